	.target	sm_90a

	.elftype	@"ET_EXEC"


//--------------------- .note.nv.tkinfo           --------------------------
	.section	.note.nv.tkinfo,"",@"SHT_NOTE"
	.sectionflags	@"SHF_NOTE_NV_TKINFO"
	.tkinfo
        /*0018*/ 	.word	0x00000002
        /*0030*/ 	.string	""
        /*0030*/ 	.string	"ptxas"
        /*0030*/ 	.string	"Cuda compilation tools, release 13.0, V13.0.88"
        /*0030*/ 	.string	"Build cuda_13.0.r13.0/compiler.36424714_0"
        /*0030*/ 	.string	"-v  -suppress-debug-info  -lineinfo  -arch sm_90a "



//--------------------- .note.nv.cuinfo           --------------------------
	.section	.note.nv.cuinfo,"",@"SHT_NOTE"
	.sectionflags	@"SHF_NOTE_NV_CUINFO"
        /*0018*/ 	.short	0x0002
        /*001a*/ 	.short	0x005a
        /*001c*/ 	.short	0x0082
	.zero		2


//--------------------- .nv.info                  --------------------------
	.section	.nv.info,"",@"SHT_CUDA_INFO"
	.align	4


	//----- nvinfo : EIATTR_REGCOUNT
	.align		4
        /*0000*/ 	.byte	0x04, 0x2f
        /*0002*/ 	.short	(.L_1 - .L_0)
	.align		4
.L_0:
        /*0004*/ 	.word	index@(matmul_kernel)
        /*0008*/ 	.word	0x00000020


	//----- nvinfo : EIATTR_FRAME_SIZE
	.align		4
.L_1:
        /*000c*/ 	.byte	0x04, 0x11
        /*000e*/ 	.short	(.L_3 - .L_2)
	.align		4
.L_2:
        /*0010*/ 	.word	index@(matmul_kernel)
        /*0014*/ 	.word	0x00002998


	//----- nvinfo : EIATTR_MIN_STACK_SIZE
	.align		4
.L_3:
        /*0018*/ 	.byte	0x04, 0x12
        /*001a*/ 	.short	(.L_5 - .L_4)
	.align		4
.L_4:
        /*001c*/ 	.word	index@(matmul_kernel)
        /*0020*/ 	.word	0x00002998
.L_5:


//--------------------- .nv.compat                --------------------------
	.section	.nv.compat,"",@"SHT_CUDA_COMPAT_INFO"
	.align	4
        /*0000*/ 	.byte	0x02, 0x09, 0x01, 0x00, 0x02, 0x02, 0x01, 0x00, 0x02, 0x05, 0x05, 0x00, 0x03, 0x07, 0x01, 0x01
        /*0010*/ 	.byte	0x02, 0x03, 0x00, 0x00, 0x02, 0x06, 0x01, 0x00, 0x04, 0x0b, 0x08, 0x00, 0x00, 0x00, 0x00, 0x00
        /*0020*/ 	.byte	0x00, 0x00, 0x00, 0x00


//--------------------- .nv.info.matmul_kernel    --------------------------
	.section	.nv.info.matmul_kernel,"",@"SHT_CUDA_INFO"
	.sectionflags	@""
	.align	4


	//----- nvinfo : EIATTR_CUDA_API_VERSION
	.align		4
        /*0000*/ 	.byte	0x04, 0x37
        /*0002*/ 	.short	(.L_7 - .L_6)
.L_6:
        /*0004*/ 	.word	0x00000082


	//----- nvinfo : EIATTR_KPARAM_INFO
	.align		4
.L_7:
        /*0008*/ 	.byte	0x04, 0x17
        /*000a*/ 	.short	(.L_9 - .L_8)
.L_8:
        /*000c*/ 	.word	0x00000000
        /*0010*/ 	.short	0x000d
        /*0012*/ 	.short	0x0048
        /*0014*/ 	.byte	0x00, 0xf4, 0x21, 0x00


	//----- nvinfo : EIATTR_KPARAM_INFO
	.align		4
.L_9:
        /*0018*/ 	.byte	0x04, 0x17
        /*001a*/ 	.short	(.L_11 - .L_10)
.L_10:
        /*001c*/ 	.word	0x00000000
        /*0020*/ 	.short	0x000c
        /*0022*/ 	.short	0x0040
        /*0024*/ 	.byte	0x00, 0xf4, 0x21, 0x00


	//----- nvinfo : EIATTR_KPARAM_INFO
	.align		4
.L_11:
        /*0028*/ 	.byte	0x04, 0x17
        /*002a*/ 	.short	(.L_13 - .L_12)
.L_12:
        /*002c*/ 	.word	0x00000000
        /*0030*/ 	.short	0x000b
        /*0032*/ 	.short	0x0038
        /*0034*/ 	.byte	0x00, 0xf0, 0x11, 0x00


	//----- nvinfo : EIATTR_KPARAM_INFO
	.align		4
.L_13:
        /*0038*/ 	.byte	0x04, 0x17
        /*003a*/ 	.short	(.L_15 - .L_14)
.L_14:
        /*003c*/ 	.word	0x00000000
        /*0040*/ 	.short	0x000a
        /*0042*/ 	.short	0x0034
        /*0044*/ 	.byte	0x00, 0xf0, 0x11, 0x00


	//----- nvinfo : EIATTR_KPARAM_INFO
	.align		4
.L_15:
        /*0048*/ 	.byte	0x04, 0x17
        /*004a*/ 	.short	(.L_17 - .L_16)
.L_16:
        /*004c*/ 	.word	0x00000000
        /*0050*/ 	.short	0x0009
        /*0052*/ 	.short	0x0030
        /*0054*/ 	.byte	0x00, 0xf0, 0x11, 0x00


	//----- nvinfo : EIATTR_KPARAM_INFO
	.align		4
.L_17:
        /*0058*/ 	.byte	0x04, 0x17
        /*005a*/ 	.short	(.L_19 - .L_18)
.L_18:
        /*005c*/ 	.word	0x00000000
        /*0060*/ 	.short	0x0008
        /*0062*/ 	.short	0x002c
        /*0064*/ 	.byte	0x00, 0xf0, 0x11, 0x00


	//----- nvinfo : EIATTR_KPARAM_INFO
	.align		4
.L_19:
        /*0068*/ 	.byte	0x04, 0x17
        /*006a*/ 	.short	(.L_21 - .L_20)
.L_20:
        /*006c*/ 	.word	0x00000000
        /*0070*/ 	.short	0x0007
        /*0072*/ 	.short	0x0028
        /*0074*/ 	.byte	0x00, 0xf0, 0x11, 0x00


	//----- nvinfo : EIATTR_KPARAM_INFO
	.align		4
.L_21:
        /*0078*/ 	.byte	0x04, 0x17
        /*007a*/ 	.short	(.L_23 - .L_22)
.L_22:
        /*007c*/ 	.word	0x00000000
        /*0080*/ 	.short	0x0006
        /*0082*/ 	.short	0x0024
        /*0084*/ 	.byte	0x00, 0xf0, 0x11, 0x00


	//----- nvinfo : EIATTR_KPARAM_INFO
	.align		4
.L_23:
        /*0088*/ 	.byte	0x04, 0x17
        /*008a*/ 	.short	(.L_25 - .L_24)
.L_24:
        /*008c*/ 	.word	0x00000000
        /*0090*/ 	.short	0x0005
        /*0092*/ 	.short	0x0020
        /*0094*/ 	.byte	0x00, 0xf0, 0x11, 0x00


	//----- nvinfo : EIATTR_KPARAM_INFO
	.align		4
.L_25:
        /*0098*/ 	.byte	0x04, 0x17
        /*009a*/ 	.short	(.L_27 - .L_26)
.L_26:
        /*009c*/ 	.word	0x00000000
        /*00a0*/ 	.short	0x0004
        /*00a2*/ 	.short	0x001c
        /*00a4*/ 	.byte	0x00, 0xf0, 0x11, 0x00


	//----- nvinfo : EIATTR_KPARAM_INFO
	.align		4
.L_27:
        /*00a8*/ 	.byte	0x04, 0x17
        /*00aa*/ 	.short	(.L_29 - .L_28)
.L_28:
        /*00ac*/ 	.word	0x00000000
        /*00b0*/ 	.short	0x0003
        /*00b2*/ 	.short	0x0018
        /*00b4*/ 	.byte	0x00, 0xf0, 0x11, 0x00


	//----- nvinfo : EIATTR_KPARAM_INFO
	.align		4
.L_29:
        /*00b8*/ 	.byte	0x04, 0x17
        /*00ba*/ 	.short	(.L_31 - .L_30)
.L_30:
        /*00bc*/ 	.word	0x00000000
        /*00c0*/ 	.short	0x0002
        /*00c2*/ 	.short	0x0010
        /*00c4*/ 	.byte	0x00, 0xf4, 0x21, 0x00


	//----- nvinfo : EIATTR_KPARAM_INFO
	.align		4
.L_31:
        /*00c8*/ 	.byte	0x04, 0x17
        /*00ca*/ 	.short	(.L_33 - .L_32)
.L_32:
        /*00cc*/ 	.word	0x00000000
        /*00d0*/ 	.short	0x0001
        /*00d2*/ 	.short	0x0008
        /*00d4*/ 	.byte	0x00, 0xf4, 0x21, 0x00


	//----- nvinfo : EIATTR_KPARAM_INFO
	.align		4
.L_33:
        /*00d8*/ 	.byte	0x04, 0x17
        /*00da*/ 	.short	(.L_35 - .L_34)
.L_34:
        /*00dc*/ 	.word	0x00000000
        /*00e0*/ 	.short	0x0000
        /*00e2*/ 	.short	0x0000
        /*00e4*/ 	.byte	0x00, 0xf4, 0x21, 0x00


	//----- nvinfo : EIATTR_SPARSE_MMA_MASK
	.align		4
.L_35:
        /*00e8*/ 	.byte	0x03, 0x50
        /*00ea*/ 	.short	0x0000


	//----- nvinfo : EIATTR_MAXREG_COUNT
	.align		4
        /*00ec*/ 	.byte	0x03, 0x1b
        /*00ee*/ 	.short	0x00ff


	//----- nvinfo : EIATTR_NUM_BARRIERS
	.align		4
        /*00f0*/ 	.byte	0x02, 0x4c
        /*00f2*/ 	.byte	0x01
	.zero		1


	//----- nvinfo : EIATTR_ANNOTATIONS
	.align		4
        /*00f4*/ 	.byte	0x04, 0x55
        /*00f6*/ 	.short	(.L_37 - .L_36)


	//   ....[0]....
.L_36:
        /*00f8*/ 	.word	0x00000001
        /*00fc*/ 	.byte	0x30, 0x05, 0x00, 0x00, 0x01, 0x00, 0x00, 0x00, 0x50, 0x05, 0x00, 0x00, 0x01, 0x00, 0x00, 0x00
        /* <DEDUP_REMOVED lines=1571> */
        /*633c*/ 	.byte	0x50, 0xdf, 0x01, 0x00


	//----- nvinfo : EIATTR_MERCURY_ISA_VERSION
	.align		4
.L_37:
        /*6340*/ 	.byte	0x03, 0x5f
        /*6342*/ 	.short	0x0101


	//----- nvinfo : EIATTR_EXIT_INSTR_OFFSETS
	.align		4
        /*6344*/ 	.byte	0x04, 0x1c
        /*6346*/ 	.short	(.L_39 - .L_38)


	//   ....[0]....
.L_38:
        /*6348*/ 	.word	0x00055550


	//   ....[1]....
        /*634c*/ 	.word	0x00055580


	//----- nvinfo : EIATTR_REQNTID
	.align		4
.L_39:
        /*6350*/ 	.byte	0x04, 0x10
        /*6352*/ 	.short	(.L_41 - .L_40)
.L_40:
        /*6354*/ 	.word	0x00000040
        /*6358*/ 	.word	0x00000001
        /*635c*/ 	.word	0x00000001


	//----- nvinfo : EIATTR_CBANK_PARAM_SIZE
	.align		4
.L_41:
        /*6360*/ 	.byte	0x03, 0x19
        /*6362*/ 	.short	0x0050


	//----- nvinfo : EIATTR_PARAM_CBANK
	.align		4
        /*6364*/ 	.byte	0x04, 0x0a
        /*6366*/ 	.short	(.L_43 - .L_42)
	.align		4
.L_42:
        /*6368*/ 	.word	index@(.nv.constant0.matmul_kernel)
        /*636c*/ 	.short	0x0210
        /*636e*/ 	.short	0x0050


	//----- nvinfo : EIATTR_SW_WAR
	.align		4
.L_43:
        /*6370*/ 	.byte	0x04, 0x36
        /*6372*/ 	.short	(.L_45 - .L_44)
.L_44:
        /*6374*/ 	.word	0x00000008
.L_45:


//--------------------- .nv.callgraph             --------------------------
	.section	.nv.callgraph,"",@"SHT_CUDA_CALLGRAPH"
	.align	4
	.sectionentsize	8
	.align		4
        /*0000*/ 	.word	0x00000000
	.align		4
        /*0004*/ 	.word	0xffffffff
	.align		4
        /*0008*/ 	.word	0x00000000
	.align		4
        /*000c*/ 	.word	0xfffffffe
	.align		4
        /*0010*/ 	.word	0x00000000
	.align		4
        /*0014*/ 	.word	0xfffffffd
	.align		4
        /*0018*/ 	.word	0x00000000
	.align		4
        /*001c*/ 	.word	0xfffffffc


//--------------------- .text.matmul_kernel       --------------------------
	.section	.text.matmul_kernel,"ax",@progbits
	.align	128
        .global         matmul_kernel
        .type           matmul_kernel,@function
        .size           matmul_kernel,(.L_x_4 - matmul_kernel)
        .other          matmul_kernel,@"STO_CUDA_ENTRY STV_DEFAULT"
matmul_kernel:
.text.matmul_kernel:
[----:B------:R-:W0:Y:S08]  /*0000*/  LDC R1, c[0x0][0x28] ;  /* 0x00000a00ff017b82 */ /* 0x000e300000000800 */
[----:B------:R-:W1:Y:S01]  /*0010*/  LDC.64 R6, c[0x0][0x228] ;  /* 0x00008a00ff067b82 */ /* 0x000e620000000a00 */
[----:B------:R-:W2:Y:S01]  /*0020*/  S2R R14, SR_TID.X ;  /* 0x00000000000e7919 */ /* 0x000ea20000002100 */
[----:B0-----:R-:W-:Y:S01]  /*0030*/  VIADD R1, R1, 0xffffd668 ;  /* 0xffffd66801017836 */ /* 0x001fe20000000000 */
[----:B------:R-:W-:Y:S01]  /*0040*/  UMOV UR4, 0x400 ;  /* 0x0000040000047882 */ /* 0x000fe20000000000 */
[----:B------:R-:W-:-:S04]  /*0050*/  ULDC.64 UR8, c[0x0][0x208] ;  /* 0x0000820000087ab9 */ /* 0x000fc80000000a00 */
[----:B------:R-:W0:Y:S01]  /*0060*/  S2UR UR5, SR_CgaCtaId ;  /* 0x00000000000579c3 */ /* 0x000e220000008800 */
[----:B-1----:R-:W-:-:S05]  /*0070*/  VIADD R0, R7, 0xff ;  /* 0x000000ff07007836 */ /* 0x002fca0000000000 */
[----:B------:R-:W-:Y:S01]  /*0080*/  SHF.R.S32.HI R3, RZ, 0x1f, R0 ;  /* 0x0000001fff037819 */ /* 0x000fe20000011400 */
[----:B0-----:R-:W-:-:S03]  /*0090*/  ULEA UR5, UR5, UR4, 0x18 ;  /* 0x0000000405057291 */ /* 0x001fc6000f8ec03f */
[----:B------:R-:W-:-:S04]  /*00a0*/  LEA.HI R3, R3, R0, RZ, 0x8 ;  /* 0x0000000003037211 */ /* 0x000fc800078f40ff */
[----:B------:R-:W-:Y:S02]  /*00b0*/  SHF.R.S32.HI R0, RZ, 0x8, R3 ;  /* 0x00000008ff007819 */ /* 0x000fe40000011403 */
[----:B------:R-:W0:Y:S03]  /*00c0*/  S2R R3, SR_CTAID.X ;  /* 0x0000000000037919 */ /* 0x000e260000002500 */
[----:B------:R-:W-:-:S05]  /*00d0*/  IMAD.SHL.U32 R0, R0, 0x8, RZ ;  /* 0x0000000800007824 */ /* 0x000fca00078e00ff */
[-C--:B------:R-:W-:Y:S02]  /*00e0*/  IABS R9, R0.reuse ;  /* 0x0000000000097213 */ /* 0x080fe40000000000 */
[----:B------:R-:W-:Y:S02]  /*00f0*/  IABS R12, R0 ;  /* 0x00000000000c7213 */ /* 0x000fe40000000000 */
[----:B------:R-:W1:Y:S08]  /*0100*/  I2F.RP R2, R9 ;  /* 0x0000000900027306 */ /* 0x000e700000209400 */
[----:B-1----:R-:W1:Y:S01]  /*0110*/  MUFU.RCP R2, R2 ;  /* 0x0000000200027308 */ /* 0x002e620000001000 */
[----:B0-----:R-:W-:Y:S01]  /*0120*/  IABS R10, R3 ;  /* 0x00000003000a7213 */ /* 0x001fe20000000000 */
[----:B-1----:R-:W-:-:S02]  /*0130*/  VIADD R4, R2, 0xffffffe ;  /* 0x0ffffffe02047836 */ /* 0x002fc40000000000 */
[----:B------:R-:W-:-:S04]  /*0140*/  IMAD.MOV R2, RZ, RZ, -R12 ;  /* 0x000000ffff027224 */ /* 0x000fc800078e0a0c */
[----:B------:R0:W1:Y:S02]  /*0150*/  F2I.FTZ.U32.TRUNC.NTZ R5, R4 ;  /* 0x0000000400057305 */ /* 0x000064000021f000 */
[----:B0-----:R-:W-:Y:S02]  /*0160*/  IMAD.MOV.U32 R4, RZ, RZ, RZ ;  /* 0x000000ffff047224 */ /* 0x001fe400078e00ff */
[----:B-1----:R-:W-:-:S04]  /*0170*/  IMAD.MOV R8, RZ, RZ, -R5 ;  /* 0x000000ffff087224 */ /* 0x002fc800078e0a05 */
[----:B------:R-:W-:Y:S02]  /*0180*/  IMAD R11, R8, R9, RZ ;  /* 0x00000009080b7224 */ /* 0x000fe400078e02ff */
[----:B------:R-:W-:Y:S02]  /*0190*/  IMAD.MOV.U32 R8, RZ, RZ, R10 ;  /* 0x000000ffff087224 */ /* 0x000fe400078e000a */
[----:B------:R-:W-:-:S06]  /*01a0*/  IMAD.HI.U32 R5, R5, R11, R4 ;  /* 0x0000000b05057227 */ /* 0x000fcc00078e0004 */
[----:B------:R-:W-:-:S04]  /*01b0*/  IMAD.HI.U32 R5, R5, R8, RZ ;  /* 0x0000000805057227 */ /* 0x000fc800078e00ff */
[----:B------:R-:W-:-:S05]  /*01c0*/  IMAD R2, R5, R2, R8 ;  /* 0x0000000205027224 */ /* 0x000fca00078e0208 */
[----:B------:R-:W-:-:S13]  /*01d0*/  ISETP.GT.U32.AND P1, PT, R9, R2, PT ;  /* 0x000000020900720c */ /* 0x000fda0003f24070 */
[----:B------:R-:W-:Y:S02]  /*01e0*/  @!P1 IMAD.IADD R2, R2, 0x1, -R9 ;  /* 0x0000000102029824 */ /* 0x000fe400078e0a09 */
[----:B------:R-:W-:Y:S01]  /*01f0*/  @!P1 VIADD R5, R5, 0x1 ;  /* 0x0000000105059836 */ /* 0x000fe20000000000 */
[----:B------:R-:W-:Y:S02]  /*0200*/  ISETP.NE.AND P1, PT, R0, RZ, PT ;  /* 0x000000ff0000720c */ /* 0x000fe40003f25270 */
[----:B------:R-:W-:Y:S02]  /*0210*/  ISETP.GE.U32.AND P0, PT, R2, R9, PT ;  /* 0x000000090200720c */ /* 0x000fe40003f06070 */
[----:B------:R-:W-:-:S04]  /*0220*/  LOP3.LUT R2, R3, R0, RZ, 0x3c, !PT ;  /* 0x0000000003027212 */ /* 0x000fc800078e3cff */
[----:B------:R-:W-:Y:S01]  /*0230*/  ISETP.GE.AND P2, PT, R2, RZ, PT ;  /* 0x000000ff0200720c */ /* 0x000fe20003f46270 */
[----:B------:R-:W-:-:S06]  /*0240*/  VIADD R2, R6, 0xf ;  /* 0x0000000f06027836 */ /* 0x000fcc0000000000 */
[----:B------:R-:W-:-:S04]  /*0250*/  @P0 VIADD R5, R5, 0x1 ;  /* 0x0000000105050836 */ /* 0x000fc80000000000 */
[----:B------:R-:W-:Y:S01]  /*0260*/  IMAD.MOV.U32 R4, RZ, RZ, R5 ;  /* 0x000000ffff047224 */ /* 0x000fe200078e0005 */
[----:B------:R-:W-:-:S03]  /*0270*/  SHF.R.S32.HI R5, RZ, 0x1f, R2 ;  /* 0x0000001fff057819 */ /* 0x000fc60000011402 */
[----:B------:R-:W-:Y:S01]  /*0280*/  @!P2 IMAD.MOV R4, RZ, RZ, -R4 ;  /* 0x000000ffff04a224 */ /* 0x000fe200078e0a04 */
[----:B------:R-:W-:Y:S02]  /*0290*/  @!P1 LOP3.LUT R4, RZ, R0, RZ, 0x33, !PT ;  /* 0x00000000ff049212 */ /* 0x000fe400078e33ff */
[----:B------:R-:W-:-:S03]  /*02a0*/  LEA.HI R5, R5, R2, RZ, 0x4 ;  /* 0x0000000205057211 */ /* 0x000fc600078f20ff */
[----:B------:R-:W-:Y:S02]  /*02b0*/  IMAD.SHL.U32 R2, R4, 0x8, RZ ;  /* 0x0000000804027824 */ /* 0x000fe400078e00ff */
[----:B------:R-:W-:-:S03]  /*02c0*/  IMAD.MOV R4, RZ, RZ, -R4 ;  /* 0x000000ffff047224 */ /* 0x000fc600078e0a04 */
[----:B------:R-:W-:Y:S01]  /*02d0*/  LEA.HI.SX32 R5, R5, -R2, 0x1c ;  /* 0x8000000205057211 */ /* 0x000fe200078fe2ff */
[----:B------:R-:W-:Y:S02]  /*02e0*/  IMAD R13, R0, R4, R3 ;  /* 0x00000004000d7224 */ /* 0x000fe400078e0203 */
[----:B------:R-:W-:Y:S01]  /*02f0*/  IMAD.MOV.U32 R4, RZ, RZ, RZ ;  /* 0x000000ffff047224 */ /* 0x000fe200078e00ff */
[----:B------:R-:W-:-:S04]  /*0300*/  VIMNMX R8, R5, 0x8, PT ;  /* 0x0000000805087848 */ /* 0x000fc80003fe0100 */
[-C--:B------:R-:W-:Y:S02]  /*0310*/  IABS R10, R8.reuse ;  /* 0x00000008000a7213 */ /* 0x080fe40000000000 */
[----:B------:R-:W-:Y:S02]  /*0320*/  IABS R0, R8 ;  /* 0x0000000800007213 */ /* 0x000fe40000000000 */
[----:B------:R-:W0:Y:S08]  /*0330*/  I2F.RP R9, R10 ;  /* 0x0000000a00097306 */ /* 0x000e300000209400 */
[----:B0-----:R-:W0:Y:S02]  /*0340*/  MUFU.RCP R9, R9 ;  /* 0x0000000900097308 */ /* 0x001e240000001000 */
[----:B0-----:R-:W-:-:S06]  /*0350*/  VIADD R5, R9, 0xffffffe ;  /* 0x0ffffffe09057836 */ /* 0x001fcc0000000000 */
[----:B------:R-:W0:Y:S02]  /*0360*/  F2I.FTZ.U32.TRUNC.NTZ R5, R5 ;  /* 0x0000000500057305 */ /* 0x000e24000021f000 */
[----:B0-----:R-:W-:-:S04]  /*0370*/  IMAD.MOV R11, RZ, RZ, -R5 ;  /* 0x000000ffff0b7224 */ /* 0x001fc800078e0a05 */
[----:B------:R-:W-:Y:S01]  /*0380*/  IMAD.MOV.U32 R3, RZ, RZ, R11 ;  /* 0x000000ffff037224 */ /* 0x000fe200078e000b */
[----:B------:R-:W-:-:S03]  /*0390*/  IABS R11, R13 ;  /* 0x0000000d000b7213 */ /* 0x000fc60000000000 */
[----:B------:R-:W-:-:S04]  /*03a0*/  IMAD R3, R3, R10, RZ ;  /* 0x0000000a03037224 */ /* 0x000fc800078e02ff */
[----:B------:R-:W-:-:S04]  /*03b0*/  IMAD.HI.U32 R4, R5, R3, R4 ;  /* 0x0000000305047227 */ /* 0x000fc800078e0004 */
[----:B------:R-:W-:Y:S02]  /*03c0*/  IMAD.MOV R3, RZ, RZ, -R0 ;  /* 0x000000ffff037224 */ /* 0x000fe400078e0a00 */
[----:B------:R-:W-:Y:S02]  /*03d0*/  IMAD.HI.U32 R0, R4, R11, RZ ;  /* 0x0000000b04007227 */ /* 0x000fe400078e00ff */
[----:B------:R-:W0:Y:S02]  /*03e0*/  LDC R4, c[0x0][0x230] ;  /* 0x00008c00ff047b82 */ /* 0x000e240000000800 */
[----:B------:R-:W-:-:S05]  /*03f0*/  IMAD R3, R0, R3, R11 ;  /* 0x0000000300037224 */ /* 0x000fca00078e020b */
[----:B------:R-:W-:-:S13]  /*0400*/  ISETP.GT.U32.AND P1, PT, R10, R3, PT ;  /* 0x000000030a00720c */ /* 0x000fda0003f24070 */
[----:B------:R-:W-:Y:S02]  /*0410*/  @!P1 IMAD.IADD R3, R3, 0x1, -R10 ;  /* 0x0000000103039824 */ /* 0x000fe400078e0a0a */
[----:B------:R-:W-:Y:S01]  /*0420*/  @!P1 VIADD R0, R0, 0x1 ;  /* 0x0000000100009836 */ /* 0x000fe20000000000 */
[----:B------:R-:W-:Y:S01]  /*0430*/  ISETP.NE.AND P1, PT, R8, RZ, PT ;  /* 0x000000ff0800720c */ /* 0x000fe20003f25270 */
[----:B0-----:R-:W-:Y:S01]  /*0440*/  VIADD R16, R4, 0x7f ;  /* 0x0000007f04107836 */ /* 0x001fe20000000000 */
[----:B------:R-:W-:Y:S02]  /*0450*/  ISETP.GE.U32.AND P0, PT, R3, R10, PT ;  /* 0x0000000a0300720c */ /* 0x000fe40003f06070 */
[----:B------:R-:W-:-:S04]  /*0460*/  LOP3.LUT R3, R13, R8, RZ, 0x3c, !PT ;  /* 0x000000080d037212 */ /* 0x000fc800078e3cff */
[----:B------:R-:W-:-:S07]  /*0470*/  ISETP.GE.AND P2, PT, R3, RZ, PT ;  /* 0x000000ff0300720c */ /* 0x000fce0003f46270 */
[----:B------:R-:W-:Y:S01]  /*0480*/  @P0 VIADD R0, R0, 0x1 ;  /* 0x0000000100000836 */ /* 0x000fe20000000000 */
[----:B------:R-:W-:-:S05]  /*0490*/  ISETP.GT.AND P0, PT, R16, 0x7f, PT ;  /* 0x0000007f1000780c */ /* 0x000fca0003f04270 */
[----:B------:R-:W-:Y:S01]  /*04a0*/  @!P2 IMAD.MOV R0, RZ, RZ, -R0 ;  /* 0x000000ffff00a224 */ /* 0x000fe200078e0a00 */
[----:B------:R-:W-:-:S05]  /*04b0*/  @!P1 LOP3.LUT R0, RZ, R8, RZ, 0x33, !PT ;  /* 0x00000008ff009212 */ /* 0x000fca00078e33ff */
[----:B------:R-:W-:Y:S02]  /*04c0*/  IMAD.MOV R3, RZ, RZ, -R0 ;  /* 0x000000ffff037224 */ /* 0x000fe400078e0a00 */
[----:B------:R-:W-:Y:S02]  /*04d0*/  IMAD.SHL.U32 R29, R0, 0x100, RZ ;  /* 0x00000100001d7824 */ /* 0x000fe400078e00ff */
[----:B------:R-:W-:-:S04]  /*04e0*/  IMAD R3, R8, R3, R13 ;  /* 0x0000000308037224 */ /* 0x000fc800078e020d */
[----:B------:R-:W-:Y:S01]  /*04f0*/  IMAD.IADD R3, R2, 0x1, R3 ;  /* 0x0000000102037824 */ /* 0x000fe200078e0203 */
[----:B--2---:R-:W-:-:S05]  /*0500*/  LOP3.LUT R2, R14, 0xf, RZ, 0xc0, !PT ;  /* 0x0000000f0e027812 */ /* 0x004fca00078ec0ff */
[----:B------:R-:W-:Y:S01]  /*0510*/  IMAD R28, R3, 0x10, R2 ;  /* 0x00000010031c7824 */ /* 0x000fe200078e0202 */
[----:B------:R-:W-:-:S04]  /*0520*/  SHF.R.U32.HI R3, RZ, 0x4, R14 ;  /* 0x00000004ff037819 */ /* 0x000fc8000001160e */
[----:B------:R0:W-:Y:S01]  /*0530*/  STL [R1+0x17b0], R28 ;  /* 0x0017b01c01007387 */ /* 0x0001e20000100800 */
[----:B------:R-:W-:-:S03]  /*0540*/  SGXT.U32 R15, R3, 0x2 ;  /* 0x00000002030f781a */ /* 0x000fc60000000000 */
[----:B------:R0:W-:Y:S01]  /*0550*/  STL [R1+0x310], R29 ;  /* 0x0003101d01007387 */ /* 0x0001e20000100800 */
[C---:B------:R-:W-:Y:S02]  /*0560*/  LOP3.LUT R3, R15.reuse, 0x4, RZ, 0xfc, !PT ;  /* 0x000000040f037812 */ /* 0x040fe400078efcff */
[C---:B------:R-:W-:Y:S02]  /*0570*/  LOP3.LUT R2, R15.reuse, 0x8, RZ, 0xfc, !PT ;  /* 0x000000080f027812 */ /* 0x040fe400078efcff */
[C---:B------:R-:W-:Y:S02]  /*0580*/  LOP3.LUT R4, R15.reuse, 0xc, RZ, 0xfc, !PT ;  /* 0x0000000c0f047812 */ /* 0x040fe400078efcff */
[C---:B------:R-:W-:Y:S02]  /*0590*/  LOP3.LUT R3, R15.reuse, 0x10, RZ, 0xfc, !PT ;  /* 0x000000100f037812 */ /* 0x040fe400078efcff */
[C---:B------:R-:W-:Y:S02]  /*05a0*/  LOP3.LUT R2, R15.reuse, 0x14, RZ, 0xfc, !PT ;  /* 0x000000140f027812 */ /* 0x040fe400078efcff */
[----:B------:R-:W-:-:S02]  /*05b0*/  LOP3.LUT R4, R15, 0x18, RZ, 0xfc, !PT ;  /* 0x000000180f047812 */ /* 0x000fc400078efcff */
        /* <DEDUP_REMOVED lines=22> */
[----:B------:R-:W-:Y:S01]  /*0720*/  LOP3.LUT R2, R15, 0x78, RZ, 0xfc, !PT ;  /* 0x000000780f027812 */ /* 0x000fe200078efcff */
[----:B0-----:R-:W-:Y:S06]  /*0730*/  @P0 BRA `(.L_x_0) ;  /* 0x0000000000680947 */ /* 0x001fec0003800000 */
[C---:B------:R-:W-:Y:S01]  /*0740*/  IMAD.SHL.U32 R2, R14.reuse, 0x10, RZ ;  /* 0x000000100e027824 */ /* 0x040fe200078e00ff */
[----:B------:R-:W-:Y:S01]  /*0750*/  CS2R R24, SRZ ;  /* 0x0000000000187805 */ /* 0x000fe2000001ff00 */
[----:B------:R-:W-:Y:S01]  /*0760*/  IMAD.SHL.U32 R0, R14, 0x20, RZ ;  /* 0x000000200e007824 */ /* 0x000fe200078e00ff */
[----:B------:R-:W-:Y:S02]  /*0770*/  CS2R R26, SRZ ;  /* 0x00000000001a7805 */ /* 0x000fe4000001ff00 */
[----:B------:R-:W-:Y:S01]  /*0780*/  CS2R R20, SRZ ;  /* 0x0000000000147805 */ /* 0x000fe2000001ff00 */
[----:B------:R0:W-:Y:S01]  /*0790*/  STL [R1+0x17a8], R2 ;  /* 0x0017a80201007387 */ /* 0x0001e20000100800 */
[----:B------:R-:W-:Y:S02]  /*07a0*/  CS2R R22, SRZ ;  /* 0x0000000000167805 */ /* 0x000fe4000001ff00 */
[----:B------:R-:W-:Y:S02]  /*07b0*/  LOP3.LUT R0, R0, 0x60, RZ, 0xc0, !PT ;  /* 0x0000006000007812 */ /* 0x000fe400078ec0ff */
[----:B------:R-:W-:Y:S01]  /*07c0*/  CS2R R16, SRZ ;  /* 0x0000000000107805 */ /* 0x000fe2000001ff00 */
[----:B------:R0:W-:Y:S01]  /*07d0*/  STL [R1], RZ ;  /* 0x000000ff01007387 */ /* 0x0001e20000100800 */
[----:B------:R-:W-:-:S02]  /*07e0*/  CS2R R18, SRZ ;  /* 0x0000000000127805 */ /* 0x000fc4000001ff00 */
[----:B------:R-:W-:Y:S02]  /*07f0*/  CS2R R12, SRZ ;  /* 0x00000000000c7805 */ /* 0x000fe4000001ff00 */
[----:B------:R-:W-:Y:S01]  /*0800*/  CS2R R14, SRZ ;  /* 0x00000000000e7805 */ /* 0x000fe2000001ff00 */
[----:B------:R0:W-:Y:S01]  /*0810*/  STL [R1+0x4], RZ ;  /* 0x000004ff01007387 */ /* 0x0001e20000100800 */
[----:B------:R-:W-:Y:S02]  /*0820*/  CS2R R8, SRZ ;  /* 0x0000000000087805 */ /* 0x000fe4000001ff00 */
[----:B------:R-:W-:Y:S02]  /*0830*/  CS2R R10, SRZ ;  /* 0x00000000000a7805 */ /* 0x000fe4000001ff00 */
[----:B------:R-:W-:Y:S01]  /*0840*/  CS2R R4, SRZ ;  /* 0x0000000000047805 */ /* 0x000fe2000001ff00 */
[----:B------:R0:W-:Y:S01]  /*0850*/  STL [R1+0x8], RZ ;  /* 0x000008ff01007387 */ /* 0x0001e20000100800 */
[----:B------:R-:W-:-:S03]  /*0860*/  CS2R R6, SRZ ;  /* 0x0000000000067805 */ /* 0x000fc6000001ff00 */
[----:B------:R0:W-:Y:S04]  /*0870*/  STL [R1+0xc], RZ ;  /* 0x00000cff01007387 */ /* 0x0001e80000100800 */
[----:B------:R0:W-:Y:S04]  /*0880*/  STL [R1+0x10], RZ ;  /* 0x000010ff01007387 */ /* 0x0001e80000100800 */
[----:B------:R0:W-:Y:S04]  /*0890*/  STL [R1+0x14], RZ ;  /* 0x000014ff01007387 */ /* 0x0001e80000100800 */
[----:B------:R0:W-:Y:S04]  /*08a0*/  STL [R1+0x18], RZ ;  /* 0x000018ff01007387 */ /* 0x0001e80000100800 */
[----:B------:R0:W-:Y:S04]  /*08b0*/  STL [R1+0x1c], RZ ;  /* 0x00001cff01007387 */ /* 0x0001e80000100800 */
[----:B------:R0:W-:Y:S01]  /*08c0*/  STL [R1+0x17ac], R0 ;  /* 0x0017ac0001007387 */ /* 0x0001e20000100800 */
[----:B------:R-:W-:Y:S05]  /*08d0*/  BRA `(.L_x_1) ;  /* 0x0000052400507947 */ /* 0x000fea0003800000 */
.L_x_0:
[----:B------:R-:W-:Y:S01]  /*08e0*/  IABS R5, R7 ;  /* 0x0000000700057213 */ /* 0x000fe20000000000 */
[C---:B------:R-:W-:Y:S01]  /*08f0*/  VIADD R4, R29.reuse, 0xff ;  /* 0x000000ff1d047836 */ /* 0x040fe20000000000 */
[----:B------:R-:W-:Y:S01]  /*0900*/  STL [R1+0x1b0c], R7 ;  /* 0x001b0c0701007387 */ /* 0x000fe20000100800 */
[----:B------:R-:W-:Y:S01]  /*0910*/  IMAD.MOV.U32 R2, RZ, RZ, RZ ;  /* 0x000000ffff027224 */ /* 0x000fe200078e00ff */
[----:B------:R-:W0:Y:S01]  /*0920*/  I2F.RP R0, R5 ;  /* 0x0000000500007306 */ /* 0x000e220000209400 */
[C---:B------:R-:W-:Y:S01]  /*0930*/  VIADD R12, R29.reuse, 0xfd ;  /* 0x000000fd1d0c7836 */ /* 0x040fe20000000000 */
[----:B------:R-:W-:Y:S01]  /*0940*/  IABS R8, R4 ;  /* 0x0000000400087213 */ /* 0x000fe20000000000 */
[C---:B------:R-:W-:Y:S01]  /*0950*/  VIADD R15, R29.reuse, 0xf9 ;  /* 0x000000f91d0f7836 */ /* 0x040fe20000000000 */
[----:B------:R-:W-:Y:S01]  /*0960*/  ISETP.GE.AND P5, PT, R4, RZ, PT ;  /* 0x000000ff0400720c */ /* 0x000fe20003fa6270 */
[C---:B------:R-:W-:Y:S01]  /*0970*/  VIADD R4, R29.reuse, 0xfb ;  /* 0x000000fb1d047836 */ /* 0x040fe20000000000 */
[----:B------:R-:W-:Y:S01]  /*0980*/  ISETP.GE.AND P2, PT, R12, RZ, PT ;  /* 0x000000ff0c00720c */ /* 0x000fe20003f46270 */
[C---:B------:R-:W-:Y:S01]  /*0990*/  VIADD R19, R29.reuse, 0xfa ;  /* 0x000000fa1d137836 */ /* 0x040fe20000000000 */
[----:B------:R-:W-:Y:S01]  /*09a0*/  IABS R12, R12 ;  /* 0x0000000c000c7213 */ /* 0x000fe20000000000 */
[C---:B------:R-:W-:Y:S01]  /*09b0*/  VIADD R11, R29.reuse, 0xf7 ;  /* 0x000000f71d0b7836 */ /* 0x040fe20000000000 */
[----:B------:R-:W-:Y:S01]  /*09c0*/  IABS R14, R4 ;  /* 0x00000004000e7213 */ /* 0x000fe20000000000 */
[----:B------:R-:W-:Y:S01]  /*09d0*/  VIADD R24, R29, 0x4a ;  /* 0x0000004a1d187836 */ /* 0x000fe20000000000 */
[----:B------:R-:W-:Y:S01]  /*09e0*/  ISETP.GE.AND P6, PT, R4, RZ, PT ;  /* 0x000000ff0400720c */ /* 0x000fe20003fc6270 */
[----:B------:R-:W-:Y:S01]  /*09f0*/  ULDC UR6, c[0x0][0x238] ;  /* 0x00008e0000067ab9 */ /* 0x000fe20000000800 */
[----:B------:R-:W-:Y:S01]  /*0a00*/  ULDC UR4, c[0x0][0x234] ;  /* 0x00008d0000047ab9 */ /* 0x000fe20000000800 */
[----:B0-----:R-:W0:Y:S01]  /*0a10*/  MUFU.RCP R0, R0 ;  /* 0x0000000000007308 */ /* 0x001e220000001000 */
[----:B------:R-:W-:Y:S01]  /*0a20*/  ULDC.64 UR10, c[0x0][0x210] ;  /* 0x00008400000a7ab9 */ /* 0x000fe20000000a00 */
[----:B0-----:R-:W-:-:S06]  /*0a30*/  VIADD R0, R0, 0xffffffe ;  /* 0x0ffffffe00007836 */ /* 0x001fcc0000000000 */
[----:B------:R-:W0:Y:S02]  /*0a40*/  F2I.FTZ.U32.TRUNC.NTZ R3, R0 ;  /* 0x0000000000037305 */ /* 0x000e24000021f000 */
[----:B0-----:R-:W-:-:S04]  /*0a50*/  IMAD.MOV R0, RZ, RZ, -R3 ;  /* 0x000000ffff007224 */ /* 0x001fc800078e0a03 */
[----:B------:R-:W-:-:S04]  /*0a60*/  IMAD R0, R0, R5, RZ ;  /* 0x0000000500007224 */ /* 0x000fc800078e02ff */
[----:B------:R-:W-:-:S04]  /*0a70*/  IMAD.HI.U32 R0, R3, R0, R2 ;  /* 0x0000000003007227 */ /* 0x000fc800078e0002 */
[----:B------:R-:W-:Y:S02]  /*0a80*/  VIADD R3, R29, 0xfe ;  /* 0x000000fe1d037836 */ /* 0x000fe40000000000 */
[----:B------:R-:W-:-:S03]  /*0a90*/  IMAD.HI.U32 R2, R0, R8, RZ ;  /* 0x0000000800027227 */ /* 0x000fc600078e00ff */
[----:B------:R-:W-:Y:S01]  /*0aa0*/  IABS R18, R3 ;  /* 0x0000000300127213 */ /* 0x000fe20000000000 */
[----:B------:R-:W-:Y:S01]  /*0ab0*/  IMAD.MOV R2, RZ, RZ, -R2 ;  /* 0x000000ffff027224 */ /* 0x000fe200078e0a02 */
[----:B------:R-:W-:Y:S01]  /*0ac0*/  ISETP.GE.AND P1, PT, R3, RZ, PT ;  /* 0x000000ff0300720c */ /* 0x000fe20003f26270 */
[----:B------:R-:W-:-:S04]  /*0ad0*/  IMAD.HI.U32 R3, R0, R12, RZ ;  /* 0x0000000c00037227 */ /* 0x000fc800078e00ff */
[----:B------:R-:W-:Y:S02]  /*0ae0*/  IMAD R2, R5, R2, R8 ;  /* 0x0000000205027224 */ /* 0x000fe400078e0208 */
[----:B------:R-:W-:Y:S02]  /*0af0*/  VIADD R8, R29, 0xfc ;  /* 0x000000fc1d087836 */ /* 0x000fe40000000000 */
[----:B------:R-:W-:Y:S01]  /*0b00*/  IMAD.HI.U32 R9, R0, R18, RZ ;  /* 0x0000001200097227 */ /* 0x000fe200078e00ff */
[----:B------:R-:W-:Y:S02]  /*0b10*/  ISETP.GT.U32.AND P0, PT, R5, R2, PT ;  /* 0x000000020500720c */ /* 0x000fe40003f04070 */
[----:B------:R-:W-:Y:S01]  /*0b20*/  IABS R13, R8 ;  /* 0x00000008000d7213 */ /* 0x000fe20000000000 */
[----:B------:R-:W-:-:S04]  /*0b30*/  IMAD.MOV R9, RZ, RZ, -R9 ;  /* 0x000000ffff097224 */ /* 0x000fc800078e0a09 */
[C---:B------:R-:W-:Y:S02]  /*0b40*/  IMAD R18, R5.reuse, R9, R18 ;  /* 0x0000000905127224 */ /* 0x040fe400078e0212 */
[----:B------:R-:W-:Y:S02]  /*0b50*/  IMAD.MOV R9, RZ, RZ, -R3 ;  /* 0x000000ffff097224 */ /* 0x000fe400078e0a03 */
[----:B------:R-:W-:Y:S01]  /*0b60*/  IMAD.HI.U32 R3, R0, R14, RZ ;  /* 0x0000000e00037227 */ /* 0x000fe200078e00ff */
[----:B------:R-:W-:-:S03]  /*0b70*/  ISETP.GT.U32.AND P4, PT, R5, R18, PT ;  /* 0x000000120500720c */ /* 0x000fc60003f84070 */
[----:B------:R-:W-:Y:S01]  /*0b80*/  @!P0 IMAD.IADD R2, R2, 0x1, -R5 ;  /* 0x0000000102028824 */ /* 0x000fe200078e0a05 */
[----:B------:R-:W-:Y:S01]  /*0b90*/  ISETP.GE.AND P0, PT, R8, RZ, PT ;  /* 0x000000ff0800720c */ /* 0x000fe20003f06270 */
[----:B------:R-:W-:-:S03]  /*0ba0*/  IMAD.HI.U32 R8, R0, R13, RZ ;  /* 0x0000000d00087227 */ /* 0x000fc600078e00ff */
[C---:B------:R-:W-:Y:S01]  /*0bb0*/  ISETP.GT.U32.AND P3, PT, R5.reuse, R2, PT ;  /* 0x000000020500720c */ /* 0x040fe20003f64070 */
[----:B------:R-:W-:Y:S02]  /*0bc0*/  IMAD.MOV R8, RZ, RZ, -R8 ;  /* 0x000000ffff087224 */ /* 0x000fe400078e0a08 */
[C---:B------:R-:W-:Y:S01]  /*0bd0*/  IMAD R12, R5.reuse, R9, R12 ;  /* 0x00000009050c7224 */ /* 0x040fe200078e020c */
[----:B------:R-:W-:Y:S01]  /*0be0*/  IABS R9, R11 ;  /* 0x0000000b00097213 */ /* 0x000fe20000000000 */
[----:B------:R-:W-:Y:S02]  /*0bf0*/  IMAD R13, R5, R8, R13 ;  /* 0x00000008050d7224 */ /* 0x000fe400078e020d */
[----:B------:R-:W-:Y:S02]  /*0c00*/  @!P4 IMAD.IADD R18, R18, 0x1, -R5 ;  /* 0x000000011212c824 */ /* 0x000fe400078e0a05 */
[----:B------:R-:W-:Y:S02]  /*0c10*/  IMAD.MOV R3, RZ, RZ, -R3 ;  /* 0x000000ffff037224 */ /* 0x000fe400078e0a03 */
[----:B------:R-:W-:Y:S01]  /*0c20*/  VIADD R8, R29, 0xf8 ;  /* 0x000000f81d087836 */ /* 0x000fe20000000000 */
[C---:B------:R-:W-:Y:S01]  /*0c30*/  ISETP.GT.U32.AND P4, PT, R5.reuse, R18, PT ;  /* 0x000000120500720c */ /* 0x040fe20003f84070 */
[----:B------:R-:W-:Y:S01]  /*0c40*/  @!P3 IMAD.IADD R2, R2, 0x1, -R5 ;  /* 0x000000010202b824 */ /* 0x000fe200078e0a05 */
[C---:B------:R-:W-:Y:S01]  /*0c50*/  ISETP.GT.U32.AND P3, PT, R5.reuse, R12, PT ;  /* 0x0000000c0500720c */ /* 0x040fe20003f64070 */
[----:B------:R-:W-:Y:S01]  /*0c60*/  IMAD R14, R5, R3, R14 ;  /* 0x00000003050e7224 */ /* 0x000fe200078e020e */
[----:B------:R-:W-:Y:S01]  /*0c70*/  IABS R3, R19 ;  /* 0x0000001300037213 */ /* 0x000fe20000000000 */
[----:B------:R-:W-:Y:S01]  /*0c80*/  IMAD.MOV.U32 R10, RZ, RZ, R2 ;  /* 0x000000ffff0a7224 */ /* 0x000fe200078e0002 */
[----:B------:R-:W-:-:S03]  /*0c90*/  IABS R2, R15 ;  /* 0x0000000f00027213 */ /* 0x000fc60000000000 */
[----:B------:R-:W-:Y:S01]  /*0ca0*/  @!P5 IMAD.MOV R10, RZ, RZ, -R10 ;  /* 0x000000ffff0ad224 */ /* 0x000fe200078e0a0a */
[----:B------:R-:W-:Y:S01]  /*0cb0*/  ISETP.GT.U32.AND P5, PT, R5, R13, PT ;  /* 0x0000000d0500720c */ /* 0x000fe20003fa4070 */
[----:B------:R-:W-:-:S03]  /*0cc0*/  IMAD.HI.U32 R4, R0, R2, RZ ;  /* 0x0000000200047227 */ /* 0x000fc600078e00ff */
[----:B------:R0:W-:Y:S01]  /*0cd0*/  STL [R1+0x3dc], R10 ;  /* 0x0003dc0a01007387 */ /* 0x0001e20000100800 */
[--C-:B------:R-:W-:Y:S02]  /*0ce0*/  @!P3 IMAD.IADD R12, R12, 0x1, -R5.reuse ;  /* 0x000000010c0cb824 */ /* 0x100fe400078e0a05 */
[----:B------:R-:W-:Y:S02]  /*0cf0*/  IMAD.MOV R4, RZ, RZ, -R4 ;  /* 0x000000ffff047224 */ /* 0x000fe400078e0a04 */
[--C-:B------:R-:W-:Y:S01]  /*0d00*/  @!P4 IMAD.IADD R18, R18, 0x1, -R5.reuse ;  /* 0x000000011212c824 */ /* 0x100fe200078e0a05 */
[C---:B------:R-:W-:Y:S01]  /*0d10*/  ISETP.GT.U32.AND P4, PT, R5.reuse, R14, PT ;  /* 0x0000000e0500720c */ /* 0x040fe20003f84070 */
[C---:B------:R-:W-:Y:S01]  /*0d20*/  IMAD R2, R5.reuse, R4, R2 ;  /* 0x0000000405027224 */ /* 0x040fe200078e0202 */
[----:B------:R-:W-:Y:S01]  /*0d30*/  ISETP.GT.U32.AND P3, PT, R5, R12, PT ;  /* 0x0000000c0500720c */ /* 0x000fe20003f64070 */
[----:B------:R-:W-:Y:S01]  /*0d40*/  @!P5 IMAD.IADD R13, R13, 0x1, -R5 ;  /* 0x000000010d0dd824 */ /* 0x000fe200078e0a05 */
[----:B0-----:R-:W-:Y:S01]  /*0d50*/  IABS R10, R8 ;  /* 0x00000008000a7213 */ /* 0x001fe20000000000 */
[----:B------:R-:W-:-:S03]  /*0d60*/  IMAD.HI.U32 R16, R0, R3, RZ ;  /* 0x0000000300107227 */ /* 0x000fc600078e00ff */
[C---:B------:R-:W-:Y:S01]  /*0d70*/  ISETP.GT.U32.AND P5, PT, R5.reuse, R13, PT ;  /* 0x0000000d0500720c */ /* 0x040fe20003fa4070 */
[----:B------:R-:W-:Y:S02]  /*0d80*/  IMAD.MOV R16, RZ, RZ, -R16 ;  /* 0x000000ffff107224 */ /* 0x000fe400078e0a10 */
[----:B------:R-:W-:Y:S02]  /*0d90*/  IMAD.MOV.U32 R7, RZ, RZ, R18 ;  /* 0x000000ffff077224 */ /* 0x000fe400078e0012 */
[----:B------:R-:W-:Y:S02]  /*0da0*/  IMAD R3, R5, R16, R3 ;  /* 0x0000001005037224 */ /* 0x000fe400078e0203 */
[--C-:B------:R-:W-:Y:S01]  /*0db0*/  @!P4 IMAD.IADD R14, R14, 0x1, -R5.reuse ;  /* 0x000000010e0ec824 */ /* 0x100fe200078e0a05 */
[----:B------:R-:W-:Y:S01]  /*0dc0*/  ISETP.GE.AND P4, PT, R19, RZ, PT ;  /* 0x000000ff1300720c */ /* 0x000fe20003f86270 */
[----:B------:R-:W-:Y:S02]  /*0dd0*/  VIADD R4, R29, 0xf6 ;  /* 0x000000f61d047836 */ /* 0x000fe40000000000 */
[--C-:B------:R-:W-:Y:S01]  /*0de0*/  @!P3 IMAD.IADD R12, R12, 0x1, -R5.reuse ;  /* 0x000000010c0cb824 */ /* 0x100fe200078e0a05 */
[----:B------:R-:W-:Y:S01]  /*0df0*/  ISETP.GT.U32.AND P3, PT, R5, R3, PT ;  /* 0x000000030500720c */ /* 0x000fe20003f64070 */
[----:B------:R-:W-:Y:S01]  /*0e00*/  @!P5 IMAD.IADD R13, R13, 0x1, -R5 ;  /* 0x000000010d0dd824 */ /* 0x000fe200078e0a05 */
[C---:B------:R-:W-:Y:S01]  /*0e10*/  ISETP.GT.U32.AND P5, PT, R5.reuse, R2, PT ;  /* 0x000000020500720c */ /* 0x040fe20003fa4070 */
[----:B------:R-:W-:Y:S01]  /*0e20*/  @!P1 IMAD.MOV R7, RZ, RZ, -R7 ;  /* 0x000000ffff079224 */ /* 0x000fe200078e0a07 */
[----:B------:R-:W-:Y:S01]  /*0e30*/  ISETP.GT.U32.AND P1, PT, R5, R14, PT ;  /* 0x0000000e0500720c */ /* 0x000fe20003f24070 */
[----:B------:R-:W-:Y:S01]  /*0e40*/  IMAD.HI.U32 R17, R0, R10, RZ ;  /* 0x0000000a00117227 */ /* 0x000fe200078e00ff */
[----:B------:R-:W-:-:S02]  /*0e50*/  IABS R18, R4 ;  /* 0x0000000400127213 */ /* 0x000fc40000000000 */
[----:B------:R0:W-:Y:S01]  /*0e60*/  STL [R1+0x3d8], R7 ;  /* 0x0003d80701007387 */ /* 0x0001e20000100800 */
[----:B------:R-:W-:-:S04]  /*0e70*/  IMAD.HI.U32 R16, R0, R9, RZ ;  /* 0x0000000900107227 */ /* 0x000fc800078e00ff */
[----:B------:R-:W-:Y:S02]  /*0e80*/  IMAD.MOV R17, RZ, RZ, -R17 ;  /* 0x000000ffff117224 */ /* 0x000fe400078e0a11 */
[----:B------:R-:W-:Y:S02]  /*0e90*/  @!P5 IMAD.IADD R2, R2, 0x1, -R5 ;  /* 0x000000010202d824 */ /* 0x000fe400078e0a05 */
[----:B------:R-:W-:Y:S02]  /*0ea0*/  IMAD.MOV R16, RZ, RZ, -R16 ;  /* 0x000000ffff107224 */ /* 0x000fe400078e0a10 */
[----:B0-----:R-:W-:Y:S01]  /*0eb0*/  IMAD.MOV.U32 R7, RZ, RZ, R12 ;  /* 0x000000ffff077224 */ /* 0x001fe200078e000c */
[----:B------:R-:W-:Y:S01]  /*0ec0*/  ISETP.GT.U32.AND P5, PT, R5, R2, PT ;  /* 0x000000020500720c */ /* 0x000fe20003fa4070 */
[----:B------:R-:W-:-:S04]  /*0ed0*/  IMAD.HI.U32 R12, R0, R18, RZ ;  /* 0x00000012000c7227 */ /* 0x000fc800078e00ff */
[----:B------:R-:W-:Y:S02]  /*0ee0*/  @!P2 IMAD.MOV R7, RZ, RZ, -R7 ;  /* 0x000000ffff07a224 */ /* 0x000fe400078e0a07 */
[--C-:B------:R-:W-:Y:S01]  /*0ef0*/  @!P3 IMAD.IADD R3, R3, 0x1, -R5.reuse ;  /* 0x000000010303b824 */ /* 0x100fe200078e0a05 */
[----:B------:R-:W-:Y:S01]  /*0f00*/  ISETP.GE.AND P3, PT, R15, RZ, PT ;  /* 0x000000ff0f00720c */ /* 0x000fe20003f66270 */
[C---:B------:R-:W-:Y:S01]  /*0f10*/  IMAD R10, R5.reuse, R17, R10 ;  /* 0x00000011050a7224 */ /* 0x040fe200078e020a */
[----:B------:R0:W-:Y:S01]  /*0f20*/  STL [R1+0x3d4], R7 ;  /* 0x0003d40701007387 */ /* 0x0001e20000100800 */
[----:B------:R-:W-:Y:S01]  /*0f30*/  @!P1 IMAD.IADD R14, R14, 0x1, -R5 ;  /* 0x000000010e0e9824 */ /* 0x000fe200078e0a05 */
[C---:B------:R-:W-:Y:S01]  /*0f40*/  ISETP.GT.U32.AND P2, PT, R5.reuse, R3, PT ;  /* 0x000000030500720c */ /* 0x040fe20003f44070 */
[----:B------:R-:W-:Y:S01]  /*0f50*/  IMAD.MOV R12, RZ, RZ, -R12 ;  /* 0x000000ffff0c7224 */ /* 0x000fe200078e0a0c */
[C---:B------:R-:W-:Y:S01]  /*0f60*/  ISETP.GT.U32.AND P1, PT, R5.reuse, R10, PT ;  /* 0x0000000a0500720c */ /* 0x040fe20003f24070 */
[----:B------:R-:W-:-:S02]  /*0f70*/  IMAD R9, R5, R16, R9 ;  /* 0x0000001005097224 */ /* 0x000fc400078e0209 */
[C---:B------:R-:W-:Y:S02]  /*0f80*/  IMAD R18, R5.reuse, R12, R18 ;  /* 0x0000000c05127224 */ /* 0x040fe400078e0212 */
[----:B------:R-:W-:Y:S02]  /*0f90*/  @!P5 IMAD.IADD R2, R2, 0x1, -R5 ;  /* 0x000000010202d824 */ /* 0x000fe400078e0a05 */
[----:B0-----:R-:W-:Y:S01]  /*0fa0*/  IMAD.MOV.U32 R7, RZ, RZ, R14 ;  /* 0x000000ffff077224 */ /* 0x001fe200078e000e */
[----:B------:R-:W-:Y:S01]  /*0fb0*/  ISETP.GT.U32.AND P5, PT, R5, R18, PT ;  /* 0x000000120500720c */ /* 0x000fe20003fa4070 */
[----:B------:R-:W-:Y:S02]  /*0fc0*/  VIADD R14, R29, 0xf5 ;  /* 0x000000f51d0e7836 */ /* 0x000fe40000000000 */
[----:B------:R-:W-:Y:S01]  /*0fd0*/  @!P6 IMAD.MOV R7, RZ, RZ, -R7 ;  /* 0x000000ffff07e224 */ /* 0x000fe200078e0a07 */
[----:B------:R-:W-:Y:S01]  /*0fe0*/  ISETP.GT.U32.AND P6, PT, R5, R9, PT ;  /* 0x000000090500720c */ /* 0x000fe20003fc4070 */
[----:B------:R-:W-:Y:S01]  /*0ff0*/  @!P0 IMAD.MOV R13, RZ, RZ, -R13 ;  /* 0x000000ffff0d8224 */ /* 0x000fe200078e0a0d */
[----:B------:R-:W-:Y:S01]  /*1000*/  ISETP.GE.AND P0, PT, R8, RZ, PT ;  /* 0x000000ff0800720c */ /* 0x000fe20003f06270 */
[--C-:B------:R-:W-:Y:S01]  /*1010*/  @!P2 IMAD.IADD R3, R3, 0x1, -R5.reuse ;  /* 0x000000010303a824 */ /* 0x100fe200078e0a05 */
[----:B------:R-:W-:Y:S01]  /*1020*/  IABS R8, R14 ;  /* 0x0000000e00087213 */ /* 0x000fe20000000000 */
[----:B------:R-:W-:Y:S01]  /*1030*/  VIADD R12, R29, 0xf4 ;  /* 0x000000f41d0c7836 */ /* 0x000fe20000000000 */
[----:B------:R0:W-:Y:S01]  /*1040*/  STL [R1+0x3d0], R13 ;  /* 0x0003d00d01007387 */ /* 0x0001e20000100800 */
[--C-:B------:R-:W-:Y:S01]  /*1050*/  @!P1 IMAD.IADD R10, R10, 0x1, -R5.reuse ;  /* 0x000000010a0a9824 */ /* 0x100fe200078e0a05 */
[----:B------:R-:W-:Y:S01]  /*1060*/  ISETP.GE.AND P2, PT, R11, RZ, PT ;  /* 0x000000ff0b00720c */ /* 0x000fe20003f46270 */
[--C-:B------:R-:W-:Y:S01]  /*1070*/  @!P5 IMAD.IADD R18, R18, 0x1, -R5.reuse ;  /* 0x000000011212d824 */ /* 0x100fe200078e0a05 */
[----:B------:R1:W-:Y:S01]  /*1080*/  STL [R1+0x3cc], R7 ;  /* 0x0003cc0701007387 */ /* 0x0003e20000100800 */
[----:B------:R-:W-:Y:S01]  /*1090*/  IABS R11, R12 ;  /* 0x0000000c000b7213 */ /* 0x000fe20000000000 */
[----:B------:R-:W-:Y:S01]  /*10a0*/  @!P3 IMAD.MOV R2, RZ, RZ, -R2 ;  /* 0x000000ffff02b224 */ /* 0x000fe200078e0a02 */
[----:B------:R-:W-:Y:S01]  /*10b0*/  ISETP.GE.AND P1, PT, R4, RZ, PT ;  /* 0x000000ff0400720c */ /* 0x000fe20003f26270 */
[----:B------:R-:W-:Y:S01]  /*10c0*/  @!P6 IMAD.IADD R9, R9, 0x1, -R5 ;  /* 0x000000010909e824 */ /* 0x000fe200078e0a05 */
[----:B------:R-:W-:Y:S01]  /*10d0*/  ISETP.GT.U32.AND P6, PT, R5, R10, PT ;  /* 0x0000000a0500720c */ /* 0x000fe20003fc4070 */
[----:B0-----:R-:W-:-:S03]  /*10e0*/  IMAD.HI.U32 R13, R0, R8, RZ ;  /* 0x00000008000d7227 */ /* 0x001fc600078e00ff */
[C---:B------:R-:W-:Y:S01]  /*10f0*/  ISETP.GT.U32.AND P5, PT, R5.reuse, R9, PT ;  /* 0x000000090500720c */ /* 0x040fe20003fa4070 */
[----:B-1----:R-:W-:Y:S02]  /*1100*/  IMAD.MOV.U32 R7, RZ, RZ, R3 ;  /* 0x000000ffff077224 */ /* 0x002fe400078e0003 */
[----:B------:R-:W-:Y:S02]  /*1110*/  IMAD.MOV R3, RZ, RZ, -R13 ;  /* 0x000000ffff037224 */ /* 0x000fe400078e0a0d */
[----:B------:R-:W-:Y:S01]  /*1120*/  @!P4 IMAD.MOV R7, RZ, RZ, -R7 ;  /* 0x000000ffff07c224 */ /* 0x000fe200078e0a07 */
[----:B------:R-:W-:Y:S01]  /*1130*/  ISETP.GT.U32.AND P4, PT, R5, R18, PT ;  /* 0x000000120500720c */ /* 0x000fe20003f84070 */
[----:B------:R-:W-:-:S03]  /*1140*/  IMAD.HI.U32 R15, R0, R11, RZ ;  /* 0x0000000b000f7227 */ /* 0x000fc600078e00ff */
[----:B------:R0:W-:Y:S01]  /*1150*/  STL [R1+0x3c8], R7 ;  /* 0x0003c80701007387 */ /* 0x0001e20000100800 */
[C---:B------:R-:W-:Y:S02]  /*1160*/  IMAD R8, R5.reuse, R3, R8 ;  /* 0x0000000305087224 */ /* 0x040fe400078e0208 */
[----:B------:R-:W-:Y:S01]  /*1170*/  IMAD.MOV R15, RZ, RZ, -R15 ;  /* 0x000000ffff0f7224 */ /* 0x000fe200078e0a0f */
[----:B------:R1:W-:Y:S01]  /*1180*/  STL [R1+0x3c4], R2 ;  /* 0x0003c40201007387 */ /* 0x0003e20000100800 */
[----:B------:R-:W-:Y:S01]  /*1190*/  @!P6 IMAD.IADD R10, R10, 0x1, -R5 ;  /* 0x000000010a0ae824 */ /* 0x000fe200078e0a05 */
[C---:B------:R-:W-:Y:S01]  /*11a0*/  ISETP.GT.U32.AND P6, PT, R5.reuse, R8, PT ;  /* 0x000000080500720c */ /* 0x040fe20003fc4070 */
[----:B------:R-:W-:Y:S02]  /*11b0*/  IMAD R11, R5, R15, R11 ;  /* 0x0000000f050b7224 */ /* 0x000fe400078e020b */
[----:B------:R-:W-:Y:S02]  /*11c0*/  VIADD R4, R29, 0xf3 ;  /* 0x000000f31d047836 */ /* 0x000fe40000000000 */
[--C-:B------:R-:W-:Y:S01]  /*11d0*/  @!P4 IMAD.IADD R18, R18, 0x1, -R5.reuse ;  /* 0x000000011212c824 */ /* 0x100fe200078e0a05 */
[----:B------:R-:W-:Y:S01]  /*11e0*/  ISETP.GT.U32.AND P4, PT, R5, R11, PT ;  /* 0x0000000b0500720c */ /* 0x000fe20003f84070 */
[----:B------:R-:W-:Y:S01]  /*11f0*/  VIADD R13, R29, 0xf2 ;  /* 0x000000f21d0d7836 */ /* 0x000fe20000000000 */
[----:B------:R-:W-:Y:S01]  /*1200*/  IABS R3, R4 ;  /* 0x0000000400037213 */ /* 0x000fe20000000000 */
[----:B------:R-:W-:Y:S01]  /*1210*/  @!P5 IMAD.IADD R9, R9, 0x1, -R5 ;  /* 0x000000010909d824 */ /* 0x000fe200078e0a05 */
[----:B------:R-:W-:Y:S01]  /*1220*/  ISETP.GE.AND P5, PT, R14, RZ, PT ;  /* 0x000000ff0e00720c */ /* 0x000fe20003fa6270 */
[----:B------:R-:W-:Y:S01]  /*1230*/  VIADD R14, R29, 0xf1 ;  /* 0x000000f11d0e7836 */ /* 0x000fe20000000000 */
[----:B------:R-:W-:Y:S01]  /*1240*/  IABS R19, R13 ;  /* 0x0000000d00137213 */ /* 0x000fe20000000000 */
[----:B------:R-:W-:-:S04]  /*1250*/  IMAD.HI.U32 R16, R0, R3, RZ ;  /* 0x0000000300107227 */ /* 0x000fc800078e00ff */
[----:B------:R-:W-:Y:S01]  /*1260*/  @!P6 IMAD.IADD R8, R8, 0x1, -R5 ;  /* 0x000000010808e824 */ /* 0x000fe200078e0a05 */
[----:B------:R-:W-:Y:S01]  /*1270*/  ISETP.GE.AND P6, PT, R12, RZ, PT ;  /* 0x000000ff0c00720c */ /* 0x000fe20003fc6270 */
[----:B------:R-:W-:-:S04]  /*1280*/  IMAD.HI.U32 R15, R0, R19, RZ ;  /* 0x00000013000f7227 */ /* 0x000fc800078e00ff */
[----:B------:R-:W-:Y:S02]  /*1290*/  IMAD.MOV R16, RZ, RZ, -R16 ;  /* 0x000000ffff107224 */ /* 0x000fe400078e0a10 */
[----:B------:R-:W-:Y:S01]  /*12a0*/  @!P4 IMAD.IADD R11, R11, 0x1, -R5 ;  /* 0x000000010b0bc824 */ /* 0x000fe200078e0a05 */
[C---:B------:R-:W-:Y:S01]  /*12b0*/  ISETP.GT.U32.AND P4, PT, R5.reuse, R8, PT ;  /* 0x000000080500720c */ /* 0x040fe20003f84070 */
[----:B0-----:R-:W-:Y:S02]  /*12c0*/  IMAD.MOV.U32 R7, RZ, RZ, R10 ;  /* 0x000000ffff077224 */ /* 0x001fe400078e000a */
[----:B------:R-:W-:Y:S01]  /*12d0*/  IMAD.MOV R15, RZ, RZ, -R15 ;  /* 0x000000ffff0f7224 */ /* 0x000fe200078e0a0f */
[C---:B------:R-:W-:Y:S01]  /*12e0*/  ISETP.GT.U32.AND P3, PT, R5.reuse, R11, PT ;  /* 0x0000000b0500720c */ /* 0x040fe20003f64070 */
[----:B------:R-:W-:Y:S01]  /*12f0*/  IMAD R3, R5, R16, R3 ;  /* 0x0000001005037224 */ /* 0x000fe200078e0203 */
[----:B------:R-:W-:Y:S01]  /*1300*/  IABS R16, R14 ;  /* 0x0000000e00107213 */ /* 0x000fe20000000000 */
[----:B------:R-:W-:-:S02]  /*1310*/  VIADD R12, R29, 0xf0 ;  /* 0x000000f01d0c7836 */ /* 0x000fc40000000000 */
[----:B------:R-:W-:Y:S01]  /*1320*/  @!P0 IMAD.MOV R7, RZ, RZ, -R7 ;  /* 0x000000ffff078224 */ /* 0x000fe200078e0a07 */
[C---:B------:R-:W-:Y:S01]  /*1330*/  ISETP.GT.U32.AND P0, PT, R5.reuse, R3, PT ;  /* 0x000000030500720c */ /* 0x040fe20003f04070 */
[----:B------:R-:W-:Y:S01]  /*1340*/  IMAD R19, R5, R15, R19 ;  /* 0x0000000f05137224 */ /* 0x000fe200078e0213 */
[----:B------:R-:W-:Y:S01]  /*1350*/  IABS R15, R12 ;  /* 0x0000000c000f7213 */ /* 0x000fe20000000000 */
[----:B------:R-:W-:Y:S01]  /*1360*/  IMAD.MOV.U32 R10, RZ, RZ, R9 ;  /* 0x000000ffff0a7224 */ /* 0x000fe200078e0009 */
[----:B------:R0:W-:Y:S01]  /*1370*/  STL [R1+0x3c0], R7 ;  /* 0x0003c00701007387 */ /* 0x0001e20000100800 */
[----:B-1----:R-:W-:-:S04]  /*1380*/  IMAD.HI.U32 R2, R0, R16, RZ ;  /* 0x0000001000027227 */ /* 0x002fc800078e00ff */
[----:B------:R-:W-:Y:S01]  /*1390*/  @!P2 IMAD.MOV R10, RZ, RZ, -R10 ;  /* 0x000000ffff0aa224 */ /* 0x000fe200078e0a0a */
[----:B------:R-:W-:Y:S01]  /*13a0*/  ISETP.GT.U32.AND P2, PT, R5, R19, PT ;  /* 0x000000130500720c */ /* 0x000fe20003f44070 */
[----:B------:R-:W-:-:S03]  /*13b0*/  IMAD.HI.U32 R9, R0, R15, RZ ;  /* 0x0000000f00097227 */ /* 0x000fc600078e00ff */
[----:B------:R-:W-:Y:S01]  /*13c0*/  STL [R1+0x3bc], R10 ;  /* 0x0003bc0a01007387 */ /* 0x000fe20000100800 */
[----:B0-----:R-:W-:Y:S02]  /*13d0*/  IMAD.MOV.U32 R7, RZ, RZ, R18 ;  /* 0x000000ffff077224 */ /* 0x001fe400078e0012 */
[----:B------:R-:W-:Y:S01]  /*13e0*/  @!P4 IMAD.IADD R8, R8, 0x1, -R5 ;  /* 0x000000010808c824 */ /* 0x000fe200078e0a05 */
[----:B------:R-:W-:Y:S01]  /*13f0*/  ISETP.GE.AND P4, PT, R13, RZ, PT ;  /* 0x000000ff0d00720c */ /* 0x000fe20003f86270 */
[----:B------:R-:W-:Y:S02]  /*1400*/  IMAD.MOV R2, RZ, RZ, -R2 ;  /* 0x000000ffff027224 */ /* 0x000fe400078e0a02 */
[----:B------:R-:W-:Y:S01]  /*1410*/  @!P1 IMAD.MOV R7, RZ, RZ, -R7 ;  /* 0x000000ffff079224 */ /* 0x000fe200078e0a07 */
[----:B------:R-:W-:Y:S01]  /*1420*/  ISETP.GE.AND P1, PT, R4, RZ, PT ;  /* 0x000000ff0400720c */ /* 0x000fe20003f26270 */
[----:B------:R-:W-:Y:S02]  /*1430*/  IMAD.MOV R9, RZ, RZ, -R9 ;  /* 0x000000ffff097224 */ /* 0x000fe400078e0a09 */
[----:B------:R-:W-:Y:S01]  /*1440*/  @!P3 IMAD.IADD R11, R11, 0x1, -R5 ;  /* 0x000000010b0bb824 */ /* 0x000fe200078e0a05 */
[----:B------:R0:W-:Y:S01]  /*1450*/  STL [R1+0x3b4], R7 ;  /* 0x0003b40701007387 */ /* 0x0001e20000100800 */
[----:B------:R-:W-:Y:S01]  /*1460*/  IMAD R4, R5, R2, R16 ;  /* 0x0000000205047224 */ /* 0x000fe200078e0210 */
[----:B------:R-:W-:Y:S01]  /*1470*/  ISETP.GE.AND P3, PT, R14, RZ, PT ;  /* 0x000000ff0e00720c */ /* 0x000fe20003f66270 */
[----:B------:R-:W-:-:S02]  /*1480*/  IMAD.MOV.U32 R17, RZ, RZ, R8 ;  /* 0x000000ffff117224 */ /* 0x000fc400078e0008 */
[----:B------:R-:W-:Y:S02]  /*1490*/  @!P0 IMAD.IADD R3, R3, 0x1, -R5 ;  /* 0x0000000103038824 */ /* 0x000fe400078e0a05 */
[C---:B------:R-:W-:Y:S02]  /*14a0*/  IMAD R9, R5.reuse, R9, R15 ;  /* 0x0000000905097224 */ /* 0x040fe400078e020f */
[----:B------:R-:W-:Y:S01]  /*14b0*/  @!P5 IMAD.MOV R17, RZ, RZ, -R17 ;  /* 0x000000ffff11d224 */ /* 0x000fe200078e0a11 */
[C---:B------:R-:W-:Y:S01]  /*14c0*/  ISETP.GT.U32.AND P5, PT, R5.reuse, R4, PT ;  /* 0x000000040500720c */ /* 0x040fe20003fa4070 */
[----:B0-----:R-:W-:Y:S01]  /*14d0*/  IMAD.MOV.U32 R7, RZ, RZ, R11 ;  /* 0x000000ffff077224 */ /* 0x001fe200078e000b */
[----:B------:R-:W-:Y:S01]  /*14e0*/  ISETP.GT.U32.AND P0, PT, R5, R3, PT ;  /* 0x000000030500720c */ /* 0x000fe20003f04070 */
[----:B------:R-:W-:Y:S01]  /*14f0*/  @!P2 IMAD.IADD R19, R19, 0x1, -R5 ;  /* 0x000000011313a824 */ /* 0x000fe200078e0a05 */
[----:B------:R-:W-:Y:S01]  /*1500*/  STL [R1+0x3ac], R17 ;  /* 0x0003ac1101007387 */ /* 0x000fe20000100800 */
[----:B------:R-:W-:Y:S01]  /*1510*/  @!P6 IMAD.MOV R7, RZ, RZ, -R7 ;  /* 0x000000ffff07e224 */ /* 0x000fe200078e0a07 */
[----:B------:R-:W-:Y:S01]  /*1520*/  ISETP.GT.U32.AND P6, PT, R5, R9, PT ;  /* 0x000000090500720c */ /* 0x000fe20003fc4070 */
[----:B------:R-:W-:Y:S01]  /*1530*/  VIADD R10, R29, 0xef ;  /* 0x000000ef1d0a7836 */ /* 0x000fe20000000000 */
[----:B------:R-:W-:Y:S01]  /*1540*/  ISETP.GT.U32.AND P2, PT, R5, R19, PT ;  /* 0x000000130500720c */ /* 0x000fe20003f44070 */
[C---:B------:R-:W-:Y:S01]  /*1550*/  VIADD R2, R29.reuse, 0xee ;  /* 0x000000ee1d027836 */ /* 0x040fe20000000000 */
[----:B------:R0:W-:Y:S01]  /*1560*/  STL [R1+0x3a8], R7 ;  /* 0x0003a80701007387 */ /* 0x0001e20000100800 */
[----:B------:R-:W-:Y:S01]  /*1570*/  VIADD R16, R29, 0xe9 ;  /* 0x000000e91d107836 */ /* 0x000fe20000000000 */
[----:B------:R-:W-:Y:S01]  /*1580*/  IABS R8, R10 ;  /* 0x0000000a00087213 */ /* 0x000fe20000000000 */
[--C-:B------:R-:W-:Y:S01]  /*1590*/  @!P5 IMAD.IADD R4, R4, 0x1, -R5.reuse ;  /* 0x000000010404d824 */ /* 0x100fe200078e0a05 */
[----:B------:R-:W-:Y:S01]  /*15a0*/  IABS R13, R2 ;  /* 0x00000002000d7213 */ /* 0x000fe20000000000 */
[--C-:B------:R-:W-:Y:S01]  /*15b0*/  @!P0 IMAD.IADD R3, R3, 0x1, -R5.reuse ;  /* 0x0000000103038824 */ /* 0x100fe200078e0a05 */
[----:B------:R-:W-:Y:S01]  /*15c0*/  ISETP.GE.AND P0, PT, R12, RZ, PT ;  /* 0x000000ff0c00720c */ /* 0x000fe20003f06270 */
[----:B------:R-:W-:Y:S01]  /*15d0*/  IMAD.MOV.U32 R11, RZ, RZ, R8 ;  /* 0x000000ffff0b7224 */ /* 0x000fe200078e0008 */
[----:B------:R-:W-:Y:S01]  /*15e0*/  ISETP.GT.U32.AND P5, PT, R5, R4, PT ;  /* 0x000000040500720c */ /* 0x000fe20003fa4070 */
[----:B------:R-:W-:-:S02]  /*15f0*/  @!P6 IMAD.IADD R9, R9, 0x1, -R5 ;  /* 0x000000010909e824 */ /* 0x000fc400078e0a05 */
[----:B------:R-:W-:Y:S02]  /*1600*/  IMAD.MOV.U32 R12, RZ, RZ, R13 ;  /* 0x000000ffff0c7224 */ /* 0x000fe400078e000d */
[----:B------:R-:W-:Y:S01]  /*1610*/  IMAD.HI.U32 R14, R0, R11, RZ ;  /* 0x0000000b000e7227 */ /* 0x000fe200078e00ff */
[----:B------:R-:W-:-:S03]  /*1620*/  ISETP.GT.U32.AND P6, PT, R5, R9, PT ;  /* 0x000000090500720c */ /* 0x000fc60003fc4070 */
[----:B------:R-:W-:Y:S01]  /*1630*/  @!P2 IMAD.IADD R19, R19, 0x1, -R5 ;  /* 0x000000011313a824 */ /* 0x000fe200078e0a05 */
[----:B------:R-:W-:Y:S01]  /*1640*/  ISETP.GE.AND P2, PT, R10, RZ, PT ;  /* 0x000000ff0a00720c */ /* 0x000fe20003f46270 */
[----:B------:R-:W-:-:S04]  /*1650*/  IMAD.HI.U32 R10, R0, R12, RZ ;  /* 0x0000000c000a7227 */ /* 0x000fc800078e00ff */
[----:B------:R-:W-:Y:S02]  /*1660*/  IMAD.MOV R14, RZ, RZ, -R14 ;  /* 0x000000ffff0e7224 */ /* 0x000fe400078e0a0e */
[----:B0-----:R-:W-:Y:S02]  /*1670*/  IMAD.MOV.U32 R7, RZ, RZ, R3 ;  /* 0x000000ffff077224 */ /* 0x001fe400078e0003 */
[----:B------:R-:W-:Y:S02]  /*1680*/  IMAD.MOV R3, RZ, RZ, -R10 ;  /* 0x000000ffff037224 */ /* 0x000fe400078e0a0a */
[----:B------:R-:W-:Y:S02]  /*1690*/  IMAD R10, R5, R14, R11 ;  /* 0x0000000e050a7224 */ /* 0x000fe400078e020b */
[----:B------:R-:W-:Y:S02]  /*16a0*/  VIADD R8, R29, 0xed ;  /* 0x000000ed1d087836 */ /* 0x000fe40000000000 */
[----:B------:R-:W-:-:S02]  /*16b0*/  IMAD R3, R5, R3, R12 ;  /* 0x0000000305037224 */ /* 0x000fc400078e020c */
[--C-:B------:R-:W-:Y:S01]  /*16c0*/  @!P5 IMAD.IADD R4, R4, 0x1, -R5.reuse ;  /* 0x000000010404d824 */ /* 0x100fe200078e0a05 */
[----:B------:R-:W-:Y:S01]  /*16d0*/  ISETP.GT.U32.AND P5, PT, R5, R10, PT ;  /* 0x0000000a0500720c */ /* 0x000fe20003fa4070 */
[----:B------:R-:W-:Y:S01]  /*16e0*/  @!P6 IMAD.IADD R9, R9, 0x1, -R5 ;  /* 0x000000010909e824 */ /* 0x000fe200078e0a05 */
[----:B------:R-:W-:Y:S01]  /*16f0*/  IABS R13, R8 ;  /* 0x00000008000d7213 */ /* 0x000fe20000000000 */
[----:B------:R-:W-:Y:S01]  /*1700*/  @!P1 IMAD.MOV R7, RZ, RZ, -R7 ;  /* 0x000000ffff079224 */ /* 0x000fe200078e0a07 */
[----:B------:R-:W-:Y:S01]  /*1710*/  ISETP.GT.U32.AND P6, PT, R5, R3, PT ;  /* 0x000000030500720c */ /* 0x000fe20003fc4070 */
[C---:B------:R-:W-:Y:S01]  /*1720*/  VIADD R14, R29.reuse, 0xeb ;  /* 0x000000eb1d0e7836 */ /* 0x040fe20000000000 */
[----:B------:R-:W-:Y:S01]  /*1730*/  ISETP.GE.AND P1, PT, R2, RZ, PT ;  /* 0x000000ff0200720c */ /* 0x000fe20003f26270 */
[----:B------:R-:W-:Y:S01]  /*1740*/  IMAD.MOV.U32 R11, RZ, RZ, R13 ;  /* 0x000000ffff0b7224 */ /* 0x000fe200078e000d */
[----:B------:R0:W-:Y:S01]  /*1750*/  STL [R1+0x3a4], R7 ;  /* 0x0003a40701007387 */ /* 0x0001e20000100800 */
[----:B------:R-:W-:Y:S01]  /*1760*/  VIADD R13, R29, 0xec ;  /* 0x000000ec1d0d7836 */ /* 0x000fe20000000000 */
[----:B------:R-:W-:Y:S01]  /*1770*/  IABS R15, R14 ;  /* 0x0000000e000f7213 */ /* 0x000fe20000000000 */
[----:B------:R-:W-:-:S03]  /*1780*/  IMAD.HI.U32 R12, R0, R11, RZ ;  /* 0x0000000b000c7227 */ /* 0x000fc600078e00ff */
[----:B------:R-:W-:Y:S01]  /*1790*/  IABS R17, R13 ;  /* 0x0000000d00117213 */ /* 0x000fe20000000000 */
[----:B------:R-:W-:Y:S02]  /*17a0*/  @!P5 IMAD.IADD R10, R10, 0x1, -R5 ;  /* 0x000000010a0ad824 */ /* 0x000fe400078e0a05 */
[----:B------:R-:W-:Y:S02]  /*17b0*/  IMAD.MOV R12, RZ, RZ, -R12 ;  /* 0x000000ffff0c7224 */ /* 0x000fe400078e0a0c */
[----:B0-----:R-:W-:Y:S02]  /*17c0*/  IMAD.MOV.U32 R7, RZ, RZ, R19 ;  /* 0x000000ffff077224 */ /* 0x001fe400078e0013 */
[----:B------:R-:W-:Y:S01]  /*17d0*/  @!P6 IMAD.IADD R3, R3, 0x1, -R5 ;  /* 0x000000010303e824 */ /* 0x000fe200078e0a05 */
[----:B------:R-:W-:Y:S01]  /*17e0*/  ISETP.GT.U32.AND P6, PT, R5, R10, PT ;  /* 0x0000000a0500720c */ /* 0x000fe20003fc4070 */
[----:B------:R-:W-:Y:S02]  /*17f0*/  VIADD R2, R29, 0xea ;  /* 0x000000ea1d027836 */ /* 0x000fe40000000000 */
[----:B------:R-:W-:-:S04]  /*1800*/  IMAD.HI.U32 R20, R0, R17, RZ ;  /* 0x0000001100147227 */ /* 0x000fc800078e00ff */
[----:B------:R-:W-:Y:S01]  /*1810*/  @!P4 IMAD.MOV R7, RZ, RZ, -R7 ;  /* 0x000000ffff07c224 */ /* 0x000fe200078e0a07 */
[----:B------:R-:W-:Y:S01]  /*1820*/  ISETP.GE.AND P4, PT, R8, RZ, PT ;  /* 0x000000ff0800720c */ /* 0x000fe20003f86270 */
[C---:B------:R-:W-:Y:S01]  /*1830*/  IMAD R11, R5.reuse, R12, R11 ;  /* 0x0000000c050b7224 */ /* 0x040fe200078e020b */
[----:B------:R-:W-:Y:S01]  /*1840*/  IABS R12, R2 ;  /* 0x00000002000c7213 */ /* 0x000fe20000000000 */
[----:B------:R-:W-:Y:S01]  /*1850*/  IMAD.MOV R20, RZ, RZ, -R20 ;  /* 0x000000ffff147224 */ /* 0x000fe200078e0a14 */
[----:B------:R0:W-:Y:S01]  /*1860*/  STL [R1+0x3a0], R7 ;  /* 0x0003a00701007387 */ /* 0x0001e20000100800 */
[----:B------:R-:W-:Y:S01]  /*1870*/  IMAD.HI.U32 R18, R0, R15, RZ ;  /* 0x0000000f00127227 */ /* 0x000fe200078e00ff */
[----:B------:R-:W-:-:S03]  /*1880*/  ISETP.GT.U32.AND P5, PT, R5, R11, PT ;  /* 0x0000000b0500720c */ /* 0x000fc60003fa4070 */
[C---:B------:R-:W-:Y:S01]  /*1890*/  IMAD R8, R5.reuse, R20, R17 ;  /* 0x0000001405087224 */ /* 0x040fe200078e0211 */
[----:B------:R-:W-:Y:S01]  /*18a0*/  IABS R17, R16 ;  /* 0x0000001000117213 */ /* 0x000fe20000000000 */
[----:B------:R-:W-:Y:S02]  /*18b0*/  IMAD.MOV.U32 R19, RZ, RZ, R12 ;  /* 0x000000ffff137224 */ /* 0x000fe400078e000c */
[----:B------:R-:W-:Y:S02]  /*18c0*/  IMAD.MOV R18, RZ, RZ, -R18 ;  /* 0x000000ffff127224 */ /* 0x000fe400078e0a12 */
[----:B0-----:R-:W-:Y:S02]  /*18d0*/  IMAD.MOV.U32 R7, RZ, RZ, R4 ;  /* 0x000000ffff077224 */ /* 0x001fe400078e0004 */
[----:B------:R-:W-:Y:S01]  /*18e0*/  @!P6 IMAD.IADD R10, R10, 0x1, -R5 ;  /* 0x000000010a0ae824 */ /* 0x000fe200078e0a05 */
[C---:B------:R-:W-:Y:S01]  /*18f0*/  ISETP.GT.U32.AND P6, PT, R5.reuse, R8, PT ;  /* 0x000000080500720c */ /* 0x040fe20003fc4070 */
[----:B------:R-:W-:Y:S01]  /*1900*/  @!P3 IMAD.MOV R7, RZ, RZ, -R7 ;  /* 0x000000ffff07b224 */ /* 0x000fe200078e0a07 */
[----:B------:R-:W-:Y:S01]  /*1910*/  ISETP.GT.U32.AND P3, PT, R5, R3, PT ;  /* 0x000000030500720c */ /* 0x000fe20003f64070 */
[----:B------:R-:W-:-:S03]  /*1920*/  IMAD.HI.U32 R4, R0, R19, RZ ;  /* 0x0000001300047227 */ /* 0x000fc600078e00ff */
[----:B------:R0:W-:Y:S01]  /*1930*/  STL [R1+0x39c], R7 ;  /* 0x00039c0701007387 */ /* 0x0001e20000100800 */
[----:B------:R-:W-:Y:S02]  /*1940*/  IMAD R12, R5, R18, R15 ;  /* 0x00000012050c7224 */ /* 0x000fe400078e020f */
[----:B------:R-:W-:Y:S02]  /*1950*/  IMAD.MOV R4, RZ, RZ, -R4 ;  /* 0x000000ffff047224 */ /* 0x000fe400078e0a04 */
[----:B------:R-:W-:Y:S02]  /*1960*/  @!P5 IMAD.IADD R11, R11, 0x1, -R5 ;  /* 0x000000010b0bd824 */ /* 0x000fe400078e0a05 */
[C---:B------:R-:W-:Y:S02]  /*1970*/  IMAD R4, R5.reuse, R4, R19 ;  /* 0x0000000405047224 */ /* 0x040fe400078e0213 */
[----:B------:R-:W-:Y:S01]  /*1980*/  IMAD.MOV.U32 R15, RZ, RZ, R9 ;  /* 0x000000ffff0f7224 */ /* 0x000fe200078e0009 */
[----:B------:R-:W-:Y:S01]  /*1990*/  ISETP.GT.U32.AND P5, PT, R5, R11, PT ;  /* 0x0000000b0500720c */ /* 0x000fe20003fa4070 */
[----:B0-----:R-:W-:-:S02]  /*19a0*/  IMAD.MOV.U32 R7, RZ, RZ, R10 ;  /* 0x000000ffff077224 */ /* 0x001fc400078e000a */
[----:B------:R-:W-:Y:S01]  /*19b0*/  @!P6 IMAD.IADD R8, R8, 0x1, -R5 ;  /* 0x000000010808e824 */ /* 0x000fe200078e0a05 */
[C---:B------:R-:W-:Y:S01]  /*19c0*/  ISETP.GT.U32.AND P6, PT, R5.reuse, R4, PT ;  /* 0x000000040500720c */ /* 0x040fe20003fc4070 */
[----:B------:R-:W-:Y:S01]  /*19d0*/  @!P2 IMAD.MOV R7, RZ, RZ, -R7 ;  /* 0x000000ffff07a224 */ /* 0x000fe200078e0a07 */
[----:B------:R-:W-:Y:S01]  /*19e0*/  ISETP.GT.U32.AND P2, PT, R5, R12, PT ;  /* 0x0000000c0500720c */ /* 0x000fe20003f44070 */
[----:B------:R-:W-:Y:S01]  /*19f0*/  @!P0 IMAD.MOV R15, RZ, RZ, -R15 ;  /* 0x000000ffff0f8224 */ /* 0x000fe200078e0a0f */
[----:B------:R-:W-:Y:S01]  /*1a00*/  ISETP.GE.AND P0, PT, R13, RZ, PT ;  /* 0x000000ff0d00720c */ /* 0x000fe20003f06270 */
[----:B------:R-:W-:-:S03]  /*1a10*/  IMAD.HI.U32 R9, R0, R17, RZ ;  /* 0x0000001100097227 */ /* 0x000fc600078e00ff */
[----:B------:R-:W-:Y:S01]  /*1a20*/  STL [R1+0x398], R15 ;  /* 0x0003980f01007387 */ /* 0x000fe20000100800 */
[----:B------:R-:W-:Y:S01]  /*1a30*/  @!P3 IMAD.IADD R3, R3, 0x1, -R5 ;  /* 0x000000010303b824 */ /* 0x000fe200078e0a05 */
[----:B------:R-:W-:Y:S01]  /*1a40*/  ISETP.GE.AND P3, PT, R14, RZ, PT ;  /* 0x000000ff0e00720c */ /* 0x000fe20003f66270 */
[----:B------:R-:W-:Y:S01]  /*1a50*/  IMAD.MOV R9, RZ, RZ, -R9 ;  /* 0x000000ffff097224 */ /* 0x000fe200078e0a09 */
[----:B------:R0:W-:Y:S01]  /*1a60*/  STL [R1+0x394], R7 ;  /* 0x0003940701007387 */ /* 0x0001e20000100800 */
[----:B------:R-:W-:Y:S02]  /*1a70*/  VIADD R13, R29, 0xe8 ;  /* 0x000000e81d0d7836 */ /* 0x000fe40000000000 */
[--C-:B------:R-:W-:Y:S02]  /*1a80*/  @!P2 IMAD.IADD R12, R12, 0x1, -R5.reuse ;  /* 0x000000010c0ca824 */ /* 0x100fe400078e0a05 */
[----:B------:R-:W-:Y:S01]  /*1a90*/  @!P5 IMAD.IADD R11, R11, 0x1, -R5 ;  /* 0x000000010b0bd824 */ /* 0x000fe200078e0a05 */
[----:B------:R-:W-:Y:S01]  /*1aa0*/  ISETP.GE.AND P5, PT, R2, RZ, PT ;  /* 0x000000ff0200720c */ /* 0x000fe20003fa6270 */
[C---:B------:R-:W-:Y:S01]  /*1ab0*/  IMAD R2, R5.reuse, R9, R17 ;  /* 0x0000000905027224 */ /* 0x040fe200078e0211 */
[----:B------:R-:W-:Y:S01]  /*1ac0*/  ISETP.GT.U32.AND P2, PT, R5, R12, PT ;  /* 0x0000000c0500720c */ /* 0x000fe20003f44070 */
[----:B------:R-:W-:Y:S01]  /*1ad0*/  @!P6 IMAD.IADD R4, R4, 0x1, -R5 ;  /* 0x000000010404e824 */ /* 0x000fe200078e0a05 */
[----:B------:R-:W-:Y:S01]  /*1ae0*/  IABS R17, R13 ;  /* 0x0000000d00117213 */ /* 0x000fe20000000000 */
[----:B0-----:R-:W-:-:S02]  /*1af0*/  IMAD.MOV.U32 R7, RZ, RZ, R3 ;  /* 0x000000ffff077224 */ /* 0x001fc400078e0003 */
[----:B------:R-:W-:Y:S01]  /*1b00*/  VIADD R14, R29, 0xe7 ;  /* 0x000000e71d0e7836 */ /* 0x000fe20000000000 */
[C---:B------:R-:W-:Y:S01]  /*1b10*/  ISETP.GT.U32.AND P6, PT, R5.reuse, R4, PT ;  /* 0x000000040500720c */ /* 0x040fe20003fc4070 */
[----:B------:R-:W-:Y:S01]  /*1b20*/  @!P1 IMAD.MOV R7, RZ, RZ, -R7 ;  /* 0x000000ffff079224 */ /* 0x000fe200078e0a07 */
[C---:B------:R-:W-:Y:S01]  /*1b30*/  ISETP.GT.U32.AND P1, PT, R5.reuse, R8, PT ;  /* 0x000000080500720c */ /* 0x040fe20003f24070 */
[----:B------:R-:W-:Y:S01]  /*1b40*/  IMAD.HI.U32 R19, R0, R17, RZ ;  /* 0x0000001100137227 */ /* 0x000fe200078e00ff */
[----:B------:R-:W-:Y:S02]  /*1b50*/  IABS R18, R14 ;  /* 0x0000000e00127213 */ /* 0x000fe40000000000 */
[----:B------:R0:W-:Y:S01]  /*1b60*/  STL [R1+0x390], R7 ;  /* 0x0003900701007387 */ /* 0x0001e20000100800 */
[----:B------:R-:W-:Y:S02]  /*1b70*/  IMAD.MOV R19, RZ, RZ, -R19 ;  /* 0x000000ffff137224 */ /* 0x000fe400078e0a13 */
[----:B------:R-:W-:Y:S01]  /*1b80*/  @!P2 IMAD.IADD R12, R12, 0x1, -R5 ;  /* 0x000000010c0ca824 */ /* 0x000fe200078e0a05 */
[----:B------:R-:W-:Y:S01]  /*1b90*/  ISETP.GE.AND P2, PT, R16, RZ, PT ;  /* 0x000000ff1000720c */ /* 0x000fe20003f46270 */
[----:B------:R-:W-:-:S02]  /*1ba0*/  IMAD R16, R5, R19, R17 ;  /* 0x0000001305107224 */ /* 0x000fc400078e0211 */
[--C-:B------:R-:W-:Y:S02]  /*1bb0*/  @!P6 IMAD.IADD R4, R4, 0x1, -R5.reuse ;  /* 0x000000010404e824 */ /* 0x100fe400078e0a05 */
[----:B------:R-:W-:Y:S01]  /*1bc0*/  @!P1 IMAD.IADD R8, R8, 0x1, -R5 ;  /* 0x0000000108089824 */ /* 0x000fe200078e0a05 */
[----:B------:R-:W-:Y:S01]  /*1bd0*/  ISETP.GT.U32.AND P1, PT, R5, R2, PT ;  /* 0x000000020500720c */ /* 0x000fe20003f24070 */
[----:B------:R-:W-:Y:S01]  /*1be0*/  VIADD R9, R29, 0xe6 ;  /* 0x000000e61d097836 */ /* 0x000fe20000000000 */
[----:B------:R-:W-:Y:S01]  /*1bf0*/  ISETP.GT.U32.AND P6, PT, R5, R16, PT ;  /* 0x000000100500720c */ /* 0x000fe20003fc4070 */
[----:B------:R-:W-:Y:S02]  /*1c00*/  IMAD.MOV.U32 R21, RZ, RZ, R11 ;  /* 0x000000ffff157224 */ /* 0x000fe400078e000b */
[----:B------:R-:W-:Y:S01]  /*1c10*/  VIADD R15, R29, 0xe5 ;  /* 0x000000e51d0f7836 */ /* 0x000fe20000000000 */
[----:B------:R-:W-:Y:S01]  /*1c20*/  IABS R3, R9 ;  /* 0x0000000900037213 */ /* 0x000fe20000000000 */
[----:B------:R-:W-:-:S03]  /*1c30*/  IMAD.HI.U32 R17, R0, R18, RZ ;  /* 0x0000001200117227 */ /* 0x000fc600078e00ff */
[----:B------:R-:W-:Y:S01]  /*1c40*/  IABS R10, R15 ;  /* 0x0000000f000a7213 */ /* 0x000fe20000000000 */
[----:B0-----:R-:W-:Y:S02]  /*1c50*/  IMAD.MOV.U32 R7, RZ, RZ, R8 ;  /* 0x000000ffff077224 */ /* 0x001fe400078e0008 */
[--C-:B------:R-:W-:Y:S01]  /*1c60*/  @!P1 IMAD.IADD R2, R2, 0x1, -R5.reuse ;  /* 0x0000000102029824 */ /* 0x100fe200078e0a05 */
[----:B------:R-:W-:Y:S01]  /*1c70*/  ISETP.GE.AND P1, PT, R13, RZ, PT ;  /* 0x000000ff0d00720c */ /* 0x000fe20003f26270 */
[----:B------:R-:W-:Y:S02]  /*1c80*/  @!P6 IMAD.IADD R16, R16, 0x1, -R5 ;  /* 0x000000011010e824 */ /* 0x000fe400078e0a05 */
[----:B------:R-:W-:Y:S01]  /*1c90*/  @!P4 IMAD.MOV R21, RZ, RZ, -R21 ;  /* 0x000000ffff15c224 */ /* 0x000fe200078e0a15 */
[----:B------:R-:W-:Y:S01]  /*1ca0*/  ISETP.GT.U32.AND P6, PT, R5, R2, PT ;  /* 0x000000020500720c */ /* 0x000fe20003fc4070 */
[----:B------:R-:W-:-:S03]  /*1cb0*/  IMAD.HI.U32 R20, R0, R3, RZ ;  /* 0x0000000300147227 */ /* 0x000fc600078e00ff */
[----:B------:R-:W-:Y:S01]  /*1cc0*/  STL [R1+0x38c], R21 ;  /* 0x00038c1501007387 */ /* 0x000fe20000100800 */
[----:B------:R-:W-:Y:S02]  /*1cd0*/  IMAD.MOV R17, RZ, RZ, -R17 ;  /* 0x000000ffff117224 */ /* 0x000fe400078e0a11 */
[----:B------:R-:W-:Y:S01]  /*1ce0*/  @!P0 IMAD.MOV R7, RZ, RZ, -R7 ;  /* 0x000000ffff078224 */ /* 0x000fe200078e0a07 */
[C---:B------:R-:W-:Y:S01]  /*1cf0*/  ISETP.GT.U32.AND P0, PT, R5.reuse, R16, PT ;  /* 0x000000100500720c */ /* 0x040fe20003f04070 */
[----:B------:R-:W-:Y:S02]  /*1d00*/  IMAD.MOV R20, RZ, RZ, -R20 ;  /* 0x000000ffff147224 */ /* 0x000fe400078e0a14 */
[----:B------:R-:W-:Y:S01]  /*1d10*/  IMAD R17, R5, R17, R18 ;  /* 0x0000001105117224 */ /* 0x000fe200078e0212 */
[----:B------:R0:W-:Y:S01]  /*1d20*/  STL [R1+0x388], R7 ;  /* 0x0003880701007387 */ /* 0x0001e20000100800 */
[----:B------:R-:W-:-:S03]  /*1d30*/  IMAD.HI.U32 R19, R0, R10, RZ ;  /* 0x0000000a00137227 */ /* 0x000fc600078e00ff */
[C---:B------:R-:W-:Y:S01]  /*1d40*/  ISETP.GT.U32.AND P4, PT, R5.reuse, R17, PT ;  /* 0x000000110500720c */ /* 0x040fe20003f84070 */
[----:B------:R-:W-:Y:S02]  /*1d50*/  IMAD R3, R5, R20, R3 ;  /* 0x0000001405037224 */ /* 0x000fe400078e0203 */
[----:B------:R-:W-:Y:S02]  /*1d60*/  VIADD R13, R29, 0xe4 ;  /* 0x000000e41d0d7836 */ /* 0x000fe40000000000 */
[----:B------:R-:W-:Y:S01]  /*1d70*/  @!P3 IMAD.MOV R12, RZ, RZ, -R12 ;  /* 0x000000ffff0cb224 */ /* 0x000fe200078e0a0c */
[----:B------:R-:W-:Y:S01]  /*1d80*/  ISETP.GT.U32.AND P3, PT, R5, R3, PT ;  /* 0x000000030500720c */ /* 0x000fe20003f64070 */
[----:B0-----:R-:W-:Y:S01]  /*1d90*/  IMAD.MOV.U32 R7, RZ, RZ, R4 ;  /* 0x000000ffff077224 */ /* 0x001fe200078e0004 */
[----:B------:R-:W-:Y:S01]  /*1da0*/  IABS R11, R13 ;  /* 0x0000000d000b7213 */ /* 0x000fe20000000000 */
[----:B------:R-:W-:Y:S01]  /*1db0*/  IMAD.MOV R19, RZ, RZ, -R19 ;  /* 0x000000ffff137224 */ /* 0x000fe200078e0a13 */
[----:B------:R-:W-:Y:S01]  /*1dc0*/  STL [R1+0x384], R12 ;  /* 0x0003840c01007387 */ /* 0x000fe20000100800 */
[----:B------:R-:W-:Y:S01]  /*1dd0*/  @!P5 IMAD.MOV R7, RZ, RZ, -R7 ;  /* 0x000000ffff07d224 */ /* 0x000fe200078e0a07 */
[----:B------:R-:W-:Y:S01]  /*1de0*/  ISETP.GE.AND P5, PT, R14, RZ, PT ;  /* 0x000000ff0e00720c */ /* 0x000fe20003fa6270 */
[----:B------:R-:W-:-:S02]  /*1df0*/  @!P6 IMAD.IADD R2, R2, 0x1, -R5 ;  /* 0x000000010202e824 */ /* 0x000fc400078e0a05 */
[----:B------:R-:W-:Y:S01]  /*1e00*/  IMAD R10, R5, R19, R10 ;  /* 0x00000013050a7224 */ /* 0x000fe200078e020a */
[----:B------:R0:W-:Y:S01]  /*1e10*/  STL [R1+0x380], R7 ;  /* 0x0003800701007387 */ /* 0x0001e20000100800 */
[----:B------:R-:W-:Y:S02]  /*1e20*/  VIADD R18, R29, 0xe3 ;  /* 0x000000e31d127836 */ /* 0x000fe40000000000 */
[----:B------:R-:W-:Y:S01]  /*1e30*/  IMAD.HI.U32 R4, R0, R11, RZ ;  /* 0x0000000b00047227 */ /* 0x000fe200078e00ff */
[----:B------:R-:W-:Y:S02]  /*1e40*/  ISETP.GT.U32.AND P6, PT, R5, R10, PT ;  /* 0x0000000a0500720c */ /* 0x000fe40003fc4070 */
[----:B------:R-:W-:Y:S01]  /*1e50*/  IABS R8, R18 ;  /* 0x0000001200087213 */ /* 0x000fe20000000000 */
[----:B------:R-:W-:Y:S02]  /*1e60*/  IMAD.MOV R4, RZ, RZ, -R4 ;  /* 0x000000ffff047224 */ /* 0x000fe400078e0a04 */
[----:B------:R-:W-:Y:S01]  /*1e70*/  @!P0 IMAD.IADD R16, R16, 0x1, -R5 ;  /* 0x0000000110108824 */ /* 0x000fe200078e0a05 */
[----:B------:R-:W-:Y:S01]  /*1e80*/  ISETP.GE.AND P0, PT, R9, RZ, PT ;  /* 0x000000ff0900720c */ /* 0x000fe20003f06270 */
[----:B0-----:R-:W-:-:S02]  /*1e90*/  IMAD.MOV.U32 R7, RZ, RZ, R2 ;  /* 0x000000ffff077224 */ /* 0x001fc400078e0002 */
[----:B------:R-:W-:Y:S01]  /*1ea0*/  @!P4 IMAD.IADD R17, R17, 0x1, -R5 ;  /* 0x000000011111c824 */ /* 0x000fe200078e0a05 */
[----:B------:R-:W-:Y:S01]  /*1eb0*/  ISETP.GE.AND P4, PT, R15, RZ, PT ;  /* 0x000000ff0f00720c */ /* 0x000fe20003f86270 */
[----:B------:R-:W-:Y:S02]  /*1ec0*/  @!P2 IMAD.MOV R7, RZ, RZ, -R7 ;  /* 0x000000ffff07a224 */ /* 0x000fe400078e0a07 */
[----:B------:R-:W-:Y:S02]  /*1ed0*/  IMAD R11, R5, R4, R11 ;  /* 0x00000004050b7224 */ /* 0x000fe400078e020b */
[----:B------:R-:W-:Y:S01]  /*1ee0*/  @!P3 IMAD.IADD R3, R3, 0x1, -R5 ;  /* 0x000000010303b824 */ /* 0x000fe200078e0a05 */
[----:B------:R0:W-:Y:S01]  /*1ef0*/  STL [R1+0x378], R7 ;  /* 0x0003780701007387 */ /* 0x0001e20000100800 */
[----:B------:R-:W-:Y:S01]  /*1f00*/  ISETP.GT.U32.AND P3, PT, R5, R17, PT ;  /* 0x000000110500720c */ /* 0x000fe20003f64070 */
[----:B------:R-:W-:-:S04]  /*1f10*/  IMAD.HI.U32 R9, R0, R8, RZ ;  /* 0x0000000800097227 */ /* 0x000fc800078e00ff */
[----:B------:R-:W-:Y:S02]  /*1f20*/  IMAD.MOV R9, RZ, RZ, -R9 ;  /* 0x000000ffff097224 */ /* 0x000fe400078e0a09 */
[----:B------:R-:W-:Y:S01]  /*1f30*/  @!P6 IMAD.IADD R10, R10, 0x1, -R5 ;  /* 0x000000010a0ae824 */ /* 0x000fe200078e0a05 */
[----:B------:R-:W-:Y:S01]  /*1f40*/  ISETP.GT.U32.AND P6, PT, R5, R3, PT ;  /* 0x000000030500720c */ /* 0x000fe20003fc4070 */
[----:B0-----:R-:W-:Y:S02]  /*1f50*/  IMAD.MOV.U32 R7, RZ, RZ, R16 ;  /* 0x000000ffff077224 */ /* 0x001fe400078e0010 */
[----:B------:R-:W-:Y:S01]  /*1f60*/  VIADD R2, R29, 0xe2 ;  /* 0x000000e21d027836 */ /* 0x000fe20000000000 */
[C---:B------:R-:W-:Y:S01]  /*1f70*/  ISETP.GT.U32.AND P2, PT, R5.reuse, R10, PT ;  /* 0x0000000a0500720c */ /* 0x040fe20003f44070 */
[----:B------:R-:W-:Y:S01]  /*1f80*/  @!P1 IMAD.MOV R7, RZ, RZ, -R7 ;  /* 0x000000ffff079224 */ /* 0x000fe200078e0a07 */
[C---:B------:R-:W-:Y:S01]  /*1f90*/  ISETP.GT.U32.AND P1, PT, R5.reuse, R11, PT ;  /* 0x0000000b0500720c */ /* 0x040fe20003f24070 */
[----:B------:R-:W-:Y:S01]  /*1fa0*/  IMAD R4, R5, R9, R8 ;  /* 0x0000000905047224 */ /* 0x000fe200078e0208 */
[----:B------:R-:W-:Y:S01]  /*1fb0*/  IABS R9, R2 ;  /* 0x0000000200097213 */ /* 0x000fe20000000000 */
[----:B------:R-:W-:Y:S01]  /*1fc0*/  @!P3 IMAD.IADD R17, R17, 0x1, -R5 ;  /* 0x000000011111b824 */ /* 0x000fe200078e0a05 */
[----:B------:R0:W-:Y:S01]  /*1fd0*/  STL [R1+0x374], R7 ;  /* 0x0003740701007387 */ /* 0x0001e20000100800 */
[----:B------:R-:W-:Y:S01]  /*1fe0*/  VIADD R8, R29, 0xe1 ;  /* 0x000000e11d087836 */ /* 0x000fe20000000000 */
[----:B------:R-:W-:Y:S01]  /*1ff0*/  ISETP.GE.AND P3, PT, R13, RZ, PT ;  /* 0x000000ff0d00720c */ /* 0x000fe20003f66270 */
[----:B------:R-:W-:-:S03]  /*2000*/  IMAD.HI.U32 R15, R0, R9, RZ ;  /* 0x00000009000f7227 */ /* 0x000fc600078e00ff */
[----:B------:R-:W-:Y:S01]  /*2010*/  IABS R12, R8 ;  /* 0x00000008000c7213 */ /* 0x000fe20000000000 */
[--C-:B------:R-:W-:Y:S01]  /*2020*/  @!P6 IMAD.IADD R3, R3, 0x1, -R5.reuse ;  /* 0x000000010303e824 */ /* 0x100fe200078e0a05 */
[----:B------:R-:W-:Y:S01]  /*2030*/  ISETP.GT.U32.AND P6, PT, R5, R4, PT ;  /* 0x000000040500720c */ /* 0x000fe20003fc4070 */
[----:B------:R-:W-:Y:S01]  /*2040*/  @!P1 IMAD.IADD R11, R11, 0x1, -R5 ;  /* 0x000000010b0b9824 */ /* 0x000fe200078e0a05 */
[----:B------:R-:W-:Y:S01]  /*2050*/  ISETP.GE.AND P1, PT, R2, RZ, PT ;  /* 0x000000ff0200720c */ /* 0x000fe20003f26270 */
[----:B0-----:R-:W-:Y:S02]  /*2060*/  IMAD.MOV.U32 R7, RZ, RZ, R17 ;  /* 0x000000ffff077224 */ /* 0x001fe400078e0011 */
[----:B------:R-:W-:Y:S02]  /*2070*/  IMAD.MOV R15, RZ, RZ, -R15 ;  /* 0x000000ffff0f7224 */ /* 0x000fe400078e0a0f */
[----:B------:R-:W-:Y:S02]  /*2080*/  VIADD R13, R29, 0xe0 ;  /* 0x000000e01d0d7836 */ /* 0x000fe40000000000 */
[----:B------:R-:W-:Y:S01]  /*2090*/  @!P5 IMAD.MOV R7, RZ, RZ, -R7 ;  /* 0x000000ffff07d224 */ /* 0x000fe200078e0a07 */
[C---:B------:R-:W-:Y:S01]  /*20a0*/  ISETP.GT.U32.AND P5, PT, R5.reuse, R11, PT ;  /* 0x0000000b0500720c */ /* 0x040fe20003fa4070 */
[C---:B------:R-:W-:Y:S01]  /*20b0*/  IMAD R9, R5.reuse, R15, R9 ;  /* 0x0000000f05097224 */ /* 0x040fe200078e0209 */
[----:B------:R-:W-:Y:S01]  /*20c0*/  IABS R2, R13 ;  /* 0x0000000d00027213 */ /* 0x000fe20000000000 */
[----:B------:R-:W-:Y:S01]  /*20d0*/  IMAD.MOV.U32 R16, RZ, RZ, R3 ;  /* 0x000000ffff107224 */ /* 0x000fe200078e0003 */
[----:B------:R0:W-:Y:S01]  /*20e0*/  STL [R1+0x370], R7 ;  /* 0x0003700701007387 */ /* 0x0001e20000100800 */
[----:B------:R-:W-:Y:S01]  /*20f0*/  @!P2 IMAD.IADD R10, R10, 0x1, -R5 ;  /* 0x000000010a0aa824 */ /* 0x000fe200078e0a05 */
[----:B------:R-:W-:Y:S01]  /*2100*/  ISETP.GE.AND P2, PT, R18, RZ, PT ;  /* 0x000000ff1200720c */ /* 0x000fe20003f46270 */
[----:B------:R-:W-:Y:S01]  /*2110*/  @!P0 IMAD.MOV R16, RZ, RZ, -R16 ;  /* 0x000000ffff108224 */ /* 0x000fe200078e0a10 */
[----:B------:R-:W-:Y:S01]  /*2120*/  ISETP.GT.U32.AND P0, PT, R5, R9, PT ;  /* 0x000000090500720c */ /* 0x000fe20003f04070 */
[----:B------:R-:W-:-:S03]  /*2130*/  IMAD.HI.U32 R14, R0, R12, RZ ;  /* 0x0000000c000e7227 */ /* 0x000fc600078e00ff */
[----:B------:R-:W-:Y:S01]  /*2140*/  STL [R1+0x36c], R16 ;  /* 0x00036c1001007387 */ /* 0x000fe20000100800 */
[----:B------:R-:W-:-:S04]  /*2150*/  IMAD.HI.U32 R3, R0, R2, RZ ;  /* 0x0000000200037227 */ /* 0x000fc800078e00ff */
[----:B0-----:R-:W-:Y:S02]  /*2160*/  IMAD.MOV.U32 R7, RZ, RZ, R10 ;  /* 0x000000ffff077224 */ /* 0x001fe400078e000a */
[----:B------:R-:W-:Y:S02]  /*2170*/  IMAD.MOV R14, RZ, RZ, -R14 ;  /* 0x000000ffff0e7224 */ /* 0x000fe400078e0a0e */
[----:B------:R-:W-:Y:S01]  /*2180*/  @!P4 IMAD.MOV R7, RZ, RZ, -R7 ;  /* 0x000000ffff07c224 */ /* 0x000fe200078e0a07 */
[----:B------:R-:W-:Y:S01]  /*2190*/  ISETP.GE.AND P4, PT, R8, RZ, PT ;  /* 0x000000ff0800720c */ /* 0x000fe20003f86270 */
[----:B------:R-:W-:Y:S02]  /*21a0*/  IMAD.MOV R8, RZ, RZ, -R3 ;  /* 0x000000ffff087224 */ /* 0x000fe400078e0a03 */
[----:B------:R-:W-:Y:S01]  /*21b0*/  @!P5 IMAD.IADD R11, R11, 0x1, -R5 ;  /* 0x000000010b0bd824 */ /* 0x000fe200078e0a05 */
[----:B------:R0:W-:Y:S01]  /*21c0*/  STL [R1+0x368], R7 ;  /* 0x0003680701007387 */ /* 0x0001e20000100800 */
[----:B------:R-:W-:-:S02]  /*21d0*/  IMAD R12, R5, R14, R12 ;  /* 0x0000000e050c7224 */ /* 0x000fc400078e020c */
[C---:B------:R-:W-:Y:S02]  /*21e0*/  IMAD R8, R5.reuse, R8, R2 ;  /* 0x0000000805087224 */ /* 0x040fe400078e0202 */
[----:B------:R-:W-:Y:S01]  /*21f0*/  IMAD.MOV.U32 R14, RZ, RZ, R11 ;  /* 0x000000ffff0e7224 */ /* 0x000fe200078e000b */
[----:B------:R-:W-:Y:S01]  /*2200*/  ISETP.GT.U32.AND P5, PT, R5, R12, PT ;  /* 0x0000000c0500720c */ /* 0x000fe20003fa4070 */
[--C-:B------:R-:W-:Y:S02]  /*2210*/  @!P6 IMAD.IADD R4, R4, 0x1, -R5.reuse ;  /* 0x000000010404e824 */ /* 0x100fe400078e0a05 */
[--C-:B------:R-:W-:Y:S02]  /*2220*/  @!P0 IMAD.IADD R9, R9, 0x1, -R5.reuse ;  /* 0x0000000109098824 */ /* 0x100fe400078e0a05 */
[----:B------:R-:W-:Y:S01]  /*2230*/  @!P3 IMAD.MOV R14, RZ, RZ, -R14 ;  /* 0x000000ffff0eb224 */ /* 0x000fe200078e0a0e */
[----:B------:R-:W-:Y:S01]  /*2240*/  ISETP.GT.U32.AND P3, PT, R5, R8, PT ;  /* 0x000000080500720c */ /* 0x000fe20003f64070 */
[----:B------:R-:W-:Y:S01]  /*2250*/  VIADD R3, R29, 0xdf ;  /* 0x000000df1d037836 */ /* 0x000fe20000000000 */
[----:B------:R-:W-:Y:S01]  /*2260*/  ISETP.GT.U32.AND P6, PT, R5, R4, PT ;  /* 0x000000040500720c */ /* 0x000fe20003fc4070 */
[----:B------:R-:W-:Y:S01]  /*2270*/  VIADD R10, R29, 0xde ;  /* 0x000000de1d0a7836 */ /* 0x000fe20000000000 */
[----:B------:R-:W-:Y:S01]  /*2280*/  ISETP.GT.U32.AND P0, PT, R5, R9, PT ;  /* 0x000000090500720c */ /* 0x000fe20003f04070 */
[----:B------:R1:W-:Y:S01]  /*2290*/  STL [R1+0x364], R14 ;  /* 0x0003640e01007387 */ /* 0x0003e20000100800 */
[----:B------:R-:W-:Y:S01]  /*22a0*/  IABS R20, R3 ;  /* 0x0000000300147213 */ /* 0x000fe20000000000 */
[----:B------:R-:W-:Y:S01]  /*22b0*/  @!P5 IMAD.IADD R12, R12, 0x1, -R5 ;  /* 0x000000010c0cd824 */ /* 0x000fe200078e0a05 */
[----:B------:R-:W-:Y:S01]  /*22c0*/  IABS R21, R10 ;  /* 0x0000000a00157213 */ /* 0x000fe20000000000 */
[----:B------:R-:W-:-:S02]  /*22d0*/  VIADD R17, R29, 0xda ;  /* 0x000000da1d117836 */ /* 0x000fc40000000000 */
[----:B------:R-:W-:Y:S01]  /*22e0*/  IMAD.HI.U32 R11, R0, R20, RZ ;  /* 0x00000014000b7227 */ /* 0x000fe200078e00ff */
[----:B------:R-:W-:Y:S02]  /*22f0*/  ISETP.GT.U32.AND P5, PT, R5, R12, PT ;  /* 0x0000000c0500720c */ /* 0x000fe40003fa4070 */
[----:B------:R-:W-:Y:S01]  /*2300*/  IABS R15, R17 ;  /* 0x00000011000f7213 */ /* 0x000fe20000000000 */
[--C-:B------:R-:W-:Y:S02]  /*2310*/  @!P3 IMAD.IADD R8, R8, 0x1, -R5.reuse ;  /* 0x000000010808b824 */ /* 0x100fe400078e0a05 */
[--C-:B------:R-:W-:Y:S01]  /*2320*/  @!P6 IMAD.IADD R4, R4, 0x1, -R5.reuse ;  /* 0x000000010404e824 */ /* 0x100fe200078e0a05 */
[----:B------:R-:W-:Y:S01]  /*2330*/  ISETP.GE.AND P6, PT, R13, RZ, PT ;  /* 0x000000ff0d00720c */ /* 0x000fe20003fc6270 */
[----:B------:R-:W-:Y:S01]  /*2340*/  @!P0 IMAD.IADD R9, R9, 0x1, -R5 ;  /* 0x0000000109098824 */ /* 0x000fe200078e0a05 */
[----:B------:R-:W-:Y:S01]  /*2350*/  ISETP.GE.AND P0, PT, R10, RZ, PT ;  /* 0x000000ff0a00720c */ /* 0x000fe20003f06270 */
[----:B------:R-:W-:Y:S01]  /*2360*/  IMAD.MOV R10, RZ, RZ, -R11 ;  /* 0x000000ffff0a7224 */ /* 0x000fe200078e0a0b */
[----:B------:R-:W-:Y:S01]  /*2370*/  ISETP.GT.U32.AND P3, PT, R5, R8, PT ;  /* 0x000000080500720c */ /* 0x000fe20003f64070 */
[----:B0-----:R-:W-:-:S02]  /*2380*/  IMAD.MOV.U32 R7, RZ, RZ, R4 ;  /* 0x000000ffff077224 */ /* 0x001fc400078e0004 */
[----:B------:R-:W-:-:S04]  /*2390*/  IMAD.HI.U32 R4, R0, R21, RZ ;  /* 0x0000001500047227 */ /* 0x000fc800078e00ff */
[----:B------:R-:W-:Y:S02]  /*23a0*/  IMAD R20, R5, R10, R20 ;  /* 0x0000000a05147224 */ /* 0x000fe400078e0214 */
[----:B-1----:R-:W-:Y:S02]  /*23b0*/  IMAD.MOV.U32 R14, RZ, RZ, R9 ;  /* 0x000000ffff0e7224 */ /* 0x002fe400078e0009 */
[----:B------:R-:W-:Y:S02]  /*23c0*/  VIADD R13, R29, 0xdd ;  /* 0x000000dd1d0d7836 */ /* 0x000fe40000000000 */
[----:B------:R-:W-:Y:S02]  /*23d0*/  IMAD.MOV R4, RZ, RZ, -R4 ;  /* 0x000000ffff047224 */ /* 0x000fe400078e0a04 */
[----:B------:R-:W-:Y:S01]  /*23e0*/  @!P1 IMAD.MOV R14, RZ, RZ, -R14 ;  /* 0x000000ffff0e9224 */ /* 0x000fe200078e0a0e */
[C---:B------:R-:W-:Y:S01]  /*23f0*/  ISETP.GT.U32.AND P1, PT, R5.reuse, R20, PT ;  /* 0x000000140500720c */ /* 0x040fe20003f24070 */
[----:B------:R-:W-:Y:S01]  /*2400*/  IMAD R21, R5, R4, R21 ;  /* 0x0000000405157224 */ /* 0x000fe200078e0215 */
[----:B------:R-:W-:Y:S01]  /*2410*/  IABS R2, R13 ;  /* 0x0000000d00027213 */ /* 0x000fe20000000000 */
[----:B------:R-:W-:Y:S01]  /*2420*/  @!P2 IMAD.MOV R7, RZ, RZ, -R7 ;  /* 0x000000ffff07a224 */ /* 0x000fe200078e0a07 */
[----:B------:R-:W-:Y:S01]  /*2430*/  ISETP.GE.AND P2, PT, R3, RZ, PT ;  /* 0x000000ff0300720c */ /* 0x000fe20003f46270 */
[--C-:B------:R-:W-:Y:S01]  /*2440*/  @!P5 IMAD.IADD R12, R12, 0x1, -R5.reuse ;  /* 0x000000010c0cd824 */ /* 0x100fe200078e0a05 */
[----:B------:R-:W-:Y:S01]  /*2450*/  ISETP.GE.AND P5, PT, R13, RZ, PT ;  /* 0x000000ff0d00720c */ /* 0x000fe20003fa6270 */
[----:B------:R-:W-:Y:S01]  /*2460*/  @!P3 IMAD.IADD R8, R8, 0x1, -R5 ;  /* 0x000000010808b824 */ /* 0x000fe200078e0a05 */
[----:B------:R-:W-:Y:S01]  /*2470*/  ISETP.GT.U32.AND P3, PT, R5, R21, PT ;  /* 0x000000150500720c */ /* 0x000fe20003f64070 */
[----:B------:R-:W-:Y:S01]  /*2480*/  IMAD.HI.U32 R3, R0, R2, RZ ;  /* 0x0000000200037227 */ /* 0x000fe200078e00ff */
[----:B------:R0:W-:Y:S03]  /*2490*/  STL [R1+0x360], R7 ;  /* 0x0003600701007387 */ /* 0x0001e60000100800 */
[----:B------:R-:W-:Y:S01]  /*24a0*/  IMAD.MOV R3, RZ, RZ, -R3 ;  /* 0x000000ffff037224 */ /* 0x000fe200078e0a03 */
[----:B------:R-:W-:Y:S01]  /*24b0*/  STL [R1+0x35c], R14 ;  /* 0x00035c0e01007387 */ /* 0x000fe20000100800 */
[----:B------:R-:W-:-:S02]  /*24c0*/  @!P1 IMAD.IADD R20, R20, 0x1, -R5 ;  /* 0x0000000114149824 */ /* 0x000fc400078e0a05 */
[----:B------:R-:W-:Y:S02]  /*24d0*/  IMAD R2, R5, R3, R2 ;  /* 0x0000000305027224 */ /* 0x000fe400078e0202 */
[----:B------:R-:W-:Y:S01]  /*24e0*/  VIADD R3, R29, 0xdc ;  /* 0x000000dc1d037836 */ /* 0x000fe20000000000 */
[----:B------:R-:W-:Y:S01]  /*24f0*/  ISETP.GT.U32.AND P1, PT, R5, R20, PT ;  /* 0x000000140500720c */ /* 0x000fe20003f24070 */
[----:B0-----:R-:W-:Y:S02]  /*2500*/  IMAD.MOV.U32 R7, RZ, RZ, R12 ;  /* 0x000000ffff077224 */ /* 0x001fe400078e000c */
[----:B------:R-:W-:Y:S01]  /*2510*/  VIADD R11, R29, 0xdb ;  /* 0x000000db1d0b7836 */ /* 0x000fe20000000000 */
[----:B------:R-:W-:Y:S01]  /*2520*/  IABS R12, R3 ;  /* 0x00000003000c7213 */ /* 0x000fe20000000000 */
[----:B------:R-:W-:Y:S01]  /*2530*/  @!P4 IMAD.MOV R7, RZ, RZ, -R7 ;  /* 0x000000ffff07c224 */ /* 0x000fe200078e0a07 */
[----:B------:R-:W-:Y:S01]  /*2540*/  ISETP.GE.AND P4, PT, R3, RZ, PT ;  /* 0x000000ff0300720c */ /* 0x000fe20003f86270 */
[----:B------:R-:W-:Y:S01]  /*2550*/  @!P3 IMAD.IADD R21, R21, 0x1, -R5 ;  /* 0x000000011515b824 */ /* 0x000fe200078e0a05 */
[----:B------:R-:W-:Y:S01]  /*2560*/  IABS R4, R11 ;  /* 0x0000000b00047213 */ /* 0x000fe20000000000 */
[C---:B------:R-:W-:Y:S01]  /*2570*/  IMAD.HI.U32 R13, R0.reuse, R12, RZ ;  /* 0x0000000c000d7227 */ /* 0x040fe200078e00ff */
[----:B------:R0:W-:Y:S02]  /*2580*/  STL [R1+0x358], R7 ;  /* 0x0003580701007387 */ /* 0x0001e40000100800 */
[----:B------:R-:W-:Y:S01]  /*2590*/  ISETP.GT.U32.AND P3, PT, R5, R21, PT ;  /* 0x000000150500720c */ /* 0x000fe20003f64070 */
[----:B------:R-:W-:-:S04]  /*25a0*/  IMAD.HI.U32 R10, R0, R4, RZ ;  /* 0x00000004000a7227 */ /* 0x000fc800078e00ff */
[----:B------:R-:W-:Y:S02]  /*25b0*/  VIADD R9, R29, 0xd9 ;  /* 0x000000d91d097836 */ /* 0x000fe40000000000 */
[----:B------:R-:W-:Y:S02]  /*25c0*/  IMAD.MOV R13, RZ, RZ, -R13 ;  /* 0x000000ffff0d7224 */ /* 0x000fe400078e0a0d */
[----:B0-----:R-:W-:Y:S01]  /*25d0*/  IMAD.MOV.U32 R7, RZ, RZ, R8 ;  /* 0x000000ffff077224 */ /* 0x001fe200078e0008 */
[----:B------:R-:W-:Y:S01]  /*25e0*/  IABS R16, R9 ;  /* 0x0000000900107213 */ /* 0x000fe20000000000 */
[----:B------:R-:W-:Y:S02]  /*25f0*/  IMAD.MOV R10, RZ, RZ, -R10 ;  /* 0x000000ffff0a7224 */ /* 0x000fe400078e0a0a */
[----:B------:R-:W-:Y:S01]  /*2600*/  @!P6 IMAD.MOV R7, RZ, RZ, -R7 ;  /* 0x000000ffff07e224 */ /* 0x000fe200078e0a07 */
[----:B------:R-:W-:Y:S01]  /*2610*/  ISETP.GT.U32.AND P6, PT, R5, R2, PT ;  /* 0x000000020500720c */ /* 0x000fe20003fc4070 */
[----:B------:R-:W-:Y:S01]  /*2620*/  @!P1 IMAD.IADD R20, R20, 0x1, -R5 ;  /* 0x0000000114149824 */ /* 0x000fe200078e0a05 */
[----:B------:R-:W-:Y:S01]  /*2630*/  ISETP.GE.AND P1, PT, R11, RZ, PT ;  /* 0x000000ff0b00720c */ /* 0x000fe20003f26270 */
[C---:B------:R-:W-:Y:S01]  /*2640*/  IMAD R11, R5.reuse, R13, R12 ;  /* 0x0000000d050b7224 */ /* 0x040fe200078e020c */
[----:B------:R0:W-:Y:S01]  /*2650*/  STL [R1+0x354], R7 ;  /* 0x0003540701007387 */ /* 0x0001e20000100800 */
[----:B------:R-:W-:-:S02]  /*2660*/  IMAD R4, R5, R10, R4 ;  /* 0x0000000a05047224 */ /* 0x000fc400078e0204 */
[----:B------:R-:W-:Y:S01]  /*2670*/  @!P3 IMAD.IADD R21, R21, 0x1, -R5 ;  /* 0x000000011515b824 */ /* 0x000fe200078e0a05 */
[----:B------:R-:W-:Y:S01]  /*2680*/  ISETP.GT.U32.AND P3, PT, R5, R11, PT ;  /* 0x0000000b0500720c */ /* 0x000fe20003f64070 */
[----:B------:R-:W-:-:S04]  /*2690*/  IMAD.HI.U32 R3, R0, R16, RZ ;  /* 0x0000001000037227 */ /* 0x000fc800078e00ff */
[----:B------:R-:W-:Y:S01]  /*26a0*/  @!P6 IMAD.IADD R2, R2, 0x1, -R5 ;  /* 0x000000010202e824 */ /* 0x000fe200078e0a05 */
[----:B------:R-:W-:Y:S01]  /*26b0*/  ISETP.GT.U32.AND P6, PT, R5, R4, PT ;  /* 0x000000040500720c */ /* 0x000fe20003fc4070 */
[----:B------:R-:W-:Y:S02]  /*26c0*/  IMAD.MOV R3, RZ, RZ, -R3 ;  /* 0x000000ffff037224 */ /* 0x000fe400078e0a03 */
[----:B------:R-:W-:Y:S02]  /*26d0*/  VIADD R10, R29, 0xd7 ;  /* 0x000000d71d0a7836 */ /* 0x000fe40000000000 */
[----:B------:R-:W-:Y:S02]  /*26e0*/  IMAD R16, R5, R3, R16 ;  /* 0x0000000305107224 */ /* 0x000fe400078e0210 */
[----:B------:R-:W-:Y:S01]  /*26f0*/  VIADD R3, R29, 0xd8 ;  /* 0x000000d81d037836 */ /* 0x000fe20000000000 */
[----:B------:R-:W-:Y:S01]  /*2700*/  IABS R18, R10 ;  /* 0x0000000a00127213 */ /* 0x000fe20000000000 */
[--C-:B------:R-:W-:Y:S01]  /*2710*/  @!P3 IMAD.IADD R11, R11, 0x1, -R5.reuse ;  /* 0x000000010b0bb824 */ /* 0x100fe200078e0a05 */
[----:B------:R-:W-:Y:S01]  /*2720*/  ISETP.GT.U32.AND P3, PT, R5, R2, PT ;  /* 0x000000020500720c */ /* 0x000fe20003f64070 */
[----:B0-----:R-:W-:Y:S01]  /*2730*/  IMAD.MOV.U32 R7, RZ, RZ, R20 ;  /* 0x000000ffff077224 */ /* 0x001fe200078e0014 */
[----:B------:R-:W-:Y:S01]  /*2740*/  IABS R12, R3 ;  /* 0x00000003000c7213 */ /* 0x000fe20000000000 */
[----:B------:R-:W-:-:S02]  /*2750*/  @!P6 IMAD.IADD R4, R4, 0x1, -R5 ;  /* 0x000000010404e824 */ /* 0x000fc400078e0a05 */
[----:B------:R-:W-:-:S03]  /*2760*/  IMAD.HI.U32 R14, R0, R15, RZ ;  /* 0x0000000f000e7227 */ /* 0x000fc600078e00ff */
[C---:B------:R-:W-:Y:S01]  /*2770*/  ISETP.GT.U32.AND P6, PT, R5.reuse, R4, PT ;  /* 0x000000040500720c */ /* 0x040fe20003fc4070 */
[----:B------:R-:W-:Y:S01]  /*2780*/  @!P2 IMAD.MOV R7, RZ, RZ, -R7 ;  /* 0x000000ffff07a224 */ /* 0x000fe200078e0a07 */
[----:B------:R-:W-:Y:S01]  /*2790*/  ISETP.GT.U32.AND P2, PT, R5, R11, PT ;  /* 0x0000000b0500720c */ /* 0x000fe20003f44070 */
[----:B------:R-:W-:Y:S02]  /*27a0*/  IMAD.MOV R8, RZ, RZ, -R14 ;  /* 0x000000ffff087224 */ /* 0x000fe400078e0a0e */
[C---:B------:R-:W-:Y:S01]  /*27b0*/  IMAD.HI.U32 R22, R0.reuse, R12, RZ ;  /* 0x0000000c00167227 */ /* 0x040fe200078e00ff */
[----:B------:R0:W-:Y:S03]  /*27c0*/  STL [R1+0x350], R7 ;  /* 0x0003500701007387 */ /* 0x0001e60000100800 */
[----:B------:R-:W-:-:S04]  /*27d0*/  IMAD.HI.U32 R20, R0, R18, RZ ;  /* 0x0000001200147227 */ /* 0x000fc800078e00ff */
[C---:B------:R-:W-:Y:S02]  /*27e0*/  IMAD R15, R5.reuse, R8, R15 ;  /* 0x00000008050f7224 */ /* 0x040fe400078e020f */
[----:B------:R-:W-:Y:S02]  /*27f0*/  IMAD.MOV R22, RZ, RZ, -R22 ;  /* 0x000000ffff167224 */ /* 0x000fe400078e0a16 */
[----:B0-----:R-:W-:Y:S02]  /*2800*/  IMAD.MOV.U32 R7, RZ, RZ, R21 ;  /* 0x000000ffff077224 */ /* 0x001fe400078e0015 */
[----:B------:R-:W-:Y:S02]  /*2810*/  IMAD.MOV R20, RZ, RZ, -R20 ;  /* 0x000000ffff147224 */ /* 0x000fe400078e0a14 */
[----:B------:R-:W-:Y:S01]  /*2820*/  @!P0 IMAD.MOV R7, RZ, RZ, -R7 ;  /* 0x000000ffff078224 */ /* 0x000fe200078e0a07 */
[C---:B------:R-:W-:Y:S01]  /*2830*/  ISETP.GT.U32.AND P0, PT, R5.reuse, R15, PT ;  /* 0x0000000f0500720c */ /* 0x040fe20003f04070 */
[----:B------:R-:W-:Y:S01]  /*2840*/  @!P3 IMAD.IADD R2, R2, 0x1, -R5 ;  /* 0x000000010202b824 */ /* 0x000fe200078e0a05 */
[C---:B------:R-:W-:Y:S01]  /*2850*/  ISETP.GT.U32.AND P3, PT, R5.reuse, R16, PT ;  /* 0x000000100500720c */ /* 0x040fe20003f64070 */
[C---:B------:R-:W-:Y:S01]  /*2860*/  IMAD R12, R5.reuse, R22, R12 ;  /* 0x00000016050c7224 */ /* 0x040fe200078e020c */
[----:B------:R0:W-:Y:S01]  /*2870*/  STL [R1+0x34c], R7 ;  /* 0x00034c0701007387 */ /* 0x0001e20000100800 */
[----:B------:R-:W-:-:S02]  /*2880*/  IMAD R18, R5, R20, R18 ;  /* 0x0000001405127224 */ /* 0x000fc400078e0212 */
[--C-:B------:R-:W-:Y:S01]  /*2890*/  @!P2 IMAD.IADD R11, R11, 0x1, -R5.reuse ;  /* 0x000000010b0ba824 */ /* 0x100fe200078e0a05 */
[C---:B------:R-:W-:Y:S01]  /*28a0*/  ISETP.GT.U32.AND P2, PT, R5.reuse, R12, PT ;  /* 0x0000000c0500720c */ /* 0x040fe20003f44070 */
[--C-:B------:R-:W-:Y:S01]  /*28b0*/  @!P6 IMAD.IADD R4, R4, 0x1, -R5.reuse ;  /* 0x000000010404e824 */ /* 0x100fe200078e0a05 */
[----:B------:R-:W-:Y:S01]  /*28c0*/  ISETP.GT.U32.AND P6, PT, R5, R18, PT ;  /* 0x000000120500720c */ /* 0x000fe20003fc4070 */
[----:B------:R-:W-:Y:S02]  /*28d0*/  VIADD R14, R29, 0xd5 ;  /* 0x000000d51d0e7836 */ /* 0x000fe40000000000 */
[--C-:B------:R-:W-:Y:S01]  /*28e0*/  @!P0 IMAD.IADD R15, R15, 0x1, -R5.reuse ;  /* 0x000000010f0f8824 */ /* 0x100fe200078e0a05 */
[----:B------:R-:W-:Y:S01]  /*28f0*/  ISETP.GE.AND P0, PT, R17, RZ, PT ;  /* 0x000000ff1100720c */ /* 0x000fe20003f06270 */
[----:B------:R-:W-:Y:S01]  /*2900*/  @!P3 IMAD.IADD R16, R16, 0x1, -R5 ;  /* 0x000000011010b824 */ /* 0x000fe200078e0a05 */
[----:B------:R-:W-:Y:S01]  /*2910*/  IABS R8, R14 ;  /* 0x0000000e00087213 */ /* 0x000fe20000000000 */
[----:B------:R-:W-:Y:S01]  /*2920*/  VIADD R13, R29, 0xd6 ;  /* 0x000000d61d0d7836 */ /* 0x000fe20000000000 */
[----:B------:R-:W-:Y:S01]  /*2930*/  ISETP.GE.AND P3, PT, R9, RZ, PT ;  /* 0x000000ff0900720c */ /* 0x000fe20003f66270 */
[----:B------:R-:W-:-:S02]  /*2940*/  IMAD.MOV.U32 R23, RZ, RZ, R2 ;  /* 0x000000ffff177224 */ /* 0x000fc400078e0002 */
[--C-:B------:R-:W-:Y:S01]  /*2950*/  @!P2 IMAD.IADD R12, R12, 0x1, -R5.reuse ;  /* 0x000000010c0ca824 */ /* 0x100fe200078e0a05 */
[C---:B------:R-:W-:Y:S01]  /*2960*/  ISETP.GT.U32.AND P2, PT, R5.reuse, R15, PT ;  /* 0x0000000f0500720c */ /* 0x040fe20003f44070 */
[----:B------:R-:W-:Y:S01]  /*2970*/  @!P6 IMAD.IADD R18, R18, 0x1, -R5 ;  /* 0x000000011212e824 */ /* 0x000fe200078e0a05 */
[----:B------:R-:W-:Y:S01]  /*2980*/  ISETP.GT.U32.AND P6, PT, R5, R16, PT ;  /* 0x000000100500720c */ /* 0x000fe20003fc4070 */
[----:B------:R-:W-:Y:S01]  /*2990*/  IMAD.HI.U32 R22, R0, R8, RZ ;  /* 0x0000000800167227 */ /* 0x000fe200078e00ff */
[----:B------:R-:W-:-:S03]  /*29a0*/  IABS R19, R13 ;  /* 0x0000000d00137213 */ /* 0x000fc60000000000 */
[----:B0-----:R-:W-:Y:S02]  /*29b0*/  IMAD.MOV.U32 R7, RZ, RZ, R11 ;  /* 0x000000ffff077224 */ /* 0x001fe400078e000b */
[----:B------:R-:W-:Y:S01]  /*29c0*/  @!P5 IMAD.MOV R23, RZ, RZ, -R23 ;  /* 0x000000ffff17d224 */ /* 0x000fe200078e0a17 */
[C---:B------:R-:W-:Y:S01]  /*29d0*/  ISETP.GT.U32.AND P5, PT, R5.reuse, R12, PT ;  /* 0x0000000c0500720c */ /* 0x040fe20003fa4070 */
[----:B------:R-:W-:Y:S02]  /*29e0*/  IMAD.MOV R22, RZ, RZ, -R22 ;  /* 0x000000ffff167224 */ /* 0x000fe400078e0a16 */
[----:B------:R-:W-:Y:S01]  /*29f0*/  @!P4 IMAD.MOV R7, RZ, RZ, -R7 ;  /* 0x000000ffff07c224 */ /* 0x000fe200078e0a07 */
[----:B------:R-:W-:Y:S01]  /*2a00*/  STL [R1+0x348], R23 ;  /* 0x0003481701007387 */ /* 0x000fe20000100800 */
[----:B------:R-:W-:Y:S01]  /*2a10*/  IMAD.HI.U32 R21, R0, R19, RZ ;  /* 0x0000001300157227 */ /* 0x000fe200078e00ff */
[C---:B------:R-:W-:Y:S02]  /*2a20*/  ISETP.GT.U32.AND P4, PT, R5.reuse, R18, PT ;  /* 0x000000120500720c */ /* 0x040fe40003f84070 */
[----:B------:R0:W-:Y:S01]  /*2a30*/  STL [R1+0x344], R7 ;  /* 0x0003440701007387 */ /* 0x0001e20000100800 */
[----:B------:R-:W-:-:S02]  /*2a40*/  IMAD R8, R5, R22, R8 ;  /* 0x0000001605087224 */ /* 0x000fc400078e0208 */
[C---:B------:R-:W-:Y:S02]  /*2a50*/  VIADD R9, R29.reuse, 0xd4 ;  /* 0x000000d41d097836 */ /* 0x040fe40000000000 */
[----:B------:R-:W-:Y:S02]  /*2a60*/  IMAD.MOV R21, RZ, RZ, -R21 ;  /* 0x000000ffff157224 */ /* 0x000fe400078e0a15 */
[----:B------:R-:W-:Y:S01]  /*2a70*/  VIADD R17, R29, 0xd3 ;  /* 0x000000d31d117836 */ /* 0x000fe20000000000 */
[----:B------:R-:W-:Y:S01]  /*2a80*/  IABS R2, R9 ;  /* 0x0000000900027213 */ /* 0x000fe20000000000 */
[--C-:B------:R-:W-:Y:S01]  /*2a90*/  @!P2 IMAD.IADD R15, R15, 0x1, -R5.reuse ;  /* 0x000000010f0fa824 */ /* 0x100fe200078e0a05 */
[----:B------:R-:W-:Y:S01]  /*2aa0*/  ISETP.GE.AND P2, PT, R3, RZ, PT ;  /* 0x000000ff0300720c */ /* 0x000fe20003f46270 */
[----:B0-----:R-:W-:Y:S01]  /*2ab0*/  IMAD.MOV.U32 R7, RZ, RZ, R4 ;  /* 0x000000ffff077224 */ /* 0x001fe200078e0004 */
[----:B------:R-:W-:Y:S01]  /*2ac0*/  IABS R4, R17 ;  /* 0x0000001100047213 */ /* 0x000fe20000000000 */
[----:B------:R-:W-:Y:S01]  /*2ad0*/  @!P6 IMAD.IADD R16, R16, 0x1, -R5 ;  /* 0x000000011010e824 */ /* 0x000fe200078e0a05 */
[C---:B------:R-:W-:Y:S01]  /*2ae0*/  ISETP.GT.U32.AND P6, PT, R5.reuse, R8, PT ;  /* 0x000000080500720c */ /* 0x040fe20003fc4070 */
[----:B------:R-:W-:-:S02]  /*2af0*/  IMAD R19, R5, R21, R19 ;  /* 0x0000001505137224 */ /* 0x000fc400078e0213 */
[----:B------:R-:W-:Y:S02]  /*2b00*/  @!P1 IMAD.MOV R7, RZ, RZ, -R7 ;  /* 0x000000ffff079224 */ /* 0x000fe400078e0a07 */
[----:B------:R-:W-:Y:S01]  /*2b10*/  IMAD.MOV.U32 R11, RZ, RZ, R15 ;  /* 0x000000ffff0b7224 */ /* 0x000fe200078e000f */
[----:B------:R-:W-:Y:S01]  /*2b20*/  ISETP.GT.U32.AND P1, PT, R5, R19, PT ;  /* 0x000000130500720c */ /* 0x000fe20003f24070 */
[----:B------:R-:W-:Y:S01]  /*2b30*/  IMAD.HI.U32 R3, R0, R2, RZ ;  /* 0x0000000200037227 */ /* 0x000fe200078e00ff */
[----:B------:R0:W-:Y:S03]  /*2b40*/  STL [R1+0x33c], R7 ;  /* 0x00033c0701007387 */ /* 0x0001e60000100800 */
[----:B------:R-:W-:Y:S01]  /*2b50*/  @!P5 IMAD.IADD R12, R12, 0x1, -R5 ;  /* 0x000000010c0cd824 */ /* 0x000fe200078e0a05 */
[----:B------:R-:W-:Y:S01]  /*2b60*/  ISETP.GE.AND P5, PT, R10, RZ, PT ;  /* 0x000000ff0a00720c */ /* 0x000fe20003fa6270 */
[----:B------:R-:W-:-:S02]  /*2b70*/  @!P0 IMAD.MOV R11, RZ, RZ, -R11 ;  /* 0x000000ffff0b8224 */ /* 0x000fc400078e0a0b */
[----:B------:R-:W-:-:S03]  /*2b80*/  IMAD.HI.U32 R10, R0, R4, RZ ;  /* 0x00000004000a7227 */ /* 0x000fc600078e00ff */
[----:B------:R1:W-:Y:S01]  /*2b90*/  STL [R1+0x338], R11 ;  /* 0x0003380b01007387 */ /* 0x0003e20000100800 */
[----:B0-----:R-:W-:Y:S02]  /*2ba0*/  IMAD.MOV.U32 R7, RZ, RZ, R16 ;  /* 0x000000ffff077224 */ /* 0x001fe400078e0010 */
[----:B------:R-:W-:Y:S02]  /*2bb0*/  IMAD.MOV R3, RZ, RZ, -R3 ;  /* 0x000000ffff037224 */ /* 0x000fe400078e0a03 */
[----:B------:R-:W-:Y:S02]  /*2bc0*/  @!P3 IMAD.MOV R7, RZ, RZ, -R7 ;  /* 0x000000ffff07b224 */ /* 0x000fe400078e0a07 */
[--C-:B------:R-:W-:Y:S01]  /*2bd0*/  @!P4 IMAD.IADD R18, R18, 0x1, -R5.reuse ;  /* 0x000000011212c824 */ /* 0x100fe200078e0a05 */
[----:B------:R-:W-:Y:S01]  /*2be0*/  ISETP.GE.AND P4, PT, R13, RZ, PT ;  /* 0x000000ff0d00720c */ /* 0x000fe20003f86270 */
[----:B------:R-:W-:Y:S01]  /*2bf0*/  IMAD.MOV R10, RZ, RZ, -R10 ;  /* 0x000000ffff0a7224 */ /* 0x000fe200078e0a0a */
[----:B------:R0:W-:Y:S01]  /*2c00*/  STL [R1+0x334], R7 ;  /* 0x0003340701007387 */ /* 0x0001e20000100800 */
[----:B------:R-:W-:Y:S01]  /*2c10*/  @!P6 IMAD.IADD R8, R8, 0x1, -R5 ;  /* 0x000000010808e824 */ /* 0x000fe200078e0a05 */
[----:B------:R-:W-:Y:S01]  /*2c20*/  ISETP.GE.AND P6, PT, R9, RZ, PT ;  /* 0x000000ff0900720c */ /* 0x000fe20003fc6270 */
[----:B------:R-:W-:-:S02]  /*2c30*/  IMAD R2, R5, R3, R2 ;  /* 0x0000000305027224 */ /* 0x000fc400078e0202 */
[----:B-1----:R-:W-:Y:S01]  /*2c40*/  IMAD.MOV.U32 R11, RZ, RZ, R12 ;  /* 0x000000ffff0b7224 */ /* 0x002fe200078e000c */
[C---:B------:R-:W-:Y:S01]  /*2c50*/  ISETP.GT.U32.AND P3, PT, R5.reuse, R8, PT ;  /* 0x000000080500720c */ /* 0x040fe20003f64070 */
[C---:B------:R-:W-:Y:S02]  /*2c60*/  IMAD R4, R5.reuse, R10, R4 ;  /* 0x0000000a05047224 */ /* 0x040fe400078e0204 */
[----:B------:R-:W-:Y:S01]  /*2c70*/  @!P2 IMAD.MOV R11, RZ, RZ, -R11 ;  /* 0x000000ffff0ba224 */ /* 0x000fe200078e0a0b */
[----:B------:R-:W-:Y:S01]  /*2c80*/  ISETP.GT.U32.AND P2, PT, R5, R2, PT ;  /* 0x000000020500720c */ /* 0x000fe20003f44070 */
[----:B0-----:R-:W-:Y:S02]  /*2c90*/  IMAD.MOV.U32 R7, RZ, RZ, R18 ;  /* 0x000000ffff077224 */ /* 0x001fe400078e0012 */
[----:B------:R-:W-:Y:S01]  /*2ca0*/  @!P1 IMAD.IADD R19, R19, 0x1, -R5 ;  /* 0x0000000113139824 */ /* 0x000fe200078e0a05 */
[----:B------:R0:W-:Y:S01]  /*2cb0*/  STL [R1+0x330], R11 ;  /* 0x0003300b01007387 */ /* 0x0001e20000100800 */
[----:B------:R-:W-:Y:S01]  /*2cc0*/  @!P5 IMAD.MOV R7, RZ, RZ, -R7 ;  /* 0x000000ffff07d224 */ /* 0x000fe200078e0a07 */
[----:B------:R-:W-:Y:S01]  /*2cd0*/  ISETP.GT.U32.AND P5, PT, R5, R4, PT ;  /* 0x000000040500720c */ /* 0x000fe20003fa4070 */
[----:B------:R-:W-:Y:S01]  /*2ce0*/  VIADD R9, R29, 0xd2 ;  /* 0x000000d21d097836 */ /* 0x000fe20000000000 */
[----:B------:R-:W-:Y:S01]  /*2cf0*/  ISETP.GT.U32.AND P0, PT, R5, R19, PT ;  /* 0x000000130500720c */ /* 0x000fe20003f04070 */
[----:B------:R-:W-:Y:S01]  /*2d00*/  VIADD R3, R29, 0xd1 ;  /* 0x000000d11d037836 */ /* 0x000fe20000000000 */
[----:B------:R1:W-:Y:S01]  /*2d10*/  STL [R1+0x32c], R7 ;  /* 0x00032c0701007387 */ /* 0x0003e20000100800 */
[--C-:B------:R-:W-:Y:S01]  /*2d20*/  @!P3 IMAD.IADD R8, R8, 0x1, -R5.reuse ;  /* 0x000000010808b824 */ /* 0x100fe200078e0a05 */
[----:B------:R-:W-:Y:S01]  /*2d30*/  ISETP.GE.AND P3, PT, R9, RZ, PT ;  /* 0x000000ff0900720c */ /* 0x000fe20003f66270 */
[----:B------:R-:W-:Y:S01]  /*2d40*/  @!P2 IMAD.IADD R2, R2, 0x1, -R5 ;  /* 0x000000010202a824 */ /* 0x000fe200078e0a05 */
[----:B0-----:R-:W-:Y:S01]  /*2d50*/  IABS R11, R9 ;  /* 0x00000009000b7213 */ /* 0x001fe20000000000 */
[C---:B------:R-:W-:Y:S01]  /*2d60*/  VIADD R12, R29.reuse, 0xd0 ;  /* 0x000000d01d0c7836 */ /* 0x040fe20000000000 */
[----:B------:R-:W-:Y:S01]  /*2d70*/  IABS R10, R3 ;  /* 0x00000003000a7213 */ /* 0x000fe20000000000 */
[----:B------:R-:W-:Y:S01]  /*2d80*/  VIADD R13, R29, 0xce ;  /* 0x000000ce1d0d7836 */ /* 0x000fe20000000000 */
[----:B------:R-:W-:Y:S01]  /*2d90*/  ISETP.GE.AND P2, PT, R3, RZ, PT ;  /* 0x000000ff0300720c */ /* 0x000fe20003f46270 */
[----:B------:R-:W-:Y:S01]  /*2da0*/  IMAD.MOV.U32 R9, RZ, RZ, R11 ;  /* 0x000000ffff097224 */ /* 0x000fe200078e000b */
[----:B------:R-:W-:Y:S01]  /*2db0*/  ISETP.GE.AND P1, PT, R14, RZ, PT ;  /* 0x000000ff0e00720c */ /* 0x000fe20003f26270 */
[--C-:B------:R-:W-:Y:S01]  /*2dc0*/  @!P5 IMAD.IADD R4, R4, 0x1, -R5.reuse ;  /* 0x000000010404d824 */ /* 0x100fe200078e0a05 */
[----:B------:R-:W-:Y:S01]  /*2dd0*/  ISETP.GT.U32.AND P5, PT, R5, R2, PT ;  /* 0x000000020500720c */ /* 0x000fe20003fa4070 */
[----:B------:R-:W-:Y:S01]  /*2de0*/  @!P0 IMAD.IADD R19, R19, 0x1, -R5 ;  /* 0x0000000113138824 */ /* 0x000fe200078e0a05 */
[----:B------:R-:W-:Y:S01]  /*2df0*/  ISETP.GE.AND P0, PT, R17, RZ, PT ;  /* 0x000000ff1100720c */ /* 0x000fe20003f06270 */
[----:B------:R-:W-:-:S04]  /*2e00*/  IMAD.HI.U32 R3, R0, R9, RZ ;  /* 0x0000000900037227 */ /* 0x000fc800078e00ff */
[----:B-1----:R-:W-:Y:S02]  /*2e10*/  IMAD.MOV.U32 R7, RZ, RZ, R19 ;  /* 0x000000ffff077224 */ /* 0x002fe400078e0013 */
[----:B------:R-:W-:Y:S02]  /*2e20*/  IMAD.MOV R3, RZ, RZ, -R3 ;  /* 0x000000ffff037224 */ /* 0x000fe400078e0a03 */
[----:B------:R-:W-:Y:S01]  /*2e30*/  @!P4 IMAD.MOV R7, RZ, RZ, -R7 ;  /* 0x000000ffff07c224 */ /* 0x000fe200078e0a07 */
[C---:B------:R-:W-:Y:S01]  /*2e40*/  ISETP.GT.U32.AND P4, PT, R5.reuse, R4, PT ;  /* 0x000000040500720c */ /* 0x040fe20003f84070 */
[C---:B------:R-:W-:Y:S02]  /*2e50*/  IMAD R3, R5.reuse, R3, R9 ;  /* 0x0000000305037224 */ /* 0x040fe400078e0209 */
[----:B------:R-:W-:Y:S01]  /*2e60*/  IMAD.HI.U32 R11, R0, R10, RZ ;  /* 0x0000000a000b7227 */ /* 0x000fe200078e00ff */
[----:B------:R0:W-:Y:S03]  /*2e70*/  STL [R1+0x328], R7 ;  /* 0x0003280701007387 */ /* 0x0001e60000100800 */
[----:B------:R-:W-:Y:S01]  /*2e80*/  @!P5 IMAD.IADD R2, R2, 0x1, -R5 ;  /* 0x000000010202d824 */ /* 0x000fe200078e0a05 */
[----:B------:R-:W-:Y:S01]  /*2e90*/  ISETP.GT.U32.AND P5, PT, R5, R3, PT ;  /* 0x000000030500720c */ /* 0x000fe20003fa4070 */
[----:B------:R-:W-:-:S02]  /*2ea0*/  VIADD R16, R29, 0xcb ;  /* 0x000000cb1d107836 */ /* 0x000fc40000000000 */
[----:B------:R-:W-:Y:S02]  /*2eb0*/  IMAD.MOV.U32 R14, RZ, RZ, R2 ;  /* 0x000000ffff0e7224 */ /* 0x000fe400078e0002 */
[----:B------:R-:W-:Y:S02]  /*2ec0*/  @!P4 IMAD.IADD R4, R4, 0x1, -R5 ;  /* 0x000000010404c824 */ /* 0x000fe400078e0a05 */
[----:B0-----:R-:W-:Y:S02]  /*2ed0*/  IMAD.MOV.U32 R7, RZ, RZ, R8 ;  /* 0x000000ffff077224 */ /* 0x001fe400078e0008 */
[----:B------:R-:W-:Y:S02]  /*2ee0*/  IMAD.MOV R8, RZ, RZ, -R11 ;  /* 0x000000ffff087224 */ /* 0x000fe400078e0a0b */
[----:B------:R-:W-:Y:S02]  /*2ef0*/  @!P6 IMAD.MOV R14, RZ, RZ, -R14 ;  /* 0x000000ffff0ee224 */ /* 0x000fe400078e0a0e */
[----:B------:R-:W-:-:S02]  /*2f00*/  IMAD R10, R5, R8, R10 ;  /* 0x00000008050a7224 */ /* 0x000fc400078e020a */
[----:B------:R-:W-:Y:S01]  /*2f10*/  @!P1 IMAD.MOV R7, RZ, RZ, -R7 ;  /* 0x000000ffff079224 */ /* 0x000fe200078e0a07 */
[----:B------:R-:W-:Y:S01]  /*2f20*/  ISETP.GE.AND P1, PT, R12, RZ, PT ;  /* 0x000000ff0c00720c */ /* 0x000fe20003f26270 */
[----:B------:R-:W-:Y:S01]  /*2f30*/  VIADD R11, R29, 0xcf ;  /* 0x000000cf1d0b7836 */ /* 0x000fe20000000000 */
[----:B------:R-:W-:Y:S01]  /*2f40*/  ISETP.GT.U32.AND P6, PT, R5, R10, PT ;  /* 0x0000000a0500720c */ /* 0x000fe20003fc4070 */
[----:B------:R-:W-:Y:S01]  /*2f50*/  @!P5 IMAD.IADD R3, R3, 0x1, -R5 ;  /* 0x000000010303d824 */ /* 0x000fe200078e0a05 */
[----:B------:R-:W-:Y:S01]  /*2f60*/  IABS R12, R12 ;  /* 0x0000000c000c7213 */ /* 0x000fe20000000000 */
[----:B------:R0:W-:Y:S01]  /*2f70*/  STL [R1+0x324], R7 ;  /* 0x0003240701007387 */ /* 0x0001e20000100800 */
[----:B------:R-:W-:Y:S01]  /*2f80*/  ISETP.GE.AND P4, PT, R11, RZ, PT ;  /* 0x000000ff0b00720c */ /* 0x000fe20003f86270 */
[----:B------:R-:W-:Y:S01]  /*2f90*/  VIADD R8, R29, 0xcd ;  /* 0x000000cd1d087836 */ /* 0x000fe20000000000 */
[----:B------:R-:W-:Y:S01]  /*2fa0*/  ISETP.GT.U32.AND P5, PT, R5, R3, PT ;  /* 0x000000030500720c */ /* 0x000fe20003fa4070 */
[----:B------:R-:W-:Y:S01]  /*2fb0*/  IMAD.HI.U32 R9, R0, R12, RZ ;  /* 0x0000000c00097227 */ /* 0x000fe200078e00ff */
[----:B------:R-:W-:Y:S01]  /*2fc0*/  IABS R11, R11 ;  /* 0x0000000b000b7213 */ /* 0x000fe20000000000 */
[----:B------:R-:W-:Y:S02]  /*2fd0*/  STL [R1+0x320], R14 ;  /* 0x0003200e01007387 */ /* 0x000fe40000100800 */
[----:B------:R-:W-:-:S02]  /*2fe0*/  IMAD.MOV R2, RZ, RZ, -R9 ;  /* 0x000000ffff027224 */ /* 0x000fc400078e0a09 */
[----:B0-----:R-:W-:Y:S01]  /*2ff0*/  IMAD.MOV.U32 R7, RZ, RZ, R4 ;  /* 0x000000ffff077224 */ /* 0x001fe200078e0004 */
[----:B------:R-:W-:Y:S01]  /*3000*/  IABS R4, R13 ;  /* 0x0000000d00047213 */ /* 0x000fe20000000000 */
[----:B------:R-:W-:Y:S02]  /*3010*/  @!P6 IMAD.IADD R10, R10, 0x1, -R5 ;  /* 0x000000010a0ae824 */ /* 0x000fe400078e0a05 */
[----:B------:R-:W-:-:S03]  /*3020*/  IMAD.HI.U32 R9, R0, R11, RZ ;  /* 0x0000000b00097227 */ /* 0x000fc600078e00ff */
[----:B------:R-:W-:Y:S01]  /*3030*/  ISETP.GT.U32.AND P6, PT, R5, R10, PT ;  /* 0x0000000a0500720c */ /* 0x000fe20003fc4070 */
[----:B------:R-:W-:Y:S01]  /*3040*/  @!P0 IMAD.MOV R7, RZ, RZ, -R7 ;  /* 0x000000ffff078224 */ /* 0x000fe200078e0a07 */
[----:B------:R-:W-:Y:S01]  /*3050*/  ISETP.GE.AND P0, PT, R13, RZ, PT ;  /* 0x000000ff0d00720c */ /* 0x000fe20003f06270 */
[----:B------:R-:W-:Y:S01]  /*3060*/  IMAD R12, R5, R2, R12 ;  /* 0x00000002050c7224 */ /* 0x000fe200078e020c */
[----:B------:R-:W-:Y:S01]  /*3070*/  IABS R2, R8 ;  /* 0x0000000800027213 */ /* 0x000fe20000000000 */
[----:B------:R-:W-:Y:S01]  /*3080*/  IMAD.MOV R9, RZ, RZ, -R9 ;  /* 0x000000ffff097224 */ /* 0x000fe200078e0a09 */
[----:B------:R0:W-:Y:S01]  /*3090*/  STL [R1+0x31c], R7 ;  /* 0x00031c0701007387 */ /* 0x0001e20000100800 */
[----:B------:R-:W-:-:S04]  /*30a0*/  IMAD.HI.U32 R13, R0, R4, RZ ;  /* 0x00000004000d7227 */ /* 0x000fc800078e00ff */
[----:B------:R-:W-:Y:S01]  /*30b0*/  @!P5 IMAD.IADD R3, R3, 0x1, -R5 ;  /* 0x000000010303d824 */ /* 0x000fe200078e0a05 */
[C---:B------:R-:W-:Y:S01]  /*30c0*/  ISETP.GT.U32.AND P5, PT, R5.reuse, R12, PT ;  /* 0x0000000c0500720c */ /* 0x040fe20003fa4070 */
[----:B------:R-:W-:Y:S02]  /*30d0*/  IMAD R11, R5, R9, R11 ;  /* 0x00000009050b7224 */ /* 0x000fe400078e020b */
[----:B------:R-:W-:-:S04]  /*30e0*/  IMAD.HI.U32 R9, R0, R2, RZ ;  /* 0x0000000200097227 */ /* 0x000fc800078e00ff */
[----:B------:R-:W-:Y:S02]  /*30f0*/  IMAD.MOV R13, RZ, RZ, -R13 ;  /* 0x000000ffff0d7224 */ /* 0x000fe400078e0a0d */
[----:B0-----:R-:W-:Y:S02]  /*3100*/  IMAD.MOV.U32 R7, RZ, RZ, R3 ;  /* 0x000000ffff077224 */ /* 0x001fe400078e0003 */
[----:B------:R-:W-:Y:S02]  /*3110*/  IMAD.MOV R9, RZ, RZ, -R9 ;  /* 0x000000ffff097224 */ /* 0x000fe400078e0a09 */
[C---:B------:R-:W-:Y:S01]  /*3120*/  IMAD R3, R5.reuse, R13, R4 ;  /* 0x0000000d05037224 */ /* 0x040fe200078e0204 */
[----:B------:R-:W-:Y:S01]  /*3130*/  IABS R13, R16 ;  /* 0x00000010000d7213 */ /* 0x000fe20000000000 */
[C---:B------:R-:W-:Y:S02]  /*3140*/  IMAD R2, R5.reuse, R9, R2 ;  /* 0x0000000905027224 */ /* 0x040fe400078e0202 */
[--C-:B------:R-:W-:Y:S01]  /*3150*/  @!P6 IMAD.IADD R10, R10, 0x1, -R5.reuse ;  /* 0x000000010a0ae824 */ /* 0x100fe200078e0a05 */
[C---:B------:R-:W-:Y:S01]  /*3160*/  ISETP.GT.U32.AND P6, PT, R5.reuse, R3, PT ;  /* 0x000000030500720c */ /* 0x040fe20003fc4070 */
[----:B------:R-:W-:Y:S01]  /*3170*/  @!P5 IMAD.IADD R12, R12, 0x1, -R5 ;  /* 0x000000010c0cd824 */ /* 0x000fe200078e0a05 */
[C---:B------:R-:W-:Y:S01]  /*3180*/  ISETP.GT.U32.AND P5, PT, R5.reuse, R2, PT ;  /* 0x000000020500720c */ /* 0x040fe20003fa4070 */
[----:B------:R-:W-:Y:S01]  /*3190*/  @!P3 IMAD.MOV R7, RZ, RZ, -R7 ;  /* 0x000000ffff07b224 */ /* 0x000fe200078e0a07 */
[----:B------:R-:W-:Y:S01]  /*31a0*/  ISETP.GT.U32.AND P3, PT, R5, R11, PT ;  /* 0x0000000b0500720c */ /* 0x000fe20003f64070 */
[----:B------:R-:W-:-:S03]  /*31b0*/  IMAD.HI.U32 R18, R0, R13, RZ ;  /* 0x0000000d00127227 */ /* 0x000fc600078e00ff */
[----:B------:R0:W-:Y:S01]  /*31c0*/  STL [R1+0x318], R7 ;  /* 0x0003180701007387 */ /* 0x0001e20000100800 */
[----:B------:R-:W-:Y:S02]  /*31d0*/  IMAD.MOV R18, RZ, RZ, -R18 ;  /* 0x000000ffff127224 */ /* 0x000fe400078e0a12 */
[----:B------:R-:W-:Y:S02]  /*31e0*/  VIADD R17, R29, 0xcc ;  /* 0x000000cc1d117836 */ /* 0x000fe40000000000 */
[--C-:B------:R-:W-:Y:S02]  /*31f0*/  @!P6 IMAD.IADD R3, R3, 0x1, -R5.reuse ;  /* 0x000000010303e824 */ /* 0x100fe400078e0a05 */
[--C-:B------:R-:W-:Y:S01]  /*3200*/  @!P5 IMAD.IADD R2, R2, 0x1, -R5.reuse ;  /* 0x000000010202d824 */ /* 0x100fe200078e0a05 */
[----:B------:R-:W-:Y:S01]  /*3210*/  IABS R14, R17 ;  /* 0x00000011000e7213 */ /* 0x000fe20000000000 */
[----:B------:R-:W-:Y:S01]  /*3220*/  @!P3 IMAD.IADD R11, R11, 0x1, -R5 ;  /* 0x000000010b0bb824 */ /* 0x000fe200078e0a05 */
[C---:B------:R-:W-:Y:S01]  /*3230*/  ISETP.GT.U32.AND P5, PT, R5.reuse, R3, PT ;  /* 0x000000030500720c */ /* 0x040fe20003fa4070 */
[----:B0-----:R-:W-:Y:S01]  /*3240*/  IMAD.MOV.U32 R7, RZ, RZ, R10 ;  /* 0x000000ffff077224 */ /* 0x001fe200078e000a */
[C---:B------:R-:W-:Y:S01]  /*3250*/  ISETP.GT.U32.AND P3, PT, R5.reuse, R12, PT ;  /* 0x0000000c0500720c */ /* 0x040fe20003f64070 */
[C---:B------:R-:W-:Y:S01]  /*3260*/  IMAD R13, R5.reuse, R18, R13 ;  /* 0x00000012050d7224 */ /* 0x040fe200078e020d */
[C---:B------:R-:W-:Y:S01]  /*3270*/  ISETP.GT.U32.AND P6, PT, R5.reuse, R11, PT ;  /* 0x0000000b0500720c */ /* 0x040fe20003fc4070 */
[----:B------:R-:W-:Y:S01]  /*3280*/  @!P2 IMAD.MOV R7, RZ, RZ, -R7 ;  /* 0x000000ffff07a224 */ /* 0x000fe200078e0a07 */
[----:B------:R-:W-:Y:S01]  /*3290*/  ISETP.GT.U32.AND P2, PT, R5, R2, PT ;  /* 0x000000020500720c */ /* 0x000fe20003f44070 */
[----:B------:R-:W-:-:S03]  /*32a0*/  IMAD.HI.U32 R4, R0, R14, RZ ;  /* 0x0000000e00047227 */ /* 0x000fc600078e00ff */
[----:B------:R0:W-:Y:S01]  /*32b0*/  STL [R1+0x314], R7 ;  /* 0x0003140701007387 */ /* 0x0001e20000100800 */
[----:B------:R-:W-:Y:S02]  /*32c0*/  IMAD.MOV R4, RZ, RZ, -R4 ;  /* 0x000000ffff047224 */ /* 0x000fe400078e0a04 */
[--C-:B------:R-:W-:Y:S01]  /*32d0*/  @!P5 IMAD.IADD R3, R3, 0x1, -R5.reuse ;  /* 0x000000010303d824 */ /* 0x100fe200078e0a05 */
[----:B------:R-:W-:Y:S01]  /*32e0*/  ISETP.GT.U32.AND P5, PT, R5, R13, PT ;  /* 0x0000000d0500720c */ /* 0x000fe20003fa4070 */
[----:B------:R-:W-:Y:S02]  /*32f0*/  VIADD R9, R29, 0xca ;  /* 0x000000ca1d097836 */ /* 0x000fe40000000000 */
[--C-:B------:R-:W-:Y:S01]  /*3300*/  @!P6 IMAD.IADD R11, R11, 0x1, -R5.reuse ;  /* 0x000000010b0be824 */ /* 0x100fe200078e0a05 */
[----:B------:R-:W-:Y:S01]  /*3310*/  ISETP.GE.AND P6, PT, R8, RZ, PT ;  /* 0x000000ff0800720c */ /* 0x000fe20003fc6270 */
[----:B------:R-:W-:Y:S01]  /*3320*/  VIADD R8, R29, 0xc8 ;  /* 0x000000c81d087836 */ /* 0x000fe20000000000 */
[----:B------:R-:W-:Y:S01]  /*3330*/  IABS R15, R9 ;  /* 0x00000009000f7213 */ /* 0x000fe20000000000 */
[--C-:B------:R-:W-:Y:S01]  /*3340*/  @!P2 IMAD.IADD R2, R2, 0x1, -R5.reuse ;  /* 0x000000010202a824 */ /* 0x100fe200078e0a05 */
[----:B------:R-:W-:Y:S01]  /*3350*/  ISETP.GE.AND P2, PT, R17, RZ, PT ;  /* 0x000000ff1100720c */ /* 0x000fe20003f46270 */
[----:B------:R-:W-:Y:S01]  /*3360*/  IMAD R14, R5, R4, R14 ;  /* 0x00000004050e7224 */ /* 0x000fe200078e020e */
[----:B------:R-:W-:Y:S01]  /*3370*/  IABS R17, R8 ;  /* 0x0000000800117213 */ /* 0x000fe20000000000 */
[----:B------:R-:W-:-:S02]  /*3380*/  @!P3 IMAD.IADD R12, R12, 0x1, -R5 ;  /* 0x000000010c0cb824 */ /* 0x000fc400078e0a05 */
[----:B------:R-:W-:Y:S01]  /*3390*/  @!P5 IMAD.IADD R13, R13, 0x1, -R5 ;  /* 0x000000010d0dd824 */ /* 0x000fe200078e0a05 */
[----:B------:R-:W-:Y:S01]  /*33a0*/  ISETP.GT.U32.AND P3, PT, R5, R14, PT ;  /* 0x0000000e0500720c */ /* 0x000fe20003f64070 */
[----:B------:R-:W-:Y:S02]  /*33b0*/  VIADD R4, R29, 0xc9 ;  /* 0x000000c91d047836 */ /* 0x000fe40000000000 */
[----:B------:R-:W-:Y:S01]  /*33c0*/  IMAD.MOV.U32 R20, RZ, RZ, R12 ;  /* 0x000000ffff147224 */ /* 0x000fe200078e000c */
[----:B------:R-:W-:Y:S01]  /*33d0*/  ISETP.GT.U32.AND P5, PT, R5, R13, PT ;  /* 0x0000000d0500720c */ /* 0x000fe20003fa4070 */
[----:B------:R-:W-:Y:S01]  /*33e0*/  IMAD.HI.U32 R12, R0, R17, RZ ;  /* 0x00000011000c7227 */ /* 0x000fe200078e00ff */
[----:B------:R-:W-:-:S03]  /*33f0*/  IABS R10, R4 ;  /* 0x00000004000a7213 */ /* 0x000fc60000000000 */
[----:B------:R-:W-:Y:S02]  /*3400*/  IMAD.MOV R12, RZ, RZ, -R12 ;  /* 0x000000ffff0c7224 */ /* 0x000fe400078e0a0c */
[----:B------:R-:W-:-:S04]  /*3410*/  IMAD.HI.U32 R18, R0, R15, RZ ;  /* 0x0000000f00127227 */ /* 0x000fc800078e00ff */
[----:B------:R-:W-:Y:S02]  /*3420*/  IMAD R17, R5, R12, R17 ;  /* 0x0000000c05117224 */ /* 0x000fe400078e0211 */
[----:B------:R-:W-:-:S04]  /*3430*/  IMAD.HI.U32 R19, R0, R10, RZ ;  /* 0x0000000a00137227 */ /* 0x000fc800078e00ff */
[----:B------:R-:W-:Y:S02]  /*3440*/  IMAD.MOV R18, RZ, RZ, -R18 ;  /* 0x000000ffff127224 */ /* 0x000fe400078e0a12 */
[----:B0-----:R-:W-:Y:S02]  /*3450*/  IMAD.MOV.U32 R7, RZ, RZ, R11 ;  /* 0x000000ffff077224 */ /* 0x001fe400078e000b */
[----:B------:R-:W-:Y:S01]  /*3460*/  @!P5 IMAD.IADD R13, R13, 0x1, -R5 ;  /* 0x000000010d0dd824 */ /* 0x000fe200078e0a05 */
[C---:B------:R-:W-:Y:S01]  /*3470*/  ISETP.GT.U32.AND P5, PT, R5.reuse, R17, PT ;  /* 0x000000110500720c */ /* 0x040fe20003fa4070 */
[----:B------:R-:W-:Y:S02]  /*3480*/  IMAD.MOV R19, RZ, RZ, -R19 ;  /* 0x000000ffff137224 */ /* 0x000fe400078e0a13 */
[----:B------:R-:W-:Y:S01]  /*3490*/  @!P3 IMAD.IADD R14, R14, 0x1, -R5 ;  /* 0x000000010e0eb824 */ /* 0x000fe200078e0a05 */
[----:B------:R-:W-:Y:S01]  /*34a0*/  ISETP.GE.AND P3, PT, R16, RZ, PT ;  /* 0x000000ff1000720c */ /* 0x000fe20003f66270 */
[----:B------:R-:W-:-:S02]  /*34b0*/  IMAD R15, R5, R18, R15 ;  /* 0x00000012050f7224 */ /* 0x000fc400078e020f */
[----:B------:R-:W-:Y:S01]  /*34c0*/  @!P1 IMAD.MOV R20, RZ, RZ, -R20 ;  /* 0x000000ffff149224 */ /* 0x000fe200078e0a14 */
[C---:B------:R-:W-:Y:S01]  /*34d0*/  ISETP.GT.U32.AND P1, PT, R5.reuse, R14, PT ;  /* 0x0000000e0500720c */ /* 0x040fe20003f24070 */
[----:B------:R-:W-:Y:S01]  /*34e0*/  @!P4 IMAD.MOV R7, RZ, RZ, -R7 ;  /* 0x000000ffff07c224 */ /* 0x000fe200078e0a07 */
[----:B------:R-:W-:Y:S01]  /*34f0*/  ISETP.GT.U32.AND P4, PT, R5, R15, PT ;  /* 0x0000000f0500720c */ /* 0x000fe20003f84070 */
[----:B------:R-:W-:Y:S01]  /*3500*/  @!P0 IMAD.MOV R3, RZ, RZ, -R3 ;  /* 0x000000ffff038224 */ /* 0x000fe200078e0a03 */
[----:B------:R-:W-:Y:S01]  /*3510*/  STL [R1+0x30c], R20 ;  /* 0x00030c1401007387 */ /* 0x000fe20000100800 */
[----:B------:R-:W-:Y:S01]  /*3520*/  @!P6 IMAD.MOV R2, RZ, RZ, -R2 ;  /* 0x000000ffff02e224 */ /* 0x000fe200078e0a02 */
[----:B------:R-:W-:Y:S01]  /*3530*/  ISETP.GE.AND P0, PT, R9, RZ, PT ;  /* 0x000000ff0900720c */ /* 0x000fe20003f06270 */
[----:B------:R-:W-:Y:S01]  /*3540*/  IMAD R10, R5, R19, R10 ;  /* 0x00000013050a7224 */ /* 0x000fe200078e020a */
[----:B------:R0:W-:Y:S01]  /*3550*/  STL [R1+0x308], R7 ;  /* 0x0003080701007387 */ /* 0x0001e20000100800 */
[----:B------:R-:W-:-:S02]  /*3560*/  VIADD R16, R29, 0xc7 ;  /* 0x000000c71d107836 */ /* 0x000fc40000000000 */
[--C-:B------:R-:W-:Y:S01]  /*3570*/  @!P5 IMAD.IADD R17, R17, 0x1, -R5.reuse ;  /* 0x000000011111d824 */ /* 0x100fe200078e0a05 */
[----:B------:R1:W-:Y:S01]  /*3580*/  STL [R1+0x304], R3 ;  /* 0x0003040301007387 */ /* 0x0003e20000100800 */
[----:B------:R-:W-:Y:S01]  /*3590*/  ISETP.GT.U32.AND P6, PT, R5, R10, PT ;  /* 0x0000000a0500720c */ /* 0x000fe20003fc4070 */
[--C-:B------:R-:W-:Y:S01]  /*35a0*/  @!P1 IMAD.IADD R14, R14, 0x1, -R5.reuse ;  /* 0x000000010e0e9824 */ /* 0x100fe200078e0a05 */
[----:B------:R-:W-:Y:S01]  /*35b0*/  ISETP.GE.AND P1, PT, R4, RZ, PT ;  /* 0x000000ff0400720c */ /* 0x000fe20003f26270 */
[----:B------:R2:W-:Y:S01]  /*35c0*/  STL [R1+0x300], R2 ;  /* 0x0003000201007387 */ /* 0x0005e20000100800 */
[----:B------:R-:W-:Y:S01]  /*35d0*/  @!P4 IMAD.IADD R15, R15, 0x1, -R5 ;  /* 0x000000010f0fc824 */ /* 0x000fe200078e0a05 */
[----:B------:R-:W-:Y:S01]  /*35e0*/  ISETP.GT.U32.AND P5, PT, R5, R17, PT ;  /* 0x000000110500720c */ /* 0x000fe20003fa4070 */
[----:B0-----:R-:W-:Y:S01]  /*35f0*/  IMAD.MOV.U32 R7, RZ, RZ, R14 ;  /* 0x000000ffff077224 */ /* 0x001fe200078e000e */
[----:B------:R-:W-:Y:S01]  /*3600*/  ISETP.GE.AND P4, PT, R8, RZ, PT ;  /* 0x000000ff0800720c */ /* 0x000fe20003f86270 */
[----:B------:R-:W-:Y:S01]  /*3610*/  VIADD R11, R29, 0xc4 ;  /* 0x000000c41d0b7836 */ /* 0x000fe20000000000 */
[----:B-1----:R-:W-:Y:S01]  /*3620*/  IABS R3, R16 ;  /* 0x0000001000037213 */ /* 0x002fe20000000000 */
[----:B------:R-:W-:-:S02]  /*3630*/  @!P2 IMAD.MOV R7, RZ, RZ, -R7 ;  /* 0x000000ffff07a224 */ /* 0x000fc400078e0a07 */
[----:B------:R-:W-:Y:S02]  /*3640*/  IMAD.MOV.U32 R20, RZ, RZ, R13 ;  /* 0x000000ffff147224 */ /* 0x000fe400078e000d */
[----:B--2---:R-:W-:Y:S01]  /*3650*/  VIADD R2, R29, 0xc6 ;  /* 0x000000c61d027836 */ /* 0x004fe20000000000 */
[----:B------:R0:W-:Y:S01]  /*3660*/  STL [R1+0x2fc], R7 ;  /* 0x0002fc0701007387 */ /* 0x0001e20000100800 */
[----:B------:R-:W-:Y:S02]  /*3670*/  IMAD.MOV.U32 R4, RZ, RZ, R3 ;  /* 0x000000ffff047224 */ /* 0x000fe400078e0003 */
[----:B------:R-:W-:Y:S01]  /*3680*/  @!P6 IMAD.IADD R10, R10, 0x1, -R5 ;  /* 0x000000010a0ae824 */ /* 0x000fe200078e0a05 */
[----:B------:R-:W-:Y:S01]  /*3690*/  IABS R12, R2 ;  /* 0x00000002000c7213 */ /* 0x000fe20000000000 */
[C---:B------:R-:W-:Y:S01]  /*36a0*/  IMAD.HI.U32 R14, R0.reuse, R4, RZ ;  /* 0x00000004000e7227 */ /* 0x040fe200078e00ff */
[C---:B------:R-:W-:Y:S02]  /*36b0*/  ISETP.GT.U32.AND P6, PT, R5.reuse, R15, PT ;  /* 0x0000000f0500720c */ /* 0x040fe40003fc4070 */
[----:B------:R-:W-:Y:S01]  /*36c0*/  ISETP.GT.U32.AND P2, PT, R5, R10, PT ;  /* 0x0000000a0500720c */ /* 0x000fe20003f44070 */
[----:B------:R-:W-:-:S04]  /*36d0*/  IMAD.HI.U32 R9, R0, R12, RZ ;  /* 0x0000000c00097227 */ /* 0x000fc800078e00ff */
[----:B------:R-:W-:Y:S02]  /*36e0*/  IMAD.MOV R18, RZ, RZ, -R9 ;  /* 0x000000ffff127224 */ /* 0x000fe400078e0a09 */
[----:B------:R-:W-:Y:S02]  /*36f0*/  IMAD.MOV R14, RZ, RZ, -R14 ;  /* 0x000000ffff0e7224 */ /* 0x000fe400078e0a0e */
[----:B------:R-:W-:Y:S02]  /*3700*/  IMAD R12, R5, R18, R12 ;  /* 0x00000012050c7224 */ /* 0x000fe400078e020c */
[--C-:B------:R-:W-:Y:S02]  /*3710*/  @!P5 IMAD.IADD R17, R17, 0x1, -R5.reuse ;  /* 0x000000011111d824 */ /* 0x100fe400078e0a05 */
[C---:B------:R-:W-:Y:S01]  /*3720*/  IMAD R4, R5.reuse, R14, R4 ;  /* 0x0000000e05047224 */ /* 0x040fe200078e0204 */
[----:B------:R-:W-:Y:S01]  /*3730*/  ISETP.GT.U32.AND P5, PT, R5, R12, PT ;  /* 0x0000000c0500720c */ /* 0x000fe20003fa4070 */
[--C-:B------:R-:W-:Y:S01]  /*3740*/  @!P6 IMAD.IADD R15, R15, 0x1, -R5.reuse ;  /* 0x000000010f0fe824 */ /* 0x100fe200078e0a05 */
[----:B------:R-:W-:Y:S01]  /*3750*/  IABS R14, R11 ;  /* 0x0000000b000e7213 */ /* 0x000fe20000000000 */
[----:B------:R-:W-:Y:S01]  /*3760*/  VIADD R3, R29, 0xc5 ;  /* 0x000000c51d037836 */ /* 0x000fe20000000000 */
[----:B------:R-:W-:Y:S01]  /*3770*/  ISETP.GT.U32.AND P6, PT, R5, R4, PT ;  /* 0x000000040500720c */ /* 0x000fe20003fc4070 */
[----:B------:R-:W-:Y:S01]  /*3780*/  @!P2 IMAD.IADD R10, R10, 0x1, -R5 ;  /* 0x000000010a0aa824 */ /* 0x000fe200078e0a05 */
[----:B------:R-:W-:Y:S01]  /*3790*/  ISETP.GE.AND P2, PT, R16, RZ, PT ;  /* 0x000000ff1000720c */ /* 0x000fe20003f46270 */
[----:B------:R-:W-:Y:S01]  /*37a0*/  IMAD.MOV.U32 R9, RZ, RZ, R14 ;  /* 0x000000ffff097224 */ /* 0x000fe200078e000e */
[----:B------:R-:W-:Y:S01]  /*37b0*/  IABS R8, R3 ;  /* 0x0000000300087213 */ /* 0x000fe20000000000 */
[----:B------:R-:W-:-:S02]  /*37c0*/  VIADD R14, R29, 0xc3 ;  /* 0x000000c31d0e7836 */ /* 0x000fc40000000000 */
[----:B------:R-:W-:Y:S02]  /*37d0*/  @!P3 IMAD.MOV R20, RZ, RZ, -R20 ;  /* 0x000000ffff14b224 */ /* 0x000fe400078e0a14 */
[--C-:B------:R-:W-:Y:S01]  /*37e0*/  @!P5 IMAD.IADD R12, R12, 0x1, -R5.reuse ;  /* 0x000000010c0cd824 */ /* 0x100fe200078e0a05 */
[----:B------:R-:W-:Y:S01]  /*37f0*/  IABS R16, R14 ;  /* 0x0000000e00107213 */ /* 0x000fe20000000000 */
[----:B------:R-:W-:Y:S01]  /*3800*/  IMAD.HI.U32 R18, R0, R8, RZ ;  /* 0x0000000800127227 */ /* 0x000fe200078e00ff */
[----:B------:R-:W-:Y:S02]  /*3810*/  STL [R1+0x2f8], R20 ;  /* 0x0002f81401007387 */ /* 0x000fe40000100800 */
[----:B------:R-:W-:Y:S01]  /*3820*/  ISETP.GT.U32.AND P3, PT, R5, R12, PT ;  /* 0x0000000c0500720c */ /* 0x000fe20003f64070 */
[----:B------:R-:W-:Y:S01]  /*3830*/  @!P6 IMAD.IADD R4, R4, 0x1, -R5 ;  /* 0x000000010404e824 */ /* 0x000fe200078e0a05 */
[----:B------:R-:W-:Y:S01]  /*3840*/  ISETP.GE.AND P6, PT, R2, RZ, PT ;  /* 0x000000ff0200720c */ /* 0x000fe20003fc6270 */
[----:B------:R-:W-:-:S03]  /*3850*/  IMAD.HI.U32 R13, R0, R16, RZ ;  /* 0x00000010000d7227 */ /* 0x000fc600078e00ff */
[C---:B------:R-:W-:Y:S01]  /*3860*/  ISETP.GT.U32.AND P5, PT, R5.reuse, R4, PT ;  /* 0x000000040500720c */ /* 0x040fe20003fa4070 */
[----:B0-----:R-:W-:Y:S02]  /*3870*/  IMAD.MOV.U32 R7, RZ, RZ, R15 ;  /* 0x000000ffff077224 */ /* 0x001fe400078e000f */
[----:B------:R-:W-:Y:S02]  /*3880*/  IMAD.MOV R18, RZ, RZ, -R18 ;  /* 0x000000ffff127224 */ /* 0x000fe400078e0a12 */
[----:B------:R-:W-:Y:S02]  /*3890*/  IMAD.MOV R13, RZ, RZ, -R13 ;  /* 0x000000ffff0d7224 */ /* 0x000fe400078e0a0d */
[----:B------:R-:W-:Y:S02]  /*38a0*/  @!P0 IMAD.MOV R7, RZ, RZ, -R7 ;  /* 0x000000ffff078224 */ /* 0x000fe400078e0a07 */
[C---:B------:R-:W-:Y:S02]  /*38b0*/  IMAD R8, R5.reuse, R18, R8 ;  /* 0x0000001205087224 */ /* 0x040fe400078e0208 */
[----:B------:R-:W-:Y:S01]  /*38c0*/  IMAD.HI.U32 R19, R0, R9, RZ ;  /* 0x0000000900137227 */ /* 0x000fe200078e00ff */
[----:B------:R0:W-:Y:S02]  /*38d0*/  STL [R1+0x2f4], R7 ;  /* 0x0002f40701007387 */ /* 0x0001e40000100800 */
[C---:B------:R-:W-:Y:S01]  /*38e0*/  ISETP.GT.U32.AND P0, PT, R5.reuse, R8, PT ;  /* 0x000000080500720c */ /* 0x040fe20003f04070 */
[----:B------:R-:W-:-:S02]  /*38f0*/  IMAD R13, R5, R13, R16 ;  /* 0x0000000d050d7224 */ /* 0x000fc400078e0210 */
[----:B------:R-:W-:Y:S02]  /*3900*/  IMAD.MOV R19, RZ, RZ, -R19 ;  /* 0x000000ffff137224 */ /* 0x000fe400078e0a13 */
[----:B------:R-:W-:Y:S01]  /*3910*/  @!P3 IMAD.IADD R12, R12, 0x1, -R5 ;  /* 0x000000010c0cb824 */ /* 0x000fe200078e0a05 */
[----:B------:R-:W-:Y:S01]  /*3920*/  ISETP.GT.U32.AND P3, PT, R5, R13, PT ;  /* 0x0000000d0500720c */ /* 0x000fe20003f64070 */
[----:B------:R-:W-:Y:S01]  /*3930*/  @!P1 IMAD.MOV R10, RZ, RZ, -R10 ;  /* 0x000000ffff0a9224 */ /* 0x000fe200078e0a0a */
[----:B------:R-:W-:Y:S01]  /*3940*/  ISETP.GE.AND P1, PT, R3, RZ, PT ;  /* 0x000000ff0300720c */ /* 0x000fe20003f26270 */
[----:B0-----:R-:W-:Y:S02]  /*3950*/  IMAD.MOV.U32 R7, RZ, RZ, R17 ;  /* 0x000000ffff077224 */ /* 0x001fe400078e0011 */
[----:B------:R-:W-:Y:S01]  /*3960*/  IMAD R9, R5, R19, R9 ;  /* 0x0000001305097224 */ /* 0x000fe200078e0209 */
[----:B------:R0:W-:Y:S01]  /*3970*/  STL [R1+0x2f0], R10 ;  /* 0x0002f00a01007387 */ /* 0x0001e20000100800 */
[----:B------:R-:W-:-:S02]  /*3980*/  @!P4 IMAD.MOV R7, RZ, RZ, -R7 ;  /* 0x000000ffff07c224 */ /* 0x000fc400078e0a07 */
[--C-:B------:R-:W-:Y:S01]  /*3990*/  @!P5 IMAD.IADD R4, R4, 0x1, -R5.reuse ;  /* 0x000000010404d824 */ /* 0x100fe200078e0a05 */
[----:B------:R-:W-:Y:S01]  /*39a0*/  ISETP.GT.U32.AND P4, PT, R5, R9, PT ;  /* 0x000000090500720c */ /* 0x000fe20003f84070 */
[----:B------:R-:W-:Y:S01]  /*39b0*/  VIADD R2, R29, 0xc2 ;  /* 0x000000c21d027836 */ /* 0x000fe20000000000 */
[----:B------:R1:W-:Y:S01]  /*39c0*/  STL [R1+0x2ec], R7 ;  /* 0x0002ec0701007387 */ /* 0x0003e20000100800 */
[----:B------:R-:W-:Y:S01]  /*39d0*/  ISETP.GE.AND P5, PT, R11, RZ, PT ;  /* 0x000000ff0b00720c */ /* 0x000fe20003fa6270 */
[----:B------:R-:W-:Y:S02]  /*39e0*/  VIADD R11, R29, 0xc1 ;  /* 0x000000c11d0b7836 */ /* 0x000fe40000000000 */
[--C-:B------:R-:W-:Y:S01]  /*39f0*/  @!P0 IMAD.IADD R8, R8, 0x1, -R5.reuse ;  /* 0x0000000108088824 */ /* 0x100fe200078e0a05 */
[----:B------:R-:W-:Y:S01]  /*3a00*/  ISETP.GE.AND P0, PT, R14, RZ, PT ;  /* 0x000000ff0e00720c */ /* 0x000fe20003f06270 */
[--C-:B------:R-:W-:Y:S01]  /*3a10*/  @!P3 IMAD.IADD R13, R13, 0x1, -R5.reuse ;  /* 0x000000010d0db824 */ /* 0x100fe200078e0a05 */
[----:B------:R-:W-:Y:S01]  /*3a20*/  IABS R14, R11 ;  /* 0x0000000b000e7213 */ /* 0x000fe20000000000 */
[----:B0-----:R-:W-:Y:S01]  /*3a30*/  VIADD R10, R29, 0xc0 ;  /* 0x000000c01d0a7836 */ /* 0x001fe20000000000 */
[----:B------:R-:W-:Y:S01]  /*3a40*/  IABS R18, R2 ;  /* 0x0000000200127213 */ /* 0x000fe20000000000 */
[----:B-1----:R-:W-:Y:S01]  /*3a50*/  IMAD.MOV.U32 R7, RZ, RZ, R4 ;  /* 0x000000ffff077224 */ /* 0x002fe200078e0004 */
[----:B------:R-:W-:Y:S01]  /*3a60*/  ISETP.GT.U32.AND P3, PT, R5, R13, PT ;  /* 0x0000000d0500720c */ /* 0x000fe20003f64070 */
[----:B------:R-:W-:Y:S01]  /*3a70*/  @!P4 IMAD.IADD R9, R9, 0x1, -R5 ;  /* 0x000000010909c824 */ /* 0x000fe200078e0a05 */
[----:B------:R-:W-:Y:S01]  /*3a80*/  IABS R4, R10 ;  /* 0x0000000a00047213 */ /* 0x000fe20000000000 */
[----:B------:R-:W-:Y:S01]  /*3a90*/  @!P2 IMAD.MOV R7, RZ, RZ, -R7 ;  /* 0x000000ffff07a224 */ /* 0x000fe200078e0a07 */
[C---:B------:R-:W-:Y:S01]  /*3aa0*/  ISETP.GT.U32.AND P2, PT, R5.reuse, R8, PT ;  /* 0x000000080500720c */ /* 0x040fe20003f44070 */
[----:B------:R-:W-:Y:S01]  /*3ab0*/  IMAD.HI.U32 R3, R0, R18, RZ ;  /* 0x0000001200037227 */ /* 0x000fe200078e00ff */
[----:B------:R-:W-:-:S02]  /*3ac0*/  ISETP.GT.U32.AND P4, PT, R5, R9, PT ;  /* 0x000000090500720c */ /* 0x000fc40003f84070 */
[----:B------:R0:W-:Y:S01]  /*3ad0*/  STL [R1+0x2e8], R7 ;  /* 0x0002e80701007387 */ /* 0x0001e20000100800 */
[----:B------:R-:W-:Y:S02]  /*3ae0*/  IMAD.MOV R3, RZ, RZ, -R3 ;  /* 0x000000ffff037224 */ /* 0x000fe400078e0a03 */
[----:B------:R-:W-:Y:S02]  /*3af0*/  VIADD R19, R29, 0xad ;  /* 0x000000ad1d137836 */ /* 0x000fe40000000000 */
[----:B------:R-:W-:Y:S02]  /*3b00*/  IMAD R3, R5, R3, R18 ;  /* 0x0000000305037224 */ /* 0x000fe400078e0212 */
[--C-:B------:R-:W-:Y:S01]  /*3b10*/  @!P3 IMAD.IADD R13, R13, 0x1, -R5.reuse ;  /* 0x000000010d0db824 */ /* 0x100fe200078e0a05 */
[----:B------:R-:W-:Y:S01]  /*3b20*/  IABS R20, R19 ;  /* 0x0000001300147213 */ /* 0x000fe20000000000 */
[----:B------:R-:W-:Y:S01]  /*3b30*/  @!P2 IMAD.IADD R8, R8, 0x1, -R5 ;  /* 0x000000010808a824 */ /* 0x000fe200078e0a05 */
[----:B------:R-:W-:Y:S01]  /*3b40*/  ISETP.GT.U32.AND P2, PT, R5, R3, PT ;  /* 0x000000030500720c */ /* 0x000fe20003f44070 */
[----:B0-----:R-:W-:-:S02]  /*3b50*/  IMAD.MOV.U32 R7, RZ, RZ, R12 ;  /* 0x000000ffff077224 */ /* 0x001fc400078e000c */
[----:B------:R-:W-:-:S04]  /*3b60*/  IMAD.HI.U32 R12, R0, R14, RZ ;  /* 0x0000000e000c7227 */ /* 0x000fc800078e00ff */
[----:B------:R-:W-:Y:S02]  /*3b70*/  IMAD.MOV R12, RZ, RZ, -R12 ;  /* 0x000000ffff0c7224 */ /* 0x000fe400078e0a0c */
[----:B------:R-:W-:Y:S01]  /*3b80*/  @!P6 IMAD.MOV R7, RZ, RZ, -R7 ;  /* 0x000000ffff07e224 */ /* 0x000fe200078e0a07 */
[----:B------:R-:W-:Y:S01]  /*3b90*/  ISETP.GE.AND P6, PT, R2, RZ, PT ;  /* 0x000000ff0200720c */ /* 0x000fe20003fc6270 */
[----:B------:R-:W-:Y:S02]  /*3ba0*/  IMAD R2, R5, R12, R14 ;  /* 0x0000000c05027224 */ /* 0x000fe400078e020e */
[----:B------:R-:W-:Y:S01]  /*3bb0*/  @!P4 IMAD.IADD R9, R9, 0x1, -R5 ;  /* 0x000000010909c824 */ /* 0x000fe200078e0a05 */
[----:B------:R-:W-:Y:S01]  /*3bc0*/  ISETP.GE.AND P4, PT, R11, RZ, PT ;  /* 0x000000ff0b00720c */ /* 0x000fe20003f86270 */
[----:B------:R-:W-:Y:S01]  /*3bd0*/  VIADD R11, R29, 0xbf ;  /* 0x000000bf1d0b7836 */ /* 0x000fe20000000000 */
[----:B------:R-:W-:Y:S01]  /*3be0*/  ISETP.GT.U32.AND P3, PT, R5, R2, PT ;  /* 0x000000020500720c */ /* 0x000fe20003f64070 */
[----:B------:R-:W-:Y:S01]  /*3bf0*/  IMAD.HI.U32 R14, R0, R4, RZ ;  /* 0x00000004000e7227 */ /* 0x000fe200078e00ff */
[----:B------:R0:W-:Y:S02]  /*3c00*/  STL [R1+0x2e4], R7 ;  /* 0x0002e40701007387 */ /* 0x0001e40000100800 */
[----:B------:R-:W-:Y:S01]  /*3c10*/  IABS R15, R11 ;  /* 0x0000000b000f7213 */ /* 0x000fe20000000000 */
[----:B------:R-:W-:-:S02]  /*3c20*/  IMAD.MOV R14, RZ, RZ, -R14 ;  /* 0x000000ffff0e7224 */ /* 0x000fc400078e0a0e */
[----:B------:R-:W-:Y:S01]  /*3c30*/  @!P2 IMAD.IADD R3, R3, 0x1, -R5 ;  /* 0x000000010303a824 */ /* 0x000fe200078e0a05 */
[----:B------:R-:W-:Y:S01]  /*3c40*/  ISETP.GE.AND P2, PT, R10, RZ, PT ;  /* 0x000000ff0a00720c */ /* 0x000fe20003f46270 */
[----:B------:R-:W-:Y:S02]  /*3c50*/  IMAD R4, R5, R14, R4 ;  /* 0x0000000e05047224 */ /* 0x000fe400078e0204 */
[----:B------:R-:W-:Y:S02]  /*3c60*/  IMAD.MOV.U32 R17, RZ, RZ, R9 ;  /* 0x000000ffff117224 */ /* 0x000fe400078e0009 */
[----:B------:R-:W-:Y:S02]  /*3c70*/  @!P3 IMAD.IADD R2, R2, 0x1, -R5 ;  /* 0x000000010202b824 */ /* 0x000fe400078e0a05 */
[----:B0-----:R-:W-:Y:S02]  /*3c80*/  IMAD.MOV.U32 R7, RZ, RZ, R8 ;  /* 0x000000ffff077224 */ /* 0x001fe400078e0008 */
[----:B------:R-:W-:Y:S01]  /*3c90*/  VIADD R12, R29, 0xbe ;  /* 0x000000be1d0c7836 */ /* 0x000fe20000000000 */
[C---:B------:R-:W-:Y:S01]  /*3ca0*/  ISETP.GT.U32.AND P3, PT, R5.reuse, R2, PT ;  /* 0x000000020500720c */ /* 0x040fe20003f64070 */
[----:B------:R-:W-:Y:S01]  /*3cb0*/  @!P1 IMAD.MOV R7, RZ, RZ, -R7 ;  /* 0x000000ffff079224 */ /* 0x000fe200078e0a07 */
[----:B------:R-:W-:Y:S01]  /*3cc0*/  ISETP.GT.U32.AND P1, PT, R5, R3, PT ;  /* 0x000000030500720c */ /* 0x000fe20003f24070 */
[----:B------:R-:W-:Y:S01]  /*3cd0*/  IMAD.HI.U32 R8, R0, R15, RZ ;  /* 0x0000000f00087227 */ /* 0x000fe200078e00ff */
[----:B------:R-:W-:-:S02]  /*3ce0*/  IABS R16, R12 ;  /* 0x0000000c00107213 */ /* 0x000fc40000000000 */
[----:B------:R0:W-:Y:S01]  /*3cf0*/  STL [R1+0x2e0], R7 ;  /* 0x0002e00701007387 */ /* 0x0001e20000100800 */
[----:B------:R-:W-:Y:S01]  /*3d00*/  @!P5 IMAD.MOV R17, RZ, RZ, -R17 ;  /* 0x000000ffff11d224 */ /* 0x000fe200078e0a11 */
[C---:B------:R-:W-:Y:S01]  /*3d10*/  ISETP.GT.U32.AND P5, PT, R5.reuse, R4, PT ;  /* 0x000000040500720c */ /* 0x040fe20003fa4070 */
[----:B------:R-:W-:Y:S02]  /*3d20*/  IMAD.MOV R8, RZ, RZ, -R8 ;  /* 0x000000ffff087224 */ /* 0x000fe400078e0a08 */
[----:B------:R-:W-:Y:S01]  /*3d30*/  IMAD.HI.U32 R9, R0, R16, RZ ;  /* 0x0000001000097227 */ /* 0x000fe200078e00ff */
[----:B------:R-:W-:Y:S03]  /*3d40*/  STL [R1+0x2dc], R17 ;  /* 0x0002dc1101007387 */ /* 0x000fe60000100800 */
[----:B------:R-:W-:Y:S02]  /*3d50*/  IMAD R8, R5, R8, R15 ;  /* 0x0000000805087224 */ /* 0x000fe400078e020f */
[----:B------:R-:W-:-:S02]  /*3d60*/  @!P3 IMAD.IADD R2, R2, 0x1, -R5 ;  /* 0x000000010202b824 */ /* 0x000fc400078e0a05 */
[----:B------:R-:W-:Y:S01]  /*3d70*/  IMAD.MOV R10, RZ, RZ, -R9 ;  /* 0x000000ffff0a7224 */ /* 0x000fe200078e0a09 */
[----:B------:R-:W-:Y:S01]  /*3d80*/  ISETP.GT.U32.AND P3, PT, R5, R8, PT ;  /* 0x000000080500720c */ /* 0x000fe20003f64070 */
[--C-:B------:R-:W-:Y:S01]  /*3d90*/  @!P1 IMAD.IADD R3, R3, 0x1, -R5.reuse ;  /* 0x0000000103039824 */ /* 0x100fe200078e0a05 */
[----:B------:R-:W-:Y:S01]  /*3da0*/  ISETP.GE.AND P1, PT, R12, RZ, PT ;  /* 0x000000ff0c00720c */ /* 0x000fe20003f26270 */
[----:B------:R-:W-:Y:S02]  /*3db0*/  @!P5 IMAD.IADD R4, R4, 0x1, -R5 ;  /* 0x000000010404d824 */ /* 0x000fe400078e0a05 */
[----:B0-----:R-:W-:Y:S02]  /*3dc0*/  IMAD.MOV.U32 R7, RZ, RZ, R13 ;  /* 0x000000ffff077224 */ /* 0x001fe400078e000d */
[C---:B------:R-:W-:Y:S01]  /*3dd0*/  IMAD R15, R5.reuse, R10, R16 ;  /* 0x0000000a050f7224 */ /* 0x040fe200078e0210 */
[----:B------:R-:W-:Y:S01]  /*3de0*/  ISETP.GT.U32.AND P5, PT, R5, R4, PT ;  /* 0x000000040500720c */ /* 0x000fe20003fa4070 */
[----:B------:R-:W-:-:S02]  /*3df0*/  IMAD.MOV.U32 R14, RZ, RZ, R3 ;  /* 0x000000ffff0e7224 */ /* 0x000fc400078e0003 */
[----:B------:R-:W-:Y:S01]  /*3e00*/  @!P0 IMAD.MOV R7, RZ, RZ, -R7 ;  /* 0x000000ffff078224 */ /* 0x000fe200078e0a07 */
[----:B------:R-:W-:Y:S01]  /*3e10*/  ISETP.GE.AND P0, PT, R11, RZ, PT ;  /* 0x000000ff0b00720c */ /* 0x000fe20003f06270 */
[----:B------:R-:W-:Y:S01]  /*3e20*/  @!P6 IMAD.MOV R14, RZ, RZ, -R14 ;  /* 0x000000ffff0ee224 */ /* 0x000fe200078e0a0e */
[----:B------:R-:W-:Y:S01]  /*3e30*/  ISETP.GT.U32.AND P6, PT, R5, R15, PT ;  /* 0x0000000f0500720c */ /* 0x000fe20003fc4070 */
[--C-:B------:R-:W-:Y:S01]  /*3e40*/  @!P3 IMAD.IADD R8, R8, 0x1, -R5.reuse ;  /* 0x000000010808b824 */ /* 0x100fe200078e0a05 */
[----:B------:R0:W-:Y:S01]  /*3e50*/  STL [R1+0x2d8], R7 ;  /* 0x0002d80701007387 */ /* 0x0001e20000100800 */
[C---:B------:R-:W-:Y:S02]  /*3e60*/  VIADD R9, R29.reuse, 0xbd ;  /* 0x000000bd1d097836 */ /* 0x040fe40000000000 */
[----:B------:R-:W-:Y:S01]  /*3e70*/  VIADD R10, R29, 0xbb ;  /* 0x000000bb1d0a7836 */ /* 0x000fe20000000000 */
[----:B------:R-:W-:Y:S01]  /*3e80*/  ISETP.GT.U32.AND P3, PT, R5, R8, PT ;  /* 0x000000080500720c */ /* 0x000fe20003f64070 */
[----:B------:R-:W-:Y:S01]  /*3e90*/  VIADD R11, R29, 0xbc ;  /* 0x000000bc1d0b7836 */ /* 0x000fe20000000000 */
[----:B------:R-:W-:Y:S01]  /*3ea0*/  IABS R12, R9 ;  /* 0x00000009000c7213 */ /* 0x000fe20000000000 */
[--C-:B------:R-:W-:Y:S01]  /*3eb0*/  @!P5 IMAD.IADD R4, R4, 0x1, -R5.reuse ;  /* 0x000000010404d824 */ /* 0x100fe200078e0a05 */
[----:B------:R-:W-:Y:S01]  /*3ec0*/  IABS R3, R10 ;  /* 0x0000000a00037213 */ /* 0x000fe20000000000 */
[----:B------:R-:W-:Y:S01]  /*3ed0*/  STL [R1+0x2d4], R14 ;  /* 0x0002d40e01007387 */ /* 0x000fe20000100800 */
[----:B0-----:R-:W-:Y:S01]  /*3ee0*/  IMAD.MOV.U32 R7, RZ, RZ, R2 ;  /* 0x000000ffff077224 */ /* 0x001fe200078e0002 */
[----:B------:R-:W-:Y:S01]  /*3ef0*/  IABS R13, R11 ;  /* 0x0000000b000d7213 */ /* 0x000fe20000000000 */
[----:B------:R-:W-:Y:S01]  /*3f00*/  @!P6 IMAD.IADD R15, R15, 0x1, -R5 ;  /* 0x000000010f0fe824 */ /* 0x000fe200078e0a05 */
[----:B------:R-:W-:Y:S01]  /*3f10*/  ISETP.GE.AND P5, PT, R11, RZ, PT ;  /* 0x000000ff0b00720c */ /* 0x000fe20003fa6270 */
[----:B------:R-:W-:Y:S01]  /*3f20*/  @!P4 IMAD.MOV R7, RZ, RZ, -R7 ;  /* 0x000000ffff07c224 */ /* 0x000fe200078e0a07 */
[----:B------:R-:W-:Y:S01]  /*3f30*/  ISETP.GE.AND P4, PT, R9, RZ, PT ;  /* 0x000000ff0900720c */ /* 0x000fe20003f86270 */
[----:B------:R-:W-:Y:S01]  /*3f40*/  IMAD.HI.U32 R2, R0, R12, RZ ;  /* 0x0000000c00027227 */ /* 0x000fe200078e00ff */
[----:B------:R-:W-:-:S02]  /*3f50*/  ISETP.GT.U32.AND P6, PT, R5, R15, PT ;  /* 0x0000000f0500720c */ /* 0x000fc40003fc4070 */
[----:B------:R0:W-:Y:S01]  /*3f60*/  STL [R1+0x2d0], R7 ;  /* 0x0002d00701007387 */ /* 0x0001e20000100800 */
[----:B------:R-:W-:Y:S02]  /*3f70*/  IMAD.MOV.U32 R9, RZ, RZ, R3 ;  /* 0x000000ffff097224 */ /* 0x000fe400078e0003 */
[----:B------:R-:W-:-:S04]  /*3f80*/  IMAD.HI.U32 R3, R0, R13, RZ ;  /* 0x0000000d00037227 */ /* 0x000fc800078e00ff */
[----:B------:R-:W-:Y:S02]  /*3f90*/  IMAD.MOV R2, RZ, RZ, -R2 ;  /* 0x000000ffff027224 */ /* 0x000fe400078e0a02 */
[----:B------:R-:W-:Y:S02]  /*3fa0*/  IMAD.MOV R3, RZ, RZ, -R3 ;  /* 0x000000ffff037224 */ /* 0x000fe400078e0a03 */
[----:B0-----:R-:W-:Y:S02]  /*3fb0*/  IMAD.MOV.U32 R7, RZ, RZ, R4 ;  /* 0x000000ffff077224 */ /* 0x001fe400078e0004 */
[----:B------:R-:W-:Y:S02]  /*3fc0*/  @!P3 IMAD.IADD R8, R8, 0x1, -R5 ;  /* 0x000000010808b824 */ /* 0x000fe400078e0a05 */
[----:B------:R-:W-:Y:S01]  /*3fd0*/  @!P2 IMAD.MOV R7, RZ, RZ, -R7 ;  /* 0x000000ffff07a224 */ /* 0x000fe200078e0a07 */
[----:B------:R-:W-:Y:S01]  /*3fe0*/  ISETP.GE.AND P2, PT, R10, RZ, PT ;  /* 0x000000ff0a00720c */ /* 0x000fe20003f46270 */
[----:B------:R-:W-:-:S02]  /*3ff0*/  IMAD R2, R5, R2, R12 ;  /* 0x0000000205027224 */ /* 0x000fc400078e020c */
[C---:B------:R-:W-:Y:S01]  /*4000*/  IMAD R3, R5.reuse, R3, R13 ;  /* 0x0000000305037224 */ /* 0x040fe200078e020d */
[----:B------:R0:W-:Y:S01]  /*4010*/  STL [R1+0x2cc], R7 ;  /* 0x0002cc0701007387 */ /* 0x0001e20000100800 */
[----:B------:R-:W-:Y:S01]  /*4020*/  IMAD.HI.U32 R11, R0, R9, RZ ;  /* 0x00000009000b7227 */ /* 0x000fe200078e00ff */
[----:B------:R-:W-:-:S03]  /*4030*/  ISETP.GT.U32.AND P3, PT, R5, R2, PT ;  /* 0x000000020500720c */ /* 0x000fc60003f64070 */
[----:B------:R-:W-:Y:S02]  /*4040*/  IMAD.MOV R11, RZ, RZ, -R11 ;  /* 0x000000ffff0b7224 */ /* 0x000fe400078e0a0b */
[----:B------:R-:W-:Y:S02]  /*4050*/  @!P6 IMAD.IADD R15, R15, 0x1, -R5 ;  /* 0x000000010f0fe824 */ /* 0x000fe400078e0a05 */
[----:B------:R-:W-:Y:S02]  /*4060*/  IMAD R4, R5, R11, R9 ;  /* 0x0000000b05047224 */ /* 0x000fe400078e0209 */
[----:B0-----:R-:W-:Y:S02]  /*4070*/  IMAD.MOV.U32 R7, RZ, RZ, R8 ;  /* 0x000000ffff077224 */ /* 0x001fe400078e0008 */
[----:B------:R-:W-:Y:S02]  /*4080*/  VIADD R11, R29, 0xba ;  /* 0x000000ba1d0b7836 */ /* 0x000fe40000000000 */
[----:B------:R-:W-:Y:S01]  /*4090*/  @!P0 IMAD.MOV R7, RZ, RZ, -R7 ;  /* 0x000000ffff078224 */ /* 0x000fe200078e0a07 */
[----:B------:R-:W-:Y:S01]  /*40a0*/  ISETP.GT.U32.AND P0, PT, R5, R3, PT ;  /* 0x000000030500720c */ /* 0x000fe20003f04070 */
[----:B------:R-:W-:Y:S01]  /*40b0*/  @!P3 IMAD.IADD R2, R2, 0x1, -R5 ;  /* 0x000000010202b824 */ /* 0x000fe200078e0a05 */
[----:B------:R-:W-:Y:S01]  /*40c0*/  ISETP.GE.AND P6, PT, R11, RZ, PT ;  /* 0x000000ff0b00720c */ /* 0x000fe20003fc6270 */
[C---:B------:R-:W-:Y:S01]  /*40d0*/  VIADD R9, R29.reuse, 0xb8 ;  /* 0x000000b81d097836 */ /* 0x040fe20000000000 */
[----:B------:R0:W-:Y:S01]  /*40e0*/  STL [R1+0x2c8], R7 ;  /* 0x0002c80701007387 */ /* 0x0001e20000100800 */
[----:B------:R-:W-:Y:S01]  /*40f0*/  IABS R11, R11 ;  /* 0x0000000b000b7213 */ /* 0x000fe20000000000 */
[----:B------:R-:W-:Y:S01]  /*4100*/  VIADD R8, R29, 0xb9 ;  /* 0x000000b91d087836 */ /* 0x000fe20000000000 */
[----:B------:R-:W-:Y:S01]  /*4110*/  ISETP.GT.U32.AND P3, PT, R5, R2, PT ;  /* 0x000000020500720c */ /* 0x000fe20003f64070 */
[----:B------:R-:W-:Y:S01]  /*4120*/  VIADD R10, R29, 0xb7 ;  /* 0x000000b71d0a7836 */ /* 0x000fe20000000000 */
[----:B------:R-:W-:Y:S01]  /*4130*/  IABS R13, R9 ;  /* 0x00000009000d7213 */ /* 0x000fe20000000000 */
[----:B------:R-:W-:Y:S01]  /*4140*/  IMAD.HI.U32 R23, R0, R20, RZ ;  /* 0x0000001400177227 */ /* 0x000fe200078e00ff */
[----:B------:R-:W-:-:S02]  /*4150*/  IABS R12, R8 ;  /* 0x00000008000c7213 */ /* 0x000fc40000000000 */
[----:B------:R-:W-:Y:S01]  /*4160*/  IABS R14, R10 ;  /* 0x0000000a000e7213 */ /* 0x000fe20000000000 */
[----:B0-----:R-:W-:Y:S02]  /*4170*/  IMAD.MOV.U32 R7, RZ, RZ, R15 ;  /* 0x000000ffff077224 */ /* 0x001fe400078e000f */
[----:B------:R-:W-:Y:S02]  /*4180*/  @!P0 IMAD.IADD R3, R3, 0x1, -R5 ;  /* 0x0000000103038824 */ /* 0x000fe400078e0a05 */
[----:B------:R-:W-:Y:S01]  /*4190*/  @!P1 IMAD.MOV R7, RZ, RZ, -R7 ;  /* 0x000000ffff079224 */ /* 0x000fe200078e0a07 */
[C---:B------:R-:W-:Y:S01]  /*41a0*/  ISETP.GT.U32.AND P1, PT, R5.reuse, R4, PT ;  /* 0x000000040500720c */ /* 0x040fe20003f24070 */
[----:B------:R-:W-:Y:S01]  /*41b0*/  IMAD.HI.U32 R15, R0, R11, RZ ;  /* 0x0000000b000f7227 */ /* 0x000fe200078e00ff */
[----:B------:R-:W-:Y:S02]  /*41c0*/  ISETP.GT.U32.AND P0, PT, R5, R3, PT ;  /* 0x000000030500720c */ /* 0x000fe40003f04070 */
[----:B------:R0:W-:Y:S01]  /*41d0*/  STL [R1+0x2c4], R7 ;  /* 0x0002c40701007387 */ /* 0x0001e20000100800 */
[----:B------:R-:W-:-:S02]  /*41e0*/  IMAD.MOV R15, RZ, RZ, -R15 ;  /* 0x000000ffff0f7224 */ /* 0x000fc400078e0a0f */
[----:B------:R-:W-:Y:S01]  /*41f0*/  @!P3 IMAD.IADD R2, R2, 0x1, -R5 ;  /* 0x000000010202b824 */ /* 0x000fe200078e0a05 */
[----:B------:R-:W-:Y:S01]  /*4200*/  ISETP.GE.AND P3, PT, R8, RZ, PT ;  /* 0x000000ff0800720c */ /* 0x000fe20003f66270 */
[----:B------:R-:W-:-:S04]  /*4210*/  IMAD.HI.U32 R17, R0, R13, RZ ;  /* 0x0000000d00117227 */ /* 0x000fc800078e00ff */
[----:B------:R-:W-:Y:S02]  /*4220*/  @!P1 IMAD.IADD R4, R4, 0x1, -R5 ;  /* 0x0000000104049824 */ /* 0x000fe400078e0a05 */
[----:B------:R-:W-:Y:S02]  /*4230*/  IMAD R11, R5, R15, R11 ;  /* 0x0000000f050b7224 */ /* 0x000fe400078e020b */
[----:B------:R-:W-:Y:S01]  /*4240*/  @!P0 IMAD.IADD R3, R3, 0x1, -R5 ;  /* 0x0000000103038824 */ /* 0x000fe200078e0a05 */
[C---:B------:R-:W-:Y:S01]  /*4250*/  ISETP.GT.U32.AND P1, PT, R5.reuse, R4, PT ;  /* 0x000000040500720c */ /* 0x040fe20003f24070 */
[----:B------:R-:W-:Y:S01]  /*4260*/  IMAD.MOV.U32 R18, RZ, RZ, R2 ;  /* 0x000000ffff127224 */ /* 0x000fe200078e0002 */
[----:B------:R-:W-:Y:S01]  /*4270*/  ISETP.GT.U32.AND P0, PT, R5, R11, PT ;  /* 0x0000000b0500720c */ /* 0x000fe20003f04070 */
[----:B------:R-:W-:Y:S02]  /*4280*/  IMAD.MOV R17, RZ, RZ, -R17 ;  /* 0x000000ffff117224 */ /* 0x000fe400078e0a11 */
[----:B0-----:R-:W-:-:S02]  /*4290*/  IMAD.MOV.U32 R7, RZ, RZ, R3 ;  /* 0x000000ffff077224 */ /* 0x001fc400078e0003 */
[----:B------:R-:W-:-:S04]  /*42a0*/  IMAD.HI.U32 R16, R0, R12, RZ ;  /* 0x0000000c00107227 */ /* 0x000fc800078e00ff */
[----:B------:R-:W-:-:S04]  /*42b0*/  IMAD.HI.U32 R8, R0, R14, RZ ;  /* 0x0000000e00087227 */ /* 0x000fc800078e00ff */
[----:B------:R-:W-:Y:S02]  /*42c0*/  @!P4 IMAD.MOV R18, RZ, RZ, -R18 ;  /* 0x000000ffff12c224 */ /* 0x000fe400078e0a12 */
[----:B------:R-:W-:Y:S01]  /*42d0*/  @!P5 IMAD.MOV R7, RZ, RZ, -R7 ;  /* 0x000000ffff07d224 */ /* 0x000fe200078e0a07 */
[----:B------:R-:W-:Y:S01]  /*42e0*/  ISETP.GE.AND P5, PT, R9, RZ, PT ;  /* 0x000000ff0900720c */ /* 0x000fe20003fa6270 */
[C---:B------:R-:W-:Y:S01]  /*42f0*/  IMAD R2, R5.reuse, R17, R13 ;  /* 0x0000001105027224 */ /* 0x040fe200078e020d */
[----:B------:R-:W-:Y:S01]  /*4300*/  STL [R1+0x2c0], R18 ;  /* 0x0002c01201007387 */ /* 0x000fe20000100800 */
[----:B------:R-:W-:Y:S02]  /*4310*/  IMAD.MOV R16, RZ, RZ, -R16 ;  /* 0x000000ffff107224 */ /* 0x000fe400078e0a10 */
[----:B------:R-:W-:Y:S01]  /*4320*/  IMAD.MOV R15, RZ, RZ, -R8 ;  /* 0x000000ffff0f7224 */ /* 0x000fe200078e0a08 */
[----:B------:R0:W-:Y:S01]  /*4330*/  STL [R1+0x2bc], R7 ;  /* 0x0002bc0701007387 */ /* 0x0001e20000100800 */
[----:B------:R-:W-:Y:S01]  /*4340*/  @!P1 IMAD.IADD R4, R4, 0x1, -R5 ;  /* 0x0000000104049824 */ /* 0x000fe200078e0a05 */
[C---:B------:R-:W-:Y:S01]  /*4350*/  ISETP.GT.U32.AND P1, PT, R5.reuse, R2, PT ;  /* 0x000000020500720c */ /* 0x040fe20003f24070 */
[----:B------:R-:W-:-:S02]  /*4360*/  IMAD R12, R5, R16, R12 ;  /* 0x00000010050c7224 */ /* 0x000fc400078e020c */
[----:B------:R-:W-:Y:S02]  /*4370*/  IMAD R3, R5, R15, R14 ;  /* 0x0000000f05037224 */ /* 0x000fe400078e020e */
[----:B------:R-:W-:Y:S01]  /*4380*/  @!P0 IMAD.IADD R11, R11, 0x1, -R5 ;  /* 0x000000010b0b8824 */ /* 0x000fe200078e0a05 */
[----:B------:R-:W-:Y:S01]  /*4390*/  ISETP.GT.U32.AND P4, PT, R5, R12, PT ;  /* 0x0000000c0500720c */ /* 0x000fe20003f84070 */
[----:B------:R-:W-:Y:S02]  /*43a0*/  VIADD R9, R29, 0xb5 ;  /* 0x000000b51d097836 */ /* 0x000fe40000000000 */
[----:B0-----:R-:W-:Y:S01]  /*43b0*/  IMAD.MOV.U32 R7, RZ, RZ, R4 ;  /* 0x000000ffff077224 */ /* 0x001fe200078e0004 */
[----:B------:R-:W-:Y:S01]  /*43c0*/  ISETP.GT.U32.AND P0, PT, R5, R11, PT ;  /* 0x0000000b0500720c */ /* 0x000fe20003f04070 */
[----:B------:R-:W-:Y:S01]  /*43d0*/  VIADD R8, R29, 0xb6 ;  /* 0x000000b61d087836 */ /* 0x000fe20000000000 */
[----:B------:R-:W-:Y:S01]  /*43e0*/  IABS R15, R9 ;  /* 0x00000009000f7213 */ /* 0x000fe20000000000 */
[----:B------:R-:W-:Y:S01]  /*43f0*/  @!P2 IMAD.MOV R7, RZ, RZ, -R7 ;  /* 0x000000ffff07a224 */ /* 0x000fe200078e0a07 */
[----:B------:R-:W-:Y:S01]  /*4400*/  ISETP.GT.U32.AND P2, PT, R5, R3, PT ;  /* 0x000000030500720c */ /* 0x000fe20003f44070 */
[--C-:B------:R-:W-:Y:S01]  /*4410*/  @!P1 IMAD.IADD R2, R2, 0x1, -R5.reuse ;  /* 0x0000000102029824 */ /* 0x100fe200078e0a05 */
[----:B------:R-:W-:Y:S01]  /*4420*/  IABS R14, R8 ;  /* 0x00000008000e7213 */ /* 0x000fe20000000000 */
[----:B------:R-:W-:Y:S01]  /*4430*/  VIADD R13, R29, 0xb4 ;  /* 0x000000b41d0d7836 */ /* 0x000fe20000000000 */
[----:B------:R0:W-:Y:S01]  /*4440*/  STL [R1+0x2b8], R7 ;  /* 0x0002b80701007387 */ /* 0x0001e20000100800 */
[----:B------:R-:W-:Y:S01]  /*4450*/  @!P4 IMAD.IADD R12, R12, 0x1, -R5 ;  /* 0x000000010c0cc824 */ /* 0x000fe200078e0a05 */
[----:B------:R-:W-:Y:S01]  /*4460*/  ISETP.GT.U32.AND P1, PT, R5, R2, PT ;  /* 0x000000020500720c */ /* 0x000fe20003f24070 */
[----:B------:R-:W-:Y:S01]  /*4470*/  IMAD.HI.U32 R16, R0, R14, RZ ;  /* 0x0000000e00107227 */ /* 0x000fe200078e00ff */
[----:B------:R-:W-:-:S02]  /*4480*/  IABS R4, R13 ;  /* 0x0000000d00047213 */ /* 0x000fc40000000000 */
[----:B------:R-:W-:Y:S01]  /*4490*/  ISETP.GT.U32.AND P4, PT, R5, R12, PT ;  /* 0x0000000c0500720c */ /* 0x000fe20003f84070 */
[--C-:B------:R-:W-:Y:S01]  /*44a0*/  @!P0 IMAD.IADD R11, R11, 0x1, -R5.reuse ;  /* 0x000000010b0b8824 */ /* 0x100fe200078e0a05 */
[----:B------:R-:W-:Y:S01]  /*44b0*/  ISETP.GE.AND P0, PT, R10, RZ, PT ;  /* 0x000000ff0a00720c */ /* 0x000fe20003f06270 */
[----:B------:R-:W-:Y:S02]  /*44c0*/  @!P2 IMAD.IADD R3, R3, 0x1, -R5 ;  /* 0x000000010303a824 */ /* 0x000fe400078e0a05 */
[----:B------:R-:W-:-:S03]  /*44d0*/  IMAD.HI.U32 R10, R0, R15, RZ ;  /* 0x0000000f000a7227 */ /* 0x000fc600078e00ff */
[----:B------:R-:W-:Y:S01]  /*44e0*/  ISETP.GT.U32.AND P2, PT, R5, R3, PT ;  /* 0x000000030500720c */ /* 0x000fe20003f44070 */
[----:B------:R-:W-:Y:S02]  /*44f0*/  IMAD.MOV R10, RZ, RZ, -R10 ;  /* 0x000000ffff0a7224 */ /* 0x000fe400078e0a0a */
[----:B------:R-:W-:Y:S01]  /*4500*/  @!P1 IMAD.IADD R2, R2, 0x1, -R5 ;  /* 0x0000000102029824 */ /* 0x000fe200078e0a05 */
[----:B------:R-:W-:Y:S01]  /*4510*/  ISETP.GE.AND P1, PT, R13, RZ, PT ;  /* 0x000000ff0d00720c */ /* 0x000fe20003f26270 */
[----:B------:R-:W-:Y:S02]  /*4520*/  IMAD.MOV R16, RZ, RZ, -R16 ;  /* 0x000000ffff107224 */ /* 0x000fe400078e0a10 */
[C---:B------:R-:W-:Y:S02]  /*4530*/  IMAD R13, R5.reuse, R10, R15 ;  /* 0x0000000a050d7224 */ /* 0x040fe400078e020f */
[----:B------:R-:W-:Y:S02]  /*4540*/  IMAD.MOV.U32 R17, RZ, RZ, R11 ;  /* 0x000000ffff117224 */ /* 0x000fe400078e000b */
[----:B------:R-:W-:-:S02]  /*4550*/  IMAD R14, R5, R16, R14 ;  /* 0x00000010050e7224 */ /* 0x000fc400078e020e */
[--C-:B------:R-:W-:Y:S02]  /*4560*/  @!P4 IMAD.IADD R12, R12, 0x1, -R5.reuse ;  /* 0x000000010c0cc824 */ /* 0x100fe400078e0a05 */
[----:B------:R-:W-:Y:S01]  /*4570*/  @!P2 IMAD.IADD R3, R3, 0x1, -R5 ;  /* 0x000000010303a824 */ /* 0x000fe200078e0a05 */
[C---:B------:R-:W-:Y:S01]  /*4580*/  ISETP.GT.U32.AND P2, PT, R5.reuse, R13, PT ;  /* 0x0000000d0500720c */ /* 0x040fe20003f44070 */
[----:B------:R-:W-:Y:S01]  /*4590*/  IMAD.HI.U32 R11, R0, R4, RZ ;  /* 0x00000004000b7227 */ /* 0x000fe200078e00ff */
[----:B------:R-:W-:-:S03]  /*45a0*/  ISETP.GT.U32.AND P4, PT, R5, R14, PT ;  /* 0x0000000e0500720c */ /* 0x000fc60003f84070 */
[----:B------:R-:W-:Y:S01]  /*45b0*/  @!P6 IMAD.MOV R17, RZ, RZ, -R17 ;  /* 0x000000ffff11e224 */ /* 0x000fe200078e0a11 */
[----:B------:R-:W-:Y:S01]  /*45c0*/  ISETP.GE.AND P6, PT, R8, RZ, PT ;  /* 0x000000ff0800720c */ /* 0x000fe20003fc6270 */
[----:B0-----:R-:W-:Y:S02]  /*45d0*/  IMAD.MOV.U32 R7, RZ, RZ, R12 ;  /* 0x000000ffff077224 */ /* 0x001fe400078e000c */
[----:B------:R-:W-:Y:S01]  /*45e0*/  IMAD.MOV R11, RZ, RZ, -R11 ;  /* 0x000000ffff0b7224 */ /* 0x000fe200078e0a0b */
[----:B------:R-:W-:Y:S01]  /*45f0*/  STL [R1+0x2b4], R17 ;  /* 0x0002b41101007387 */ /* 0x000fe20000100800 */
[----:B------:R-:W-:Y:S02]  /*4600*/  IMAD.MOV.U32 R8, RZ, RZ, R2 ;  /* 0x000000ffff087224 */ /* 0x000fe400078e0002 */
[----:B------:R-:W-:Y:S01]  /*4610*/  @!P3 IMAD.MOV R7, RZ, RZ, -R7 ;  /* 0x000000ffff07b224 */ /* 0x000fe200078e0a07 */
[----:B------:R-:W-:Y:S01]  /*4620*/  ISETP.GE.AND P3, PT, R9, RZ, PT ;  /* 0x000000ff0900720c */ /* 0x000fe20003f66270 */
[----:B------:R-:W-:-:S02]  /*4630*/  IMAD R15, R5, R11, R4 ;  /* 0x0000000b050f7224 */ /* 0x000fc400078e0204 */
[----:B------:R-:W-:Y:S01]  /*4640*/  @!P5 IMAD.MOV R8, RZ, RZ, -R8 ;  /* 0x000000ffff08d224 */ /* 0x000fe200078e0a08 */
[----:B------:R0:W-:Y:S01]  /*4650*/  STL [R1+0x2b0], R7 ;  /* 0x0002b00701007387 */ /* 0x0001e20000100800 */
[----:B------:R-:W-:Y:S02]  /*4660*/  VIADD R4, R29, 0xb3 ;  /* 0x000000b31d047836 */ /* 0x000fe40000000000 */
[--C-:B------:R-:W-:Y:S01]  /*4670*/  @!P2 IMAD.IADD R13, R13, 0x1, -R5.reuse ;  /* 0x000000010d0da824 */ /* 0x100fe200078e0a05 */
[----:B------:R1:W-:Y:S01]  /*4680*/  STL [R1+0x2a0], R8 ;  /* 0x0002a00801007387 */ /* 0x0003e20000100800 */
[----:B------:R-:W-:Y:S01]  /*4690*/  @!P4 IMAD.IADD R14, R14, 0x1, -R5 ;  /* 0x000000010e0ec824 */ /* 0x000fe200078e0a05 */
[----:B------:R-:W-:Y:S01]  /*46a0*/  ISETP.GE.AND P5, PT, R4, RZ, PT ;  /* 0x000000ff0400720c */ /* 0x000fe20003fa6270 */
[----:B------:R-:W-:Y:S01]  /*46b0*/  VIADD R2, R29, 0xb2 ;  /* 0x000000b21d027836 */ /* 0x000fe20000000000 */
[----:B------:R-:W-:Y:S01]  /*46c0*/  ISETP.GT.U32.AND P2, PT, R5, R13, PT ;  /* 0x0000000d0500720c */ /* 0x000fe20003f44070 */
[----:B------:R-:W-:Y:S01]  /*46d0*/  VIADD R10, R29, 0xb0 ;  /* 0x000000b01d0a7836 */ /* 0x000fe20000000000 */
[----:B------:R-:W-:Y:S01]  /*46e0*/  ISETP.GT.U32.AND P4, PT, R5, R14, PT ;  /* 0x0000000e0500720c */ /* 0x000fe20003f84070 */
[----:B0-----:R-:W-:Y:S01]  /*46f0*/  IMAD.MOV.U32 R7, RZ, RZ, R3 ;  /* 0x000000ffff077224 */ /* 0x001fe200078e0003 */
[----:B------:R-:W-:Y:S01]  /*4700*/  IABS R12, R2 ;  /* 0x00000002000c7213 */ /* 0x000fe20000000000 */
[----:B------:R-:W-:Y:S01]  /*4710*/  VIADD R17, R29, 0xaf ;  /* 0x000000af1d117836 */ /* 0x000fe20000000000 */
[----:B-1----:R-:W-:Y:S01]  /*4720*/  IABS R8, R4 ;  /* 0x0000000400087213 */ /* 0x002fe20000000000 */
[----:B------:R-:W-:Y:S01]  /*4730*/  @!P0 IMAD.MOV R7, RZ, RZ, -R7 ;  /* 0x000000ffff078224 */ /* 0x000fe200078e0a07 */
[----:B------:R-:W-:Y:S01]  /*4740*/  ISETP.GE.AND P0, PT, R2, RZ, PT ;  /* 0x000000ff0200720c */ /* 0x000fe20003f06270 */
[----:B------:R-:W-:Y:S01]  /*4750*/  IMAD.HI.U32 R3, R0, R12, RZ ;  /* 0x0000000c00037227 */ /* 0x000fe200078e00ff */
[----:B------:R-:W-:-:S02]  /*4760*/  IABS R9, R10 ;  /* 0x0000000a00097213 */ /* 0x000fc40000000000 */
[----:B------:R0:W-:Y:S01]  /*4770*/  STL [R1+0x2ac], R7 ;  /* 0x0002ac0701007387 */ /* 0x0001e20000100800 */
[----:B------:R-:W-:-:S04]  /*4780*/  IMAD.HI.U32 R11, R0, R8, RZ ;  /* 0x00000008000b7227 */ /* 0x000fc800078e00ff */
[----:B------:R-:W-:Y:S02]  /*4790*/  IMAD.MOV R11, RZ, RZ, -R11 ;  /* 0x000000ffff0b7224 */ /* 0x000fe400078e0a0b */
[--C-:B------:R-:W-:Y:S02]  /*47a0*/  @!P2 IMAD.IADD R13, R13, 0x1, -R5.reuse ;  /* 0x000000010d0da824 */ /* 0x100fe400078e0a05 */
[C---:B------:R-:W-:Y:S02]  /*47b0*/  IMAD R8, R5.reuse, R11, R8 ;  /* 0x0000000b05087224 */ /* 0x040fe400078e0208 */
[----:B------:R-:W-:Y:S01]  /*47c0*/  @!P4 IMAD.IADD R14, R14, 0x1, -R5 ;  /* 0x000000010e0ec824 */ /* 0x000fe200078e0a05 */
[C---:B------:R-:W-:Y:S01]  /*47d0*/  ISETP.GT.U32.AND P4, PT, R5.reuse, R15, PT ;  /* 0x0000000f0500720c */ /* 0x040fe20003f84070 */
[----:B------:R-:W-:Y:S01]  /*47e0*/  IMAD.MOV R3, RZ, RZ, -R3 ;  /* 0x000000ffff037224 */ /* 0x000fe200078e0a03 */
[----:B------:R-:W-:Y:S01]  /*47f0*/  ISETP.GT.U32.AND P2, PT, R5, R8, PT ;  /* 0x000000080500720c */ /* 0x000fe20003f44070 */
[----:B------:R-:W-:-:S02]  /*4800*/  IMAD.MOV.U32 R16, RZ, RZ, R14 ;  /* 0x000000ffff107224 */ /* 0x000fc400078e000e */
[----:B------:R-:W-:Y:S02]  /*4810*/  IMAD R12, R5, R3, R12 ;  /* 0x00000003050c7224 */ /* 0x000fe400078e020c */
[----:B------:R-:W-:Y:S02]  /*4820*/  VIADD R2, R29, 0xb1 ;  /* 0x000000b11d027836 */ /* 0x000fe40000000000 */
[----:B------:R-:W-:Y:S01]  /*4830*/  @!P6 IMAD.MOV R16, RZ, RZ, -R16 ;  /* 0x000000ffff10e224 */ /* 0x000fe200078e0a10 */
[----:B------:R-:W-:Y:S01]  /*4840*/  ISETP.GT.U32.AND P6, PT, R5, R12, PT ;  /* 0x0000000c0500720c */ /* 0x000fe20003fc4070 */
[----:B0-----:R-:W-:Y:S01]  /*4850*/  IMAD.MOV.U32 R7, RZ, RZ, R13 ;  /* 0x000000ffff077224 */ /* 0x001fe200078e000d */
[----:B------:R-:W-:Y:S01]  /*4860*/  IABS R4, R2 ;  /* 0x0000000200047213 */ /* 0x000fe20000000000 */
[--C-:B------:R-:W-:Y:S01]  /*4870*/  @!P4 IMAD.IADD R15, R15, 0x1, -R5.reuse ;  /* 0x000000010f0fc824 */ /* 0x100fe200078e0a05 */
[----:B------:R0:W-:Y:S01]  /*4880*/  STL [R1+0x2a4], R16 ;  /* 0x0002a41001007387 */ /* 0x0001e20000100800 */
[----:B------:R-:W-:-:S02]  /*4890*/  @!P2 IMAD.IADD R8, R8, 0x1, -R5 ;  /* 0x000000010808a824 */ /* 0x000fc400078e0a05 */
[----:B------:R-:W-:Y:S01]  /*48a0*/  IMAD.HI.U32 R11, R0, R4, RZ ;  /* 0x00000004000b7227 */ /* 0x000fe200078e00ff */
[C---:B------:R-:W-:Y:S02]  /*48b0*/  ISETP.GT.U32.AND P4, PT, R5.reuse, R15, PT ;  /* 0x0000000f0500720c */ /* 0x040fe40003f84070 */
[C---:B------:R-:W-:Y:S01]  /*48c0*/  ISETP.GT.U32.AND P2, PT, R5.reuse, R8, PT ;  /* 0x000000080500720c */ /* 0x040fe20003f44070 */
[----:B------:R-:W-:Y:S02]  /*48d0*/  IMAD.MOV R11, RZ, RZ, -R11 ;  /* 0x000000ffff0b7224 */ /* 0x000fe400078e0a0b */
[----:B------:R-:W-:Y:S01]  /*48e0*/  @!P3 IMAD.MOV R7, RZ, RZ, -R7 ;  /* 0x000000ffff07b224 */ /* 0x000fe200078e0a07 */
[----:B------:R-:W-:Y:S01]  /*48f0*/  ISETP.GE.AND P3, PT, R2, RZ, PT ;  /* 0x000000ff0200720c */ /* 0x000fe20003f66270 */
[--C-:B------:R-:W-:Y:S02]  /*4900*/  @!P6 IMAD.IADD R12, R12, 0x1, -R5.reuse ;  /* 0x000000010c0ce824 */ /* 0x100fe400078e0a05 */
[C---:B------:R-:W-:Y:S01]  /*4910*/  IMAD R2, R5.reuse, R11, R4 ;  /* 0x0000000b05027224 */ /* 0x040fe200078e0204 */
[----:B------:R-:W-:Y:S01]  /*4920*/  IABS R11, R17 ;  /* 0x00000011000b7213 */ /* 0x000fe20000000000 */
[----:B------:R-:W-:Y:S01]  /*4930*/  IMAD.HI.U32 R3, R0, R9, RZ ;  /* 0x0000000900037227 */ /* 0x000fe200078e00ff */
[C---:B------:R-:W-:Y:S01]  /*4940*/  ISETP.GT.U32.AND P6, PT, R5.reuse, R12, PT ;  /* 0x0000000c0500720c */ /* 0x040fe20003fc4070 */
[----:B------:R1:W-:Y:S02]  /*4950*/  STL [R1+0x2a8], R7 ;  /* 0x0002a80701007387 */ /* 0x0003e40000100800 */
[----:B------:R-:W-:Y:S01]  /*4960*/  @!P2 IMAD.IADD R8, R8, 0x1, -R5 ;  /* 0x000000010808a824 */ /* 0x000fe200078e0a05 */
[----:B------:R-:W-:Y:S01]  /*4970*/  ISETP.GT.U32.AND P2, PT, R5, R2, PT ;  /* 0x000000020500720c */ /* 0x000fe20003f44070 */
[----:B0-----:R-:W-:-:S04]  /*4980*/  IMAD.HI.U32 R16, R0, R11, RZ ;  /* 0x0000000b00107227 */ /* 0x001fc800078e00ff */
[----:B------:R-:W-:Y:S02]  /*4990*/  IMAD.MOV R3, RZ, RZ, -R3 ;  /* 0x000000ffff037224 */ /* 0x000fe400078e0a03 */
[----:B------:R-:W-:Y:S02]  /*49a0*/  VIADD R4, R29, 0xae ;  /* 0x000000ae1d047836 */ /* 0x000fe40000000000 */
[----:B------:R-:W-:Y:S02]  /*49b0*/  IMAD.MOV R16, RZ, RZ, -R16 ;  /* 0x000000ffff107224 */ /* 0x000fe400078e0a10 */
[C---:B------:R-:W-:Y:S01]  /*49c0*/  IMAD R9, R5.reuse, R3, R9 ;  /* 0x0000000305097224 */ /* 0x040fe200078e0209 */
[----:B------:R-:W-:Y:S01]  /*49d0*/  IABS R22, R4 ;  /* 0x0000000400167213 */ /* 0x000fe20000000000 */
[----:B------:R-:W-:Y:S02]  /*49e0*/  IMAD R11, R5, R16, R11 ;  /* 0x00000010050b7224 */ /* 0x000fe400078e020b */
[--C-:B------:R-:W-:Y:S01]  /*49f0*/  @!P4 IMAD.IADD R15, R15, 0x1, -R5.reuse ;  /* 0x000000010f0fc824 */ /* 0x100fe200078e0a05 */
[----:B------:R-:W-:Y:S01]  /*4a00*/  ISETP.GE.AND P4, PT, R10, RZ, PT ;  /* 0x000000ff0a00720c */ /* 0x000fe20003f86270 */
[----:B------:R-:W-:Y:S01]  /*4a10*/  @!P6 IMAD.IADD R12, R12, 0x1, -R5 ;  /* 0x000000010c0ce824 */ /* 0x000fe200078e0a05 */
[----:B------:R-:W-:Y:S01]  /*4a20*/  ISETP.GT.U32.AND P6, PT, R5, R9, PT ;  /* 0x000000090500720c */ /* 0x000fe20003fc4070 */
[----:B------:R-:W-:-:S04]  /*4a30*/  IMAD.HI.U32 R21, R0, R22, RZ ;  /* 0x0000001600157227 */ /* 0x000fc800078e00ff */
[----:B------:R-:W-:Y:S01]  /*4a40*/  @!P2 IMAD.IADD R2, R2, 0x1, -R5 ;  /* 0x000000010202a824 */ /* 0x000fe200078e0a05 */
[C---:B------:R-:W-:Y:S01]  /*4a50*/  ISETP.GT.U32.AND P2, PT, R5.reuse, R11, PT ;  /* 0x0000000b0500720c */ /* 0x040fe20003f44070 */
[----:B-1----:R-:W-:Y:S02]  /*4a60*/  IMAD.MOV.U32 R7, RZ, RZ, R15 ;  /* 0x000000ffff077224 */ /* 0x002fe400078e000f */
[----:B------:R-:W-:Y:S02]  /*4a70*/  IMAD.MOV R21, RZ, RZ, -R21 ;  /* 0x000000ffff157224 */ /* 0x000fe400078e0a15 */
[----:B------:R-:W-:Y:S01]  /*4a80*/  @!P1 IMAD.MOV R7, RZ, RZ, -R7 ;  /* 0x000000ffff079224 */ /* 0x000fe200078e0a07 */
[C---:B------:R-:W-:Y:S01]  /*4a90*/  ISETP.GT.U32.AND P1, PT, R5.reuse, R2, PT ;  /* 0x000000020500720c */ /* 0x040fe20003f24070 */
[----:B------:R-:W-:Y:S02]  /*4aa0*/  IMAD R21, R5, R21, R22 ;  /* 0x0000001505157224 */ /* 0x000fe400078e0216 */
[C---:B------:R-:W-:Y:S01]  /*4ab0*/  VIADD R13, R29.reuse, 0xac ;  /* 0x000000ac1d0d7836 */ /* 0x040fe20000000000 */
[----:B------:R0:W-:Y:S01]  /*4ac0*/  STL [R1+0x29c], R7 ;  /* 0x00029c0701007387 */ /* 0x0001e20000100800 */
[----:B------:R-:W-:-:S02]  /*4ad0*/  VIADD R14, R29, 0xab ;  /* 0x000000ab1d0e7836 */ /* 0x000fc40000000000 */
[--C-:B------:R-:W-:Y:S01]  /*4ae0*/  @!P6 IMAD.IADD R9, R9, 0x1, -R5.reuse ;  /* 0x000000010909e824 */ /* 0x100fe200078e0a05 */
[----:B------:R-:W-:Y:S01]  /*4af0*/  ISETP.GT.U32.AND P6, PT, R5, R21, PT ;  /* 0x000000150500720c */ /* 0x000fe20003fc4070 */
[----:B------:R-:W-:Y:S01]  /*4b00*/  @!P2 IMAD.IADD R11, R11, 0x1, -R5 ;  /* 0x000000010b0ba824 */ /* 0x000fe200078e0a05 */
[----:B------:R-:W-:Y:S01]  /*4b10*/  IABS R3, R13 ;  /* 0x0000000d00037213 */ /* 0x000fe20000000000 */
[----:B------:R-:W-:Y:S01]  /*4b20*/  IMAD.MOV R23, RZ, RZ, -R23 ;  /* 0x000000ffff177224 */ /* 0x000fe200078e0a17 */
[----:B------:R-:W-:Y:S01]  /*4b30*/  IABS R10, R14 ;  /* 0x0000000e000a7213 */ /* 0x000fe20000000000 */
[----:B------:R-:W-:Y:S01]  /*4b40*/  VIADD R15, R29, 0xa9 ;  /* 0x000000a91d0f7836 */ /* 0x000fe20000000000 */
[----:B------:R-:W-:Y:S01]  /*4b50*/  ISETP.GT.U32.AND P2, PT, R5, R9, PT ;  /* 0x000000090500720c */ /* 0x000fe20003f44070 */
[----:B0-----:R-:W-:Y:S02]  /*4b60*/  IMAD.MOV.U32 R7, RZ, RZ, R8 ;  /* 0x000000ffff077224 */ /* 0x001fe400078e0008 */
[----:B------:R-:W-:Y:S01]  /*4b70*/  IMAD.HI.U32 R18, R0, R3, RZ ;  /* 0x0000000300127227 */ /* 0x000fe200078e00ff */
[----:B------:R-:W-:-:S03]  /*4b80*/  IABS R8, R15 ;  /* 0x0000000f00087213 */ /* 0x000fc60000000000 */
[----:B------:R-:W-:Y:S01]  /*4b90*/  @!P5 IMAD.MOV R7, RZ, RZ, -R7 ;  /* 0x000000ffff07d224 */ /* 0x000fe200078e0a07 */
[----:B------:R-:W-:Y:S01]  /*4ba0*/  ISETP.GT.U32.AND P5, PT, R5, R11, PT ;  /* 0x0000000b0500720c */ /* 0x000fe20003fa4070 */
[----:B------:R-:W-:-:S03]  /*4bb0*/  IMAD.HI.U32 R16, R0, R10, RZ ;  /* 0x0000000a00107227 */ /* 0x000fc600078e00ff */
[----:B------:R0:W-:Y:S01]  /*4bc0*/  STL [R1+0x298], R7 ;  /* 0x0002980701007387 */ /* 0x0001e20000100800 */
[----:B------:R-:W-:Y:S02]  /*4bd0*/  IMAD R20, R5, R23, R20 ;  /* 0x0000001705147224 */ /* 0x000fe400078e0214 */
[----:B------:R-:W-:Y:S02]  /*4be0*/  IMAD.MOV R18, RZ, RZ, -R18 ;  /* 0x000000ffff127224 */ /* 0x000fe400078e0a12 */
[----:B------:R-:W-:Y:S02]  /*4bf0*/  IMAD.MOV R16, RZ, RZ, -R16 ;  /* 0x000000ffff107224 */ /* 0x000fe400078e0a10 */
[----:B------:R-:W-:Y:S02]  /*4c00*/  @!P6 IMAD.IADD R21, R21, 0x1, -R5 ;  /* 0x000000011515e824 */ /* 0x000fe400078e0a05 */
[C---:B------:R-:W-:Y:S02]  /*4c10*/  IMAD R3, R5.reuse, R18, R3 ;  /* 0x0000001205037224 */ /* 0x040fe400078e0203 */
[----:B0-----:R-:W-:Y:S01]  /*4c20*/  IMAD.MOV.U32 R7, RZ, RZ, R12 ;  /* 0x000000ffff077224 */ /* 0x001fe200078e000c */
[C---:B------:R-:W-:Y:S01]  /*4c30*/  ISETP.GT.U32.AND P6, PT, R5.reuse, R21, PT ;  /* 0x000000150500720c */ /* 0x040fe20003fc4070 */
[----:B------:R-:W-:-:S02]  /*4c40*/  IMAD R10, R5, R16, R10 ;  /* 0x00000010050a7224 */ /* 0x000fc400078e020a */
[----:B------:R-:W-:Y:S01]  /*4c50*/  @!P0 IMAD.MOV R7, RZ, RZ, -R7 ;  /* 0x000000ffff078224 */ /* 0x000fe200078e0a07 */
[----:B------:R-:W-:Y:S01]  /*4c60*/  ISETP.GT.U32.AND P0, PT, R5, R20, PT ;  /* 0x000000140500720c */ /* 0x000fe20003f04070 */
[----:B------:R-:W-:Y:S02]  /*4c70*/  VIADD R18, R29, 0xaa ;  /* 0x000000aa1d127836 */ /* 0x000fe40000000000 */
[--C-:B------:R-:W-:Y:S01]  /*4c80*/  @!P1 IMAD.IADD R2, R2, 0x1, -R5.reuse ;  /* 0x0000000102029824 */ /* 0x100fe200078e0a05 */
[----:B------:R-:W-:Y:S01]  /*4c90*/  ISETP.GT.U32.AND P1, PT, R5, R3, PT ;  /* 0x000000030500720c */ /* 0x000fe20003f24070 */
[--C-:B------:R-:W-:Y:S01]  /*4ca0*/  @!P5 IMAD.IADD R11, R11, 0x1, -R5.reuse ;  /* 0x000000010b0bd824 */ /* 0x100fe200078e0a05 */
[----:B------:R-:W-:Y:S01]  /*4cb0*/  ISETP.GT.U32.AND P5, PT, R5, R10, PT ;  /* 0x0000000a0500720c */ /* 0x000fe20003fa4070 */
[--C-:B------:R-:W-:Y:S01]  /*4cc0*/  @!P2 IMAD.IADD R9, R9, 0x1, -R5.reuse ;  /* 0x000000010909a824 */ /* 0x100fe200078e0a05 */
[----:B------:R-:W-:Y:S01]  /*4cd0*/  IABS R16, R18 ;  /* 0x0000001200107213 */ /* 0x000fe20000000000 */
[----:B------:R-:W-:Y:S01]  /*4ce0*/  IMAD.MOV.U32 R12, RZ, RZ, R8 ;  /* 0x000000ffff0c7224 */ /* 0x000fe200078e0008 */
[----:B------:R-:W-:Y:S01]  /*4cf0*/  ISETP.GE.AND P2, PT, R17, RZ, PT ;  /* 0x000000ff1100720c */ /* 0x000fe20003f46270 */
[----:B------:R-:W-:Y:S01]  /*4d00*/  IMAD.MOV.U32 R22, RZ, RZ, R2 ;  /* 0x000000ffff167224 */ /* 0x000fe200078e0002 */
[----:B------:R0:W-:Y:S01]  /*4d10*/  STL [R1+0x294], R7 ;  /* 0x0002940701007387 */ /* 0x0001e20000100800 */
[----:B------:R-:W-:Y:S01]  /*4d20*/  @!P0 IMAD.IADD R20, R20, 0x1, -R5 ;  /* 0x0000000114148824 */ /* 0x000fe200078e0a05 */
[----:B------:R-:W-:Y:S01]  /*4d30*/  ISETP.GE.AND P0, PT, R19, RZ, PT ;  /* 0x000000ff1300720c */ /* 0x000fe20003f06270 */
[----:B------:R-:W-:-:S04]  /*4d40*/  IMAD.HI.U32 R17, R0, R16, RZ ;  /* 0x0000001000117227 */ /* 0x000fc800078e00ff */
[----:B------:R-:W-:-:S04]  /*4d50*/  IMAD.HI.U32 R8, R0, R12, RZ ;  /* 0x0000000c00087227 */ /* 0x000fc800078e00ff */
[----:B------:R-:W-:Y:S01]  /*4d60*/  @!P6 IMAD.IADD R21, R21, 0x1, -R5 ;  /* 0x000000011515e824 */ /* 0x000fe200078e0a05 */
[----:B------:R-:W-:Y:S01]  /*4d70*/  ISETP.GE.AND P6, PT, R4, RZ, PT ;  /* 0x000000ff0400720c */ /* 0x000fe20003fc6270 */
[----:B0-----:R-:W-:Y:S02]  /*4d80*/  IMAD.MOV.U32 R7, RZ, RZ, R9 ;  /* 0x000000ffff077224 */ /* 0x001fe400078e0009 */
[----:B------:R-:W-:Y:S01]  /*4d90*/  @!P3 IMAD.MOV R22, RZ, RZ, -R22 ;  /* 0x000000ffff16b224 */ /* 0x000fe200078e0a16 */
[----:B------:R-:W-:Y:S01]  /*4da0*/  ISETP.GT.U32.AND P3, PT, R5, R20, PT ;  /* 0x000000140500720c */ /* 0x000fe20003f64070 */
[----:B------:R-:W-:Y:S02]  /*4db0*/  IMAD.MOV R17, RZ, RZ, -R17 ;  /* 0x000000ffff117224 */ /* 0x000fe400078e0a11 */
[--C-:B------:R-:W-:Y:S01]  /*4dc0*/  @!P1 IMAD.IADD R3, R3, 0x1, -R5.reuse ;  /* 0x0000000103039824 */ /* 0x100fe200078e0a05 */
[----:B------:R-:W-:Y:S01]  /*4dd0*/  STL [R1+0x290], R22 ;  /* 0x0002901601007387 */ /* 0x000fe20000100800 */
[----:B------:R-:W-:Y:S01]  /*4de0*/  @!P5 IMAD.IADD R10, R10, 0x1, -R5 ;  /* 0x000000010a0ad824 */ /* 0x000fe200078e0a05 */
[----:B------:R-:W-:Y:S01]  /*4df0*/  ISETP.GE.AND P1, PT, R13, RZ, PT ;  /* 0x000000ff0d00720c */ /* 0x000fe20003f26270 */
[----:B------:R-:W-:-:S02]  /*4e00*/  IMAD.MOV R4, RZ, RZ, -R8 ;  /* 0x000000ffff047224 */ /* 0x000fc400078e0a08 */
[----:B------:R-:W-:Y:S01]  /*4e10*/  @!P4 IMAD.MOV R7, RZ, RZ, -R7 ;  /* 0x000000ffff07c224 */ /* 0x000fe200078e0a07 */
[C---:B------:R-:W-:Y:S01]  /*4e20*/  ISETP.GT.U32.AND P4, PT, R5.reuse, R3, PT ;  /* 0x000000030500720c */ /* 0x040fe20003f84070 */
[C---:B------:R-:W-:Y:S01]  /*4e30*/  IMAD R8, R5.reuse, R17, R16 ;  /* 0x0000001105087224 */ /* 0x040fe200078e0210 */
[----:B------:R-:W-:Y:S01]  /*4e40*/  ISETP.GT.U32.AND P5, PT, R5, R10, PT ;  /* 0x0000000a0500720c */ /* 0x000fe20003fa4070 */
[----:B------:R-:W-:Y:S01]  /*4e50*/  VIADD R2, R29, 0xa8 ;  /* 0x000000a81d027836 */ /* 0x000fe20000000000 */
[----:B------:R0:W-:Y:S01]  /*4e60*/  STL [R1+0x28c], R7 ;  /* 0x00028c0701007387 */ /* 0x0001e20000100800 */
[----:B------:R-:W-:Y:S01]  /*4e70*/  @!P2 IMAD.MOV R11, RZ, RZ, -R11 ;  /* 0x000000ffff0ba224 */ /* 0x000fe200078e0a0b */
[C---:B------:R-:W-:Y:S01]  /*4e80*/  ISETP.GT.U32.AND P2, PT, R5.reuse, R8, PT ;  /* 0x000000080500720c */ /* 0x040fe20003f44070 */
[----:B------:R-:W-:Y:S01]  /*4e90*/  IMAD R4, R5, R4, R12 ;  /* 0x0000000405047224 */ /* 0x000fe200078e020c */
[----:B------:R-:W-:Y:S01]  /*4ea0*/  IABS R12, R2 ;  /* 0x00000002000c7213 */ /* 0x000fe20000000000 */
[--C-:B------:R-:W-:Y:S01]  /*4eb0*/  @!P3 IMAD.IADD R20, R20, 0x1, -R5.reuse ;  /* 0x000000011414b824 */ /* 0x100fe200078e0a05 */
[----:B------:R1:W-:Y:S01]  /*4ec0*/  STL [R1+0x288], R11 ;  /* 0x0002880b01007387 */ /* 0x0003e20000100800 */
[----:B------:R-:W-:Y:S01]  /*4ed0*/  VIADD R9, R29, 0xa7 ;  /* 0x000000a71d097836 */ /* 0x000fe20000000000 */
[----:B------:R-:W-:Y:S01]  /*4ee0*/  ISETP.GT.U32.AND P3, PT, R5, R4, PT ;  /* 0x000000040500720c */ /* 0x000fe20003f64070 */
[----:B------:R-:W-:Y:S01]  /*4ef0*/  @!P4 IMAD.IADD R3, R3, 0x1, -R5 ;  /* 0x000000010303c824 */ /* 0x000fe200078e0a05 */
[----:B------:R-:W-:Y:S01]  /*4f00*/  ISETP.GE.AND P4, PT, R18, RZ, PT ;  /* 0x000000ff1200720c */ /* 0x000fe20003f86270 */
[----:B0-----:R-:W-:Y:S01]  /*4f10*/  IMAD.MOV.U32 R7, RZ, RZ, R21 ;  /* 0x000000ffff077224 */ /* 0x001fe200078e0015 */
[----:B------:R-:W-:Y:S01]  /*4f20*/  IABS R16, R9 ;  /* 0x0000000900107213 */ /* 0x000fe20000000000 */
[----:B------:R-:W-:Y:S01]  /*4f30*/  @!P5 IMAD.IADD R10, R10, 0x1, -R5 ;  /* 0x000000010a0ad824 */ /* 0x000fe200078e0a05 */
[----:B------:R-:W-:Y:S01]  /*4f40*/  ISETP.GE.AND P5, PT, R15, RZ, PT ;  /* 0x000000ff0f00720c */ /* 0x000fe20003fa6270 */
[----:B------:R-:W-:Y:S01]  /*4f50*/  @!P6 IMAD.MOV R7, RZ, RZ, -R7 ;  /* 0x000000ffff07e224 */ /* 0x000fe200078e0a07 */
[----:B------:R-:W-:Y:S01]  /*4f60*/  ISETP.GE.AND P6, PT, R14, RZ, PT ;  /* 0x000000ff0e00720c */ /* 0x000fe20003fc6270 */
[----:B-1----:R-:W-:-:S03]  /*4f70*/  IMAD.HI.U32 R11, R0, R12, RZ ;  /* 0x0000000c000b7227 */ /* 0x002fc600078e00ff */
[----:B------:R0:W-:Y:S01]  /*4f80*/  STL [R1+0x284], R7 ;  /* 0x0002840701007387 */ /* 0x0001e20000100800 */
[----:B------:R-:W-:Y:S02]  /*4f90*/  IMAD.MOV R11, RZ, RZ, -R11 ;  /* 0x000000ffff0b7224 */ /* 0x000fe400078e0a0b */
[----:B------:R-:W-:Y:S01]  /*4fa0*/  @!P2 IMAD.IADD R8, R8, 0x1, -R5 ;  /* 0x000000010808a824 */ /* 0x000fe200078e0a05 */
[----:B------:R-:W-:Y:S01]  /*4fb0*/  ISETP.GE.AND P2, PT, R2, RZ, PT ;  /* 0x000000ff0200720c */ /* 0x000fe20003f46270 */
[----:B------:R-:W-:Y:S02]  /*4fc0*/  IMAD.MOV.U32 R13, RZ, RZ, R20 ;  /* 0x000000ffff0d7224 */ /* 0x000fe400078e0014 */
[C---:B------:R-:W-:Y:S02]  /*4fd0*/  IMAD R12, R5.reuse, R11, R12 ;  /* 0x0000000b050c7224 */ /* 0x040fe400078e020c */
[----:B------:R-:W-:Y:S01]  /*4fe0*/  @!P0 IMAD.MOV R13, RZ, RZ, -R13 ;  /* 0x000000ffff0d8224 */ /* 0x000fe200078e0a0d */
[----:B------:R-:W-:Y:S01]  /*4ff0*/  ISETP.GT.U32.AND P0, PT, R5, R8, PT ;  /* 0x000000080500720c */ /* 0x000fe20003f04070 */
[----:B0-----:R-:W-:-:S02]  /*5000*/  IMAD.MOV.U32 R7, RZ, RZ, R3 ;  /* 0x000000ffff077224 */ /* 0x001fc400078e0003 */
[----:B------:R-:W-:Y:S01]  /*5010*/  IMAD.MOV.U32 R3, RZ, RZ, R10 ;  /* 0x000000ffff037224 */ /* 0x000fe200078e000a */
[----:B------:R-:W-:Y:S01]  /*5020*/  STL [R1+0x158], R13 ;  /* 0x0001580d01007387 */ /* 0x000fe20000100800 */
[----:B------:R-:W-:Y:S02]  /*5030*/  @!P3 IMAD.IADD R4, R4, 0x1, -R5 ;  /* 0x000000010404b824 */ /* 0x000fe400078e0a05 */
[----:B------:R-:W-:Y:S01]  /*5040*/  @!P6 IMAD.MOV R3, RZ, RZ, -R3 ;  /* 0x000000ffff03e224 */ /* 0x000fe200078e0a03 */
[C---:B------:R-:W-:Y:S01]  /*5050*/  ISETP.GT.U32.AND P6, PT, R5.reuse, R12, PT ;  /* 0x0000000c0500720c */ /* 0x040fe20003fc4070 */
[----:B------:R-:W-:Y:S01]  /*5060*/  IMAD.HI.U32 R2, R0, R16, RZ ;  /* 0x0000001000027227 */ /* 0x000fe200078e00ff */
[----:B------:R-:W-:-:S03]  /*5070*/  ISETP.GT.U32.AND P3, PT, R5, R4, PT ;  /* 0x000000040500720c */ /* 0x000fc60003f64070 */
[----:B------:R-:W-:Y:S02]  /*5080*/  VIADD R14, R29, 0xa6 ;  /* 0x000000a61d0e7836 */ /* 0x000fe40000000000 */
[----:B------:R-:W-:Y:S02]  /*5090*/  IMAD.MOV R2, RZ, RZ, -R2 ;  /* 0x000000ffff027224 */ /* 0x000fe400078e0a02 */
[--C-:B------:R-:W-:Y:S01]  /*50a0*/  @!P0 IMAD.IADD R8, R8, 0x1, -R5.reuse ;  /* 0x0000000108088824 */ /* 0x100fe200078e0a05 */
[----:B------:R-:W-:Y:S01]  /*50b0*/  ISETP.GE.AND P0, PT, R14, RZ, PT ;  /* 0x000000ff0e00720c */ /* 0x000fe20003f06270 */
[C---:B------:R-:W-:Y:S01]  /*50c0*/  IMAD R16, R5.reuse, R2, R16 ;  /* 0x0000000205107224 */ /* 0x040fe200078e0210 */
[----:B------:R-:W-:Y:S01]  /*50d0*/  IABS R14, R14 ;  /* 0x0000000e000e7213 */ /* 0x000fe20000000000 */
[--C-:B------:R-:W-:Y:S02]  /*50e0*/  @!P6 IMAD.IADD R12, R12, 0x1, -R5.reuse ;  /* 0x000000010c0ce824 */ /* 0x100fe400078e0a05 */
[----:B------:R-:W-:Y:S01]  /*50f0*/  @!P3 IMAD.IADD R4, R4, 0x1, -R5 ;  /* 0x000000010404b824 */ /* 0x000fe200078e0a05 */
[C---:B------:R-:W-:Y:S01]  /*5100*/  ISETP.GT.U32.AND P3, PT, R5.reuse, R16, PT ;  /* 0x000000100500720c */ /* 0x040fe20003f64070 */
[----:B------:R-:W-:Y:S01]  /*5110*/  IMAD.HI.U32 R10, R0, R14, RZ ;  /* 0x0000000e000a7227 */ /* 0x000fe200078e00ff */
[----:B------:R-:W-:-:S03]  /*5120*/  ISETP.GT.U32.AND P6, PT, R5, R12, PT ;  /* 0x0000000c0500720c */ /* 0x000fc60003fc4070 */
[----:B------:R-:W-:Y:S01]  /*5130*/  @!P1 IMAD.MOV R7, RZ, RZ, -R7 ;  /* 0x000000ffff079224 */ /* 0x000fe200078e0a07 */
[----:B------:R-:W-:Y:S01]  /*5140*/  ISETP.GE.AND P1, PT, R9, RZ, PT ;  /* 0x000000ff0900720c */ /* 0x000fe20003f26270 */
[----:B------:R-:W-:Y:S02]  /*5150*/  IMAD.MOV R10, RZ, RZ, -R10 ;  /* 0x000000ffff0a7224 */ /* 0x000fe400078e0a0a */
[----:B------:R-:W-:Y:S01]  /*5160*/  @!P5 IMAD.MOV R4, RZ, RZ, -R4 ;  /* 0x000000ffff04d224 */ /* 0x000fe200078e0a04 */
[----:B------:R0:W-:Y:S01]  /*5170*/  STL [R1+0x144], R7 ;  /* 0x0001440701007387 */ /* 0x0001e20000100800 */
[C---:B------:R-:W-:Y:S02]  /*5180*/  IMAD R14, R5.reuse, R10, R14 ;  /* 0x0000000a050e7224 */ /* 0x040fe400078e020e */
[--C-:B------:R-:W-:Y:S01]  /*5190*/  @!P3 IMAD.IADD R16, R16, 0x1, -R5.reuse ;  /* 0x000000011010b824 */ /* 0x100fe200078e0a05 */
[----:B------:R1:W-:Y:S01]  /*51a0*/  STL [R1+0x13c], R3 ;  /* 0x00013c0301007387 */ /* 0x0003e20000100800 */
[----:B------:R-:W-:Y:S01]  /*51b0*/  @!P6 IMAD.IADD R12, R12, 0x1, -R5 ;  /* 0x000000010c0ce824 */ /* 0x000fe200078e0a05 */
[----:B------:R-:W-:Y:S01]  /*51c0*/  ISETP.GT.U32.AND P6, PT, R5, R14, PT ;  /* 0x0000000e0500720c */ /* 0x000fe20003fc4070 */
[----:B------:R-:W-:Y:S01]  /*51d0*/  VIADD R9, R29, 0xa5 ;  /* 0x000000a51d097836 */ /* 0x000fe20000000000 */
[----:B------:R-:W-:Y:S01]  /*51e0*/  ISETP.GT.U32.AND P3, PT, R5, R16, PT ;  /* 0x000000100500720c */ /* 0x000fe20003f64070 */
[----:B------:R-:W-:-:S02]  /*51f0*/  VIADD R15, R29, 0xa2 ;  /* 0x000000a21d0f7836 */ /* 0x000fc40000000000 */
[----:B0-----:R-:W-:Y:S01]  /*5200*/  IMAD.MOV.U32 R7, RZ, RZ, R8 ;  /* 0x000000ffff077224 */ /* 0x001fe200078e0008 */
[----:B------:R-:W-:Y:S01]  /*5210*/  IABS R2, R9 ;  /* 0x0000000900027213 */ /* 0x000fe20000000000 */
[----:B-1----:R-:W-:Y:S01]  /*5220*/  VIADD R3, R29, 0xa4 ;  /* 0x000000a41d037836 */ /* 0x002fe20000000000 */
[----:B------:R-:W-:Y:S01]  /*5230*/  IABS R17, R15 ;  /* 0x0000000f00117213 */ /* 0x000fe20000000000 */
[----:B------:R-:W-:Y:S01]  /*5240*/  @!P4 IMAD.MOV R7, RZ, RZ, -R7 ;  /* 0x000000ffff07c224 */ /* 0x000fe200078e0a07 */
[----:B------:R-:W-:Y:S01]  /*5250*/  ISETP.GE.AND P4, PT, R9, RZ, PT ;  /* 0x000000ff0900720c */ /* 0x000fe20003f86270 */
[C---:B------:R-:W-:Y:S01]  /*5260*/  IMAD.HI.U32 R9, R0.reuse, R2, RZ ;  /* 0x0000000200097227 */ /* 0x040fe200078e00ff */
[----:B------:R-:W-:Y:S02]  /*5270*/  IABS R11, R3 ;  /* 0x00000003000b7213 */ /* 0x000fe40000000000 */
[----:B------:R-:W-:Y:S01]  /*5280*/  ISETP.GE.AND P5, PT, R3, RZ, PT ;  /* 0x000000ff0300720c */ /* 0x000fe20003fa6270 */
[----:B------:R-:W-:Y:S01]  /*5290*/  VIADD R3, R29, 0xa3 ;  /* 0x000000a31d037836 */ /* 0x000fe20000000000 */
[----:B------:R0:W-:Y:S01]  /*52a0*/  STL [R1+0x138], R7 ;  /* 0x0001380701007387 */ /* 0x0001e20000100800 */
[----:B------:R-:W-:-:S03]  /*52b0*/  IMAD.HI.U32 R8, R0, R11, RZ ;  /* 0x0000000b00087227 */ /* 0x000fc600078e00ff */
[----:B------:R1:W-:Y:S01]  /*52c0*/  STL [R1+0x134], R4 ;  /* 0x0001340401007387 */ /* 0x0003e20000100800 */
[----:B------:R-:W-:Y:S02]  /*52d0*/  IMAD.MOV R8, RZ, RZ, -R8 ;  /* 0x000000ffff087224 */ /* 0x000fe400078e0a08 */
[----:B------:R-:W-:Y:S02]  /*52e0*/  @!P6 IMAD.IADD R14, R14, 0x1, -R5 ;  /* 0x000000010e0ee824 */ /* 0x000fe400078e0a05 */
[C---:B------:R-:W-:Y:S01]  /*52f0*/  IMAD R11, R5.reuse, R8, R11 ;  /* 0x00000008050b7224 */ /* 0x040fe200078e020b */
[----:B------:R-:W-:Y:S01]  /*5300*/  IABS R8, R3 ;  /* 0x0000000300087213 */ /* 0x000fe20000000000 */
[----:B0-----:R-:W-:Y:S02]  /*5310*/  IMAD.MOV.U32 R7, RZ, RZ, R12 ;  /* 0x000000ffff077224 */ /* 0x001fe400078e000c */
[----:B------:R-:W-:Y:S01]  /*5320*/  @!P3 IMAD.IADD R16, R16, 0x1, -R5 ;  /* 0x000000011010b824 */ /* 0x000fe200078e0a05 */
[C---:B------:R-:W-:Y:S01]  /*5330*/  ISETP.GT.U32.AND P6, PT, R5.reuse, R11, PT ;  /* 0x0000000b0500720c */ /* 0x040fe20003fc4070 */
[----:B------:R-:W-:Y:S01]  /*5340*/  @!P2 IMAD.MOV R7, RZ, RZ, -R7 ;  /* 0x000000ffff07a224 */ /* 0x000fe200078e0a07 */
[----:B------:R-:W-:Y:S01]  /*5350*/  ISETP.GT.U32.AND P2, PT, R5, R14, PT ;  /* 0x0000000e0500720c */ /* 0x000fe20003f44070 */
[----:B------:R-:W-:-:S03]  /*5360*/  IMAD.HI.U32 R12, R0, R8, RZ ;  /* 0x00000008000c7227 */ /* 0x000fc600078e00ff */
[----:B------:R0:W-:Y:S01]  /*5370*/  STL [R1+0x27c], R7 ;  /* 0x00027c0701007387 */ /* 0x0001e20000100800 */
[----:B------:R-:W-:Y:S02]  /*5380*/  IMAD.MOV R12, RZ, RZ, -R12 ;  /* 0x000000ffff0c7224 */ /* 0x000fe400078e0a0c */
[----:B------:R-:W-:Y:S02]  /*5390*/  IMAD.MOV R9, RZ, RZ, -R9 ;  /* 0x000000ffff097224 */ /* 0x000fe400078e0a09 */
[----:B-1----:R-:W-:Y:S02]  /*53a0*/  VIADD R4, R29, 0xa0 ;  /* 0x000000a01d047836 */ /* 0x002fe40000000000 */
[C---:B------:R-:W-:Y:S02]  /*53b0*/  IMAD R2, R5.reuse, R9, R2 ;  /* 0x0000000905027224 */ /* 0x040fe400078e0202 */
[----:B------:R-:W-:Y:S01]  /*53c0*/  @!P2 IMAD.IADD R14, R14, 0x1, -R5 ;  /* 0x000000010e0ea824 */ /* 0x000fe200078e0a05 */
[----:B------:R-:W-:Y:S01]  /*53d0*/  IABS R10, R4 ;  /* 0x00000004000a7213 */ /* 0x000fe20000000000 */
[----:B0-----:R-:W-:Y:S01]  /*53e0*/  IMAD.MOV.U32 R7, RZ, RZ, R16 ;  /* 0x000000ffff077224 */ /* 0x001fe200078e0010 */
[----:B------:R-:W-:Y:S01]  /*53f0*/  ISETP.GT.U32.AND P3, PT, R5, R2, PT ;  /* 0x000000020500720c */ /* 0x000fe20003f64070 */
[----:B------:R-:W-:-:S02]  /*5400*/  VIADD R9, R29, 0xa1 ;  /* 0x000000a11d097836 */ /* 0x000fc40000000000 */
[----:B------:R-:W-:Y:S01]  /*5410*/  @!P1 IMAD.MOV R7, RZ, RZ, -R7 ;  /* 0x000000ffff079224 */ /* 0x000fe200078e0a07 */
[----:B------:R-:W-:Y:S01]  /*5420*/  ISETP.GE.AND P1, PT, R3, RZ, PT ;  /* 0x000000ff0300720c */ /* 0x000fe20003f26270 */
[----:B------:R-:W-:Y:S01]  /*5430*/  IMAD R3, R5, R12, R8 ;  /* 0x0000000c05037224 */ /* 0x000fe200078e0208 */
[----:B------:R-:W-:Y:S01]  /*5440*/  IABS R13, R9 ;  /* 0x00000009000d7213 */ /* 0x000fe20000000000 */
[----:B------:R-:W-:Y:S01]  /*5450*/  @!P6 IMAD.IADD R11, R11, 0x1, -R5 ;  /* 0x000000010b0be824 */ /* 0x000fe200078e0a05 */
[----:B------:R0:W-:Y:S01]  /*5460*/  STL [R1+0x130], R7 ;  /* 0x0001300701007387 */ /* 0x0001e20000100800 */
[C---:B------:R-:W-:Y:S01]  /*5470*/  IMAD.HI.U32 R16, R0.reuse, R17, RZ ;  /* 0x0000001100107227 */ /* 0x040fe200078e00ff */
[C---:B------:R-:W-:Y:S02]  /*5480*/  ISETP.GT.U32.AND P2, PT, R5.reuse, R3, PT ;  /* 0x000000030500720c */ /* 0x040fe40003f44070 */
[----:B------:R-:W-:Y:S01]  /*5490*/  ISETP.GT.U32.AND P6, PT, R5, R11, PT ;  /* 0x0000000b0500720c */ /* 0x000fe20003fc4070 */
[----:B------:R-:W-:-:S04]  /*54a0*/  IMAD.HI.U32 R8, R0, R13, RZ ;  /* 0x0000000d00087227 */ /* 0x000fc800078e00ff */
[----:B------:R-:W-:-:S04]  /*54b0*/  IMAD.HI.U32 R12, R0, R10, RZ ;  /* 0x0000000a000c7227 */ /* 0x000fc800078e00ff */
[----:B0-----:R-:W-:Y:S02]  /*54c0*/  IMAD.MOV.U32 R7, RZ, RZ, R14 ;  /* 0x000000ffff077224 */ /* 0x001fe400078e000e */
[----:B------:R-:W-:Y:S02]  /*54d0*/  @!P2 IMAD.IADD R3, R3, 0x1, -R5 ;  /* 0x000000010303a824 */ /* 0x000fe400078e0a05 */
[----:B------:R-:W-:Y:S02]  /*54e0*/  IMAD.MOV R16, RZ, RZ, -R16 ;  /* 0x000000ffff107224 */ /* 0x000fe400078e0a10 */
[----:B------:R-:W-:Y:S01]  /*54f0*/  IMAD.MOV R8, RZ, RZ, -R8 ;  /* 0x000000ffff087224 */ /* 0x000fe200078e0a08 */
[----:B------:R-:W-:Y:S01]  /*5500*/  ISETP.GT.U32.AND P2, PT, R5, R3, PT ;  /* 0x000000030500720c */ /* 0x000fe20003f44070 */
[----:B------:R-:W-:Y:S02]  /*5510*/  @!P0 IMAD.MOV R7, RZ, RZ, -R7 ;  /* 0x000000ffff078224 */ /* 0x000fe400078e0a07 */
[----:B------:R-:W-:-:S02]  /*5520*/  @!P3 IMAD.IADD R2, R2, 0x1, -R5 ;  /* 0x000000010202b824 */ /* 0x000fc400078e0a05 */
[C---:B------:R-:W-:Y:S01]  /*5530*/  IMAD R17, R5.reuse, R16, R17 ;  /* 0x0000001005117224 */ /* 0x040fe200078e0211 */
[----:B------:R0:W-:Y:S01]  /*5540*/  STL [R1+0x12c], R7 ;  /* 0x00012c0701007387 */ /* 0x0001e20000100800 */
[----:B------:R-:W-:Y:S01]  /*5550*/  IMAD.MOV R12, RZ, RZ, -R12 ;  /* 0x000000ffff0c7224 */ /* 0x000fe200078e0a0c */
[C---:B------:R-:W-:Y:S01]  /*5560*/  ISETP.GT.U32.AND P3, PT, R5.reuse, R2, PT ;  /* 0x000000020500720c */ /* 0x040fe20003f64070 */
[C---:B------:R-:W-:Y:S01]  /*5570*/  IMAD R13, R5.reuse, R8, R13 ;  /* 0x00000008050d7224 */ /* 0x040fe200078e020d */
[----:B------:R-:W-:Y:S01]  /*5580*/  ISETP.GT.U32.AND P0, PT, R5, R17, PT ;  /* 0x000000110500720c */ /* 0x000fe20003f04070 */
[----:B------:R-:W-:Y:S02]  /*5590*/  @!P6 IMAD.IADD R11, R11, 0x1, -R5 ;  /* 0x000000010b0be824 */ /* 0x000fe400078e0a05 */
[C---:B------:R-:W-:Y:S01]  /*55a0*/  IMAD R10, R5.reuse, R12, R10 ;  /* 0x0000000c050a7224 */ /* 0x040fe200078e020a */
[----:B------:R-:W-:Y:S01]  /*55b0*/  ISETP.GT.U32.AND P6, PT, R5, R13, PT ;  /* 0x0000000d0500720c */ /* 0x000fe20003fc4070 */
[----:B------:R-:W-:-:S02]  /*55c0*/  VIADD R8, R29, 0x9f ;  /* 0x0000009f1d087836 */ /* 0x000fc40000000000 */
[----:B0-----:R-:W-:Y:S02]  /*55d0*/  IMAD.MOV.U32 R7, RZ, RZ, R11 ;  /* 0x000000ffff077224 */ /* 0x001fe400078e000b */
[----:B------:R-:W-:Y:S01]  /*55e0*/  VIADD R11, R29, 0x9e ;  /* 0x0000009e1d0b7836 */ /* 0x000fe20000000000 */
[----:B------:R-:W-:Y:S01]  /*55f0*/  IABS R12, R8 ;  /* 0x00000008000c7213 */ /* 0x000fe20000000000 */
[----:B------:R-:W-:Y:S01]  /*5600*/  @!P5 IMAD.MOV R7, RZ, RZ, -R7 ;  /* 0x000000ffff07d224 */ /* 0x000fe200078e0a07 */
[----:B------:R-:W-:Y:S01]  /*5610*/  ISETP.GT.U32.AND P5, PT, R5, R10, PT ;  /* 0x0000000a0500720c */ /* 0x000fe20003fa4070 */
[--C-:B------:R-:W-:Y:S01]  /*5620*/  @!P2 IMAD.IADD R3, R3, 0x1, -R5.reuse ;  /* 0x000000010303a824 */ /* 0x100fe200078e0a05 */
[----:B------:R-:W-:Y:S01]  /*5630*/  ISETP.GE.AND P2, PT, R4, RZ, PT ;  /* 0x000000ff0400720c */ /* 0x000fe20003f46270 */
[--C-:B------:R-:W-:Y:S01]  /*5640*/  @!P3 IMAD.IADD R2, R2, 0x1, -R5.reuse ;  /* 0x000000010202b824 */ /* 0x100fe200078e0a05 */
[----:B------:R-:W-:Y:S01]  /*5650*/  IABS R4, R11 ;  /* 0x0000000b00047213 */ /* 0x000fe20000000000 */
[--C-:B------:R-:W-:Y:S01]  /*5660*/  @!P0 IMAD.IADD R17, R17, 0x1, -R5.reuse ;  /* 0x0000000111118824 */ /* 0x100fe200078e0a05 */
[----:B------:R-:W-:Y:S01]  /*5670*/  ISETP.GE.AND P0, PT, R8, RZ, PT ;  /* 0x000000ff0800720c */ /* 0x000fe20003f06270 */
[----:B------:R-:W-:Y:S01]  /*5680*/  @!P6 IMAD.IADD R13, R13, 0x1, -R5 ;  /* 0x000000010d0de824 */ /* 0x000fe200078e0a05 */
[----:B------:R-:W-:Y:S01]  /*5690*/  ISETP.GE.AND P3, PT, R15, RZ, PT ;  /* 0x000000ff0f00720c */ /* 0x000fe20003f66270 */
[----:B------:R-:W-:Y:S01]  /*56a0*/  IMAD.MOV.U32 R8, RZ, RZ, R4 ;  /* 0x000000ffff087224 */ /* 0x000fe200078e0004 */
[----:B------:R-:W-:Y:S01]  /*56b0*/  ISETP.GT.U32.AND P6, PT, R5, R17, PT ;  /* 0x000000110500720c */ /* 0x000fe20003fc4070 */
[----:B------:R-:W-:-:S02]  /*56c0*/  IMAD.MOV.U32 R14, RZ, RZ, R2 ;  /* 0x000000ffff0e7224 */ /* 0x000fc400078e0002 */
[----:B------:R-:W-:Y:S01]  /*56d0*/  @!P5 IMAD.IADD R10, R10, 0x1, -R5 ;  /* 0x000000010a0ad824 */ /* 0x000fe200078e0a05 */
[----:B------:R-:W-:Y:S01]  /*56e0*/  ISETP.GT.U32.AND P5, PT, R5, R13, PT ;  /* 0x0000000d0500720c */ /* 0x000fe20003fa4070 */
[----:B------:R-:W-:Y:S02]  /*56f0*/  IMAD.MOV.U32 R2, RZ, RZ, R12 ;  /* 0x000000ffff027224 */ /* 0x000fe400078e000c */
[----:B------:R-:W-:-:S04]  /*5700*/  IMAD.HI.U32 R12, R0, R8, RZ ;  /* 0x00000008000c7227 */ /* 0x000fc800078e00ff */
[----:B------:R-:W-:Y:S01]  /*5710*/  @!P4 IMAD.MOV R14, RZ, RZ, -R14 ;  /* 0x000000ffff0ec224 */ /* 0x000fe200078e0a0e */
[----:B------:R-:W-:Y:S01]  /*5720*/  ISETP.GE.AND P4, PT, R9, RZ, PT ;  /* 0x000000ff0900720c */ /* 0x000fe20003f86270 */
[----:B------:R-:W-:-:S03]  /*5730*/  IMAD.HI.U32 R9, R0, R2, RZ ;  /* 0x0000000200097227 */ /* 0x000fc600078e00ff */
[----:B------:R-:W-:Y:S01]  /*5740*/  STL [R1+0x1e8], R14 ;  /* 0x0001e80e01007387 */ /* 0x000fe20000100800 */
[----:B------:R-:W-:Y:S02]  /*5750*/  IMAD.MOV R12, RZ, RZ, -R12 ;  /* 0x000000ffff0c7224 */ /* 0x000fe400078e0a0c */
[----:B------:R-:W-:Y:S01]  /*5760*/  IMAD.MOV R9, RZ, RZ, -R9 ;  /* 0x000000ffff097224 */ /* 0x000fe200078e0a09 */
[----:B------:R0:W-:Y:S01]  /*5770*/  STL [R1+0x1ec], R7 ;  /* 0x0001ec0701007387 */ /* 0x0001e20000100800 */
[C---:B------:R-:W-:Y:S02]  /*5780*/  IMAD R8, R5.reuse, R12, R8 ;  /* 0x0000000c05087224 */ /* 0x040fe400078e0208 */
[----:B------:R-:W-:Y:S02]  /*5790*/  IMAD R2, R5, R9, R2 ;  /* 0x0000000905027224 */ /* 0x000fe400078e0202 */
[--C-:B------:R-:W-:Y:S01]  /*57a0*/  @!P5 IMAD.IADD R13, R13, 0x1, -R5.reuse ;  /* 0x000000010d0dd824 */ /* 0x100fe200078e0a05 */
[----:B------:R-:W-:Y:S01]  /*57b0*/  ISETP.GT.U32.AND P5, PT, R5, R8, PT ;  /* 0x000000080500720c */ /* 0x000fe20003fa4070 */
[----:B------:R-:W-:Y:S01]  /*57c0*/  @!P6 IMAD.IADD R17, R17, 0x1, -R5 ;  /* 0x000000011111e824 */ /* 0x000fe200078e0a05 */
[----:B------:R-:W-:Y:S01]  /*57d0*/  ISETP.GT.U32.AND P6, PT, R5, R2, PT ;  /* 0x000000020500720c */ /* 0x000fe20003fc4070 */
[----:B------:R-:W-:-:S02]  /*57e0*/  VIADD R4, R29, 0x9d ;  /* 0x0000009d1d047836 */ /* 0x000fc40000000000 */
[----:B0-----:R-:W-:Y:S02]  /*57f0*/  IMAD.MOV.U32 R7, RZ, RZ, R3 ;  /* 0x000000ffff077224 */ /* 0x001fe400078e0003 */
[----:B------:R-:W-:Y:S01]  /*5800*/  VIADD R3, R29, 0x9c ;  /* 0x0000009c1d037836 */ /* 0x000fe20000000000 */
[----:B------:R-:W-:Y:S01]  /*5810*/  IABS R15, R4 ;  /* 0x00000004000f7213 */ /* 0x000fe20000000000 */
[----:B------:R-:W-:Y:S01]  /*5820*/  @!P1 IMAD.MOV R7, RZ, RZ, -R7 ;  /* 0x000000ffff079224 */ /* 0x000fe200078e0a07 */
[----:B------:R-:W-:Y:S01]  /*5830*/  ISETP.GT.U32.AND P1, PT, R5, R10, PT ;  /* 0x0000000a0500720c */ /* 0x000fe20003f24070 */
[----:B------:R-:W-:Y:S01]  /*5840*/  VIADD R9, R29, 0x9b ;  /* 0x0000009b1d097836 */ /* 0x000fe20000000000 */
[----:B------:R-:W-:Y:S01]  /*5850*/  IABS R14, R3 ;  /* 0x00000003000e7213 */ /* 0x000fe20000000000 */
[--C-:B------:R-:W-:Y:S01]  /*5860*/  @!P5 IMAD.IADD R8, R8, 0x1, -R5.reuse ;  /* 0x000000010808d824 */ /* 0x100fe200078e0a05 */
[----:B------:R0:W-:Y:S01]  /*5870*/  STL [R1+0x260], R7 ;  /* 0x0002600701007387 */ /* 0x0001e20000100800 */
[----:B------:R-:W-:Y:S01]  /*5880*/  @!P6 IMAD.IADD R2, R2, 0x1, -R5 ;  /* 0x000000010202e824 */ /* 0x000fe200078e0a05 */
[----:B------:R-:W-:Y:S01]  /*5890*/  IABS R12, R9 ;  /* 0x00000009000c7213 */ /* 0x000fe20000000000 */
[----:B------:R-:W-:Y:S01]  /*58a0*/  IMAD.HI.U32 R16, R0, R15, RZ ;  /* 0x0000000f00107227 */ /* 0x000fe200078e00ff */
[----:B------:R-:W-:-:S02]  /*58b0*/  ISETP.GE.AND P6, PT, R4, RZ, PT ;  /* 0x000000ff0400720c */ /* 0x000fc40003fc6270 */
[----:B------:R-:W-:Y:S01]  /*58c0*/  ISETP.GT.U32.AND P5, PT, R5, R8, PT ;  /* 0x000000080500720c */ /* 0x000fe20003fa4070 */
[----:B------:R-:W-:-:S04]  /*58d0*/  IMAD.HI.U32 R4, R0, R12, RZ ;  /* 0x0000000c00047227 */ /* 0x000fc800078e00ff */
[----:B------:R-:W-:Y:S01]  /*58e0*/  @!P1 IMAD.IADD R10, R10, 0x1, -R5 ;  /* 0x000000010a0a9824 */ /* 0x000fe200078e0a05 */
[----:B------:R-:W-:Y:S01]  /*58f0*/  ISETP.GE.AND P1, PT, R11, RZ, PT ;  /* 0x000000ff0b00720c */ /* 0x000fe20003f26270 */
[----:B0-----:R-:W-:Y:S02]  /*5900*/  IMAD.MOV.U32 R7, RZ, RZ, R17 ;  /* 0x000000ffff077224 */ /* 0x001fe400078e0011 */
[----:B------:R-:W-:-:S04]  /*5910*/  IMAD.HI.U32 R11, R0, R14, RZ ;  /* 0x0000000e000b7227 */ /* 0x000fc800078e00ff */
[----:B------:R-:W-:Y:S01]  /*5920*/  @!P3 IMAD.MOV R7, RZ, RZ, -R7 ;  /* 0x000000ffff07b224 */ /* 0x000fe200078e0a07 */
[C---:B------:R-:W-:Y:S01]  /*5930*/  ISETP.GT.U32.AND P3, PT, R5.reuse, R2, PT ;  /* 0x000000020500720c */ /* 0x040fe20003f64070 */
[----:B------:R-:W-:Y:S02]  /*5940*/  IMAD.MOV R11, RZ, RZ, -R11 ;  /* 0x000000ffff0b7224 */ /* 0x000fe400078e0a0b */
[----:B------:R-:W-:Y:S01]  /*5950*/  IMAD.MOV R16, RZ, RZ, -R16 ;  /* 0x000000ffff107224 */ /* 0x000fe200078e0a10 */
[----:B------:R0:W-:Y:S01]  /*5960*/  STL [R1+0x264], R7 ;  /* 0x0002640701007387 */ /* 0x0001e20000100800 */
[----:B------:R-:W-:Y:S02]  /*5970*/  IMAD.MOV R4, RZ, RZ, -R4 ;  /* 0x000000ffff047224 */ /* 0x000fe400078e0a04 */
[C---:B------:R-:W-:Y:S02]  /*5980*/  IMAD R14, R5.reuse, R11, R14 ;  /* 0x0000000b050e7224 */ /* 0x040fe400078e020e */
[----:B------:R-:W-:-:S02]  /*5990*/  IMAD R15, R5, R16, R15 ;  /* 0x00000010050f7224 */ /* 0x000fc400078e020f */
[C---:B------:R-:W-:Y:S02]  /*59a0*/  IMAD R12, R5.reuse, R4, R12 ;  /* 0x00000004050c7224 */ /* 0x040fe400078e020c */
[----:B------:R-:W-:Y:S01]  /*59b0*/  @!P4 IMAD.MOV R13, RZ, RZ, -R13 ;  /* 0x000000ffff0dc224 */ /* 0x000fe200078e0a0d */
[C---:B------:R-:W-:Y:S01]  /*59c0*/  ISETP.GT.U32.AND P4, PT, R5.reuse, R15, PT ;  /* 0x0000000f0500720c */ /* 0x040fe20003f84070 */
[----:B0-----:R-:W-:Y:S02]  /*59d0*/  IMAD.MOV.U32 R7, RZ, RZ, R10 ;  /* 0x000000ffff077224 */ /* 0x001fe400078e000a */
[----:B------:R-:W-:Y:S01]  /*59e0*/  @!P5 IMAD.IADD R8, R8, 0x1, -R5 ;  /* 0x000000010808d824 */ /* 0x000fe200078e0a05 */
[C---:B------:R-:W-:Y:S01]  /*59f0*/  ISETP.GT.U32.AND P5, PT, R5.reuse, R12, PT ;  /* 0x0000000c0500720c */ /* 0x040fe20003fa4070 */
[----:B------:R-:W-:Y:S01]  /*5a00*/  @!P2 IMAD.MOV R7, RZ, RZ, -R7 ;  /* 0x000000ffff07a224 */ /* 0x000fe200078e0a07 */
[----:B------:R-:W-:Y:S01]  /*5a10*/  ISETP.GT.U32.AND P2, PT, R5, R14, PT ;  /* 0x0000000e0500720c */ /* 0x000fe20003f44070 */
[----:B------:R-:W-:Y:S01]  /*5a20*/  VIADD R10, R29, 0x99 ;  /* 0x000000991d0a7836 */ /* 0x000fe20000000000 */
[----:B------:R-:W-:Y:S01]  /*5a30*/  STL [R1+0x26c], R13 ;  /* 0x00026c0d01007387 */ /* 0x000fe20000100800 */
[--C-:B------:R-:W-:Y:S01]  /*5a40*/  @!P3 IMAD.IADD R2, R2, 0x1, -R5.reuse ;  /* 0x000000010202b824 */ /* 0x100fe200078e0a05 */
[----:B------:R-:W-:Y:S01]  /*5a50*/  ISETP.GE.AND P3, PT, R3, RZ, PT ;  /* 0x000000ff0300720c */ /* 0x000fe20003f66270 */
[----:B------:R-:W-:Y:S01]  /*5a60*/  VIADD R16, R29, 0x9a ;  /* 0x0000009a1d107836 */ /* 0x000fe20000000000 */
[----:B------:R-:W-:Y:S01]  /*5a70*/  IABS R3, R10 ;  /* 0x0000000a00037213 */ /* 0x000fe20000000000 */
[----:B------:R0:W-:Y:S01]  /*5a80*/  STL [R1+0x274], R7 ;  /* 0x0002740701007387 */ /* 0x0001e20000100800 */
[--C-:B------:R-:W-:Y:S01]  /*5a90*/  @!P4 IMAD.IADD R15, R15, 0x1, -R5.reuse ;  /* 0x000000010f0fc824 */ /* 0x100fe200078e0a05 */
[----:B------:R-:W-:Y:S01]  /*5aa0*/  ISETP.GE.AND P4, PT, R9, RZ, PT ;  /* 0x000000ff0900720c */ /* 0x000fe20003f86270 */
[----:B------:R-:W-:Y:S01]  /*5ab0*/  VIADD R9, R29, 0x98 ;  /* 0x000000981d097836 */ /* 0x000fe20000000000 */
[----:B------:R-:W-:Y:S01]  /*5ac0*/  IABS R4, R16 ;  /* 0x0000001000047213 */ /* 0x000fe20000000000 */
[----:B------:R-:W-:-:S02]  /*5ad0*/  @!P5 IMAD.IADD R12, R12, 0x1, -R5 ;  /* 0x000000010c0cd824 */ /* 0x000fc400078e0a05 */
[----:B------:R-:W-:Y:S01]  /*5ae0*/  @!P2 IMAD.IADD R14, R14, 0x1, -R5 ;  /* 0x000000010e0ea824 */ /* 0x000fe200078e0a05 */
[C---:B------:R-:W-:Y:S01]  /*5af0*/  ISETP.GT.U32.AND P2, PT, R5.reuse, R15, PT ;  /* 0x0000000f0500720c */ /* 0x040fe20003f44070 */
[C---:B------:R-:W-:Y:S01]  /*5b00*/  IMAD.HI.U32 R11, R0.reuse, R4, RZ ;  /* 0x00000004000b7227 */ /* 0x040fe200078e00ff */
[----:B------:R-:W-:Y:S02]  /*5b10*/  IABS R18, R9 ;  /* 0x0000000900127213 */ /* 0x000fe40000000000 */
[----:B------:R-:W-:Y:S01]  /*5b20*/  ISETP.GT.U32.AND P5, PT, R5, R14, PT ;  /* 0x0000000e0500720c */ /* 0x000fe20003fa4070 */
[----:B0-----:R-:W-:Y:S02]  /*5b30*/  IMAD.MOV.U32 R7, RZ, RZ, R2 ;  /* 0x000000ffff077224 */ /* 0x001fe400078e0002 */
[----:B------:R-:W-:-:S04]  /*5b40*/  IMAD.HI.U32 R2, R0, R3, RZ ;  /* 0x0000000300027227 */ /* 0x000fc800078e00ff */
[----:B------:R-:W-:Y:S02]  /*5b50*/  IMAD.MOV R2, RZ, RZ, -R2 ;  /* 0x000000ffff027224 */ /* 0x000fe400078e0a02 */
[----:B------:R-:W-:Y:S02]  /*5b60*/  IMAD.MOV R11, RZ, RZ, -R11 ;  /* 0x000000ffff0b7224 */ /* 0x000fe400078e0a0b */
[C---:B------:R-:W-:Y:S02]  /*5b70*/  IMAD R3, R5.reuse, R2, R3 ;  /* 0x0000000205037224 */ /* 0x040fe400078e0203 */
[C---:B------:R-:W-:Y:S02]  /*5b80*/  IMAD R4, R5.reuse, R11, R4 ;  /* 0x0000000b05047224 */ /* 0x040fe400078e0204 */
[----:B------:R-:W-:Y:S01]  /*5b90*/  @!P5 IMAD.IADD R14, R14, 0x1, -R5 ;  /* 0x000000010e0ed824 */ /* 0x000fe200078e0a05 */
[C---:B------:R-:W-:Y:S01]  /*5ba0*/  ISETP.GT.U32.AND P5, PT, R5.reuse, R3, PT ;  /* 0x000000030500720c */ /* 0x040fe20003fa4070 */
[----:B------:R-:W-:Y:S01]  /*5bb0*/  @!P0 IMAD.MOV R7, RZ, RZ, -R7 ;  /* 0x000000ffff078224 */ /* 0x000fe200078e0a07 */
[----:B------:R-:W-:Y:S01]  /*5bc0*/  ISETP.GT.U32.AND P0, PT, R5, R12, PT ;  /* 0x0000000c0500720c */ /* 0x000fe20003f04070 */
[----:B------:R-:W-:Y:S01]  /*5bd0*/  @!P2 IMAD.IADD R15, R15, 0x1, -R5 ;  /* 0x000000010f0fa824 */ /* 0x000fe200078e0a05 */
[----:B------:R-:W-:Y:S01]  /*5be0*/  ISETP.GT.U32.AND P2, PT, R5, R4, PT ;  /* 0x000000040500720c */ /* 0x000fe20003f44070 */
[----:B------:R-:W-:Y:S01]  /*5bf0*/  VIADD R11, R29, 0x97 ;  /* 0x000000971d0b7836 */ /* 0x000fe20000000000 */
[----:B------:R0:W-:Y:S01]  /*5c00*/  STL [R1+0x270], R7 ;  /* 0x0002700701007387 */ /* 0x0001e20000100800 */
[----:B------:R-:W-:-:S03]  /*5c10*/  IMAD.HI.U32 R19, R0, R18, RZ ;  /* 0x0000001200137227 */ /* 0x000fc600078e00ff */
[----:B------:R-:W-:Y:S01]  /*5c20*/  IABS R13, R11 ;  /* 0x0000000b000d7213 */ /* 0x000fe20000000000 */
[----:B------:R-:W-:Y:S02]  /*5c30*/  IMAD.MOV R19, RZ, RZ, -R19 ;  /* 0x000000ffff137224 */ /* 0x000fe400078e0a13 */
[--C-:B------:R-:W-:Y:S02]  /*5c40*/  @!P5 IMAD.IADD R3, R3, 0x1, -R5.reuse ;  /* 0x000000010303d824 */ /* 0x100fe400078e0a05 */
[--C-:B------:R-:W-:Y:S01]  /*5c50*/  @!P0 IMAD.IADD R12, R12, 0x1, -R5.reuse ;  /* 0x000000010c0c8824 */ /* 0x100fe200078e0a05 */
[----:B------:R-:W-:Y:S01]  /*5c60*/  ISETP.GE.AND P0, PT, R16, RZ, PT ;  /* 0x000000ff1000720c */ /* 0x000fe20003f06270 */
[----:B------:R-:W-:Y:S01]  /*5c70*/  @!P2 IMAD.IADD R4, R4, 0x1, -R5 ;  /* 0x000000010404a824 */ /* 0x000fe200078e0a05 */
[----:B------:R-:W-:Y:S01]  /*5c80*/  ISETP.GT.U32.AND P5, PT, R5, R3, PT ;  /* 0x000000030500720c */ /* 0x000fe20003fa4070 */
[----:B0-----:R-:W-:Y:S01]  /*5c90*/  IMAD.MOV.U32 R7, RZ, RZ, R8 ;  /* 0x000000ffff077224 */ /* 0x001fe200078e0008 */
[----:B------:R-:W-:Y:S01]  /*5ca0*/  ISETP.GE.AND P2, PT, R10, RZ, PT ;  /* 0x000000ff0a00720c */ /* 0x000fe20003f46270 */
[----:B------:R-:W-:-:S02]  /*5cb0*/  VIADD R2, R29, 0x96 ;  /* 0x000000961d027836 */ /* 0x000fc40000000000 */
[----:B------:R-:W-:-:S03]  /*5cc0*/  IMAD.HI.U32 R16, R0, R13, RZ ;  /* 0x0000000d00107227 */ /* 0x000fc600078e00ff */
[----:B------:R-:W-:Y:S01]  /*5cd0*/  IABS R17, R2 ;  /* 0x0000000200117213 */ /* 0x000fe20000000000 */
[C---:B------:R-:W-:Y:S02]  /*5ce0*/  IMAD R10, R5.reuse, R19, R18 ;  /* 0x00000013050a7224 */ /* 0x040fe400078e0212 */
[----:B------:R-:W-:Y:S01]  /*5cf0*/  @!P1 IMAD.MOV R7, RZ, RZ, -R7 ;  /* 0x000000ffff079224 */ /* 0x000fe200078e0a07 */
[C---:B------:R-:W-:Y:S01]  /*5d00*/  ISETP.GT.U32.AND P1, PT, R5.reuse, R4, PT ;  /* 0x000000040500720c */ /* 0x040fe20003f24070 */
[----:B------:R-:W-:Y:S02]  /*5d10*/  IMAD.MOV R16, RZ, RZ, -R16 ;  /* 0x000000ffff107224 */ /* 0x000fe400078e0a10 */
[----:B------:R-:W-:Y:S01]  /*5d20*/  @!P6 IMAD.MOV R15, RZ, RZ, -R15 ;  /* 0x000000ffff0fe224 */ /* 0x000fe200078e0a0f */
[----:B------:R0:W-:Y:S01]  /*5d30*/  STL [R1+0x25c], R7 ;  /* 0x00025c0701007387 */ /* 0x0001e20000100800 */
[C---:B------:R-:W-:Y:S01]  /*5d40*/  ISETP.GT.U32.AND P6, PT, R5.reuse, R10, PT ;  /* 0x0000000a0500720c */ /* 0x040fe20003fc4070 */
[----:B------:R-:W-:-:S02]  /*5d50*/  IMAD R13, R5, R16, R13 ;  /* 0x00000010050d7224 */ /* 0x000fc400078e020d */
[----:B------:R-:W-:Y:S01]  /*5d60*/  IMAD.MOV.U32 R8, RZ, RZ, R17 ;  /* 0x000000ffff087224 */ /* 0x000fe200078e0011 */
[----:B------:R-:W-:Y:S01]  /*5d70*/  STL [R1+0x204], R15 ;  /* 0x0002040f01007387 */ /* 0x000fe20000100800 */
[--C-:B------:R-:W-:Y:S01]  /*5d80*/  @!P5 IMAD.IADD R3, R3, 0x1, -R5.reuse ;  /* 0x000000010303d824 */ /* 0x100fe200078e0a05 */
[----:B------:R-:W-:Y:S01]  /*5d90*/  ISETP.GT.U32.AND P5, PT, R5, R13, PT ;  /* 0x0000000d0500720c */ /* 0x000fe20003fa4070 */
[----:B------:R-:W-:Y:S01]  /*5da0*/  @!P3 IMAD.MOV R14, RZ, RZ, -R14 ;  /* 0x000000ffff0eb224 */ /* 0x000fe200078e0a0e */
[----:B------:R-:W-:Y:S01]  /*5db0*/  ISETP.GE.AND P3, PT, R9, RZ, PT ;  /* 0x000000ff0900720c */ /* 0x000fe20003f66270 */
[----:B0-----:R-:W-:Y:S02]  /*5dc0*/  IMAD.MOV.U32 R7, RZ, RZ, R12 ;  /* 0x000000ffff077224 */ /* 0x001fe400078e000c */
[----:B------:R-:W-:Y:S01]  /*5dd0*/  @!P1 IMAD.IADD R4, R4, 0x1, -R5 ;  /* 0x0000000104049824 */ /* 0x000fe200078e0a05 */
[----:B------:R-:W-:Y:S01]  /*5de0*/  ISETP.GE.AND P1, PT, R2, RZ, PT ;  /* 0x000000ff0200720c */ /* 0x000fe20003f26270 */
[----:B------:R-:W-:Y:S01]  /*5df0*/  @!P4 IMAD.MOV R7, RZ, RZ, -R7 ;  /* 0x000000ffff07c224 */ /* 0x000fe200078e0a07 */
[----:B------:R-:W-:Y:S01]  /*5e00*/  ISETP.GE.AND P4, PT, R11, RZ, PT ;  /* 0x000000ff0b00720c */ /* 0x000fe20003f86270 */
[----:B------:R-:W-:Y:S01]  /*5e10*/  IMAD.HI.U32 R11, R0, R8, RZ ;  /* 0x00000008000b7227 */ /* 0x000fe200078e00ff */
[----:B------:R-:W-:Y:S03]  /*5e20*/  STL [R1+0x208], R14 ;  /* 0x0002080e01007387 */ /* 0x000fe60000100800 */
[----:B------:R-:W-:Y:S01]  /*5e30*/  IMAD.MOV R2, RZ, RZ, -R11 ;  /* 0x000000ffff027224 */ /* 0x000fe200078e0a0b */
[----:B------:R0:W-:Y:S01]  /*5e40*/  STL [R1+0x210], R7 ;  /* 0x0002100701007387 */ /* 0x0001e20000100800 */
[----:B------:R-:W-:-:S02]  /*5e50*/  @!P6 IMAD.IADD R10, R10, 0x1, -R5 ;  /* 0x000000010a0ae824 */ /* 0x000fc400078e0a05 */
[----:B------:R-:W-:Y:S02]  /*5e60*/  VIADD R9, R29, 0x95 ;  /* 0x000000951d097836 */ /* 0x000fe40000000000 */
[C---:B------:R-:W-:Y:S01]  /*5e70*/  IMAD R2, R5.reuse, R2, R8 ;  /* 0x0000000205027224 */ /* 0x040fe200078e0208 */
[----:B------:R-:W-:Y:S01]  /*5e80*/  ISETP.GT.U32.AND P6, PT, R5, R10, PT ;  /* 0x0000000a0500720c */ /* 0x000fe20003fc4070 */
[----:B------:R-:W-:Y:S01]  /*5e90*/  @!P5 IMAD.IADD R13, R13, 0x1, -R5 ;  /* 0x000000010d0dd824 */ /* 0x000fe200078e0a05 */
[----:B------:R-:W-:Y:S01]  /*5ea0*/  IABS R11, R9 ;  /* 0x00000009000b7213 */ /* 0x000fe20000000000 */
[----:B------:R-:W-:Y:S02]  /*5eb0*/  IMAD.MOV.U32 R12, RZ, RZ, R4 ;  /* 0x000000ffff0c7224 */ /* 0x000fe400078e0004 */
[----:B0-----:R-:W-:Y:S01]  /*5ec0*/  IMAD.MOV.U32 R7, RZ, RZ, R3 ;  /* 0x000000ffff077224 */ /* 0x001fe200078e0003 */
[----:B------:R-:W-:Y:S01]  /*5ed0*/  ISETP.GT.U32.AND P5, PT, R5, R13, PT ;  /* 0x0000000d0500720c */ /* 0x000fe20003fa4070 */
[----:B------:R-:W-:-:S04]  /*5ee0*/  IMAD.HI.U32 R8, R0, R11, RZ ;  /* 0x0000000b00087227 */ /* 0x000fc800078e00ff */
[----:B------:R-:W-:Y:S01]  /*5ef0*/  @!P2 IMAD.MOV R7, RZ, RZ, -R7 ;  /* 0x000000ffff07a224 */ /* 0x000fe200078e0a07 */
[----:B------:R-:W-:Y:S01]  /*5f00*/  ISETP.GT.U32.AND P2, PT, R5, R2, PT ;  /* 0x000000020500720c */ /* 0x000fe20003f44070 */
[----:B------:R-:W-:Y:S01]  /*5f10*/  @!P0 IMAD.MOV R12, RZ, RZ, -R12 ;  /* 0x000000ffff0c8224 */ /* 0x000fe200078e0a0c */
[----:B------:R-:W-:Y:S01]  /*5f20*/  ISETP.GE.AND P0, PT, R9, RZ, PT ;  /* 0x000000ff0900720c */ /* 0x000fe20003f06270 */
[----:B------:R-:W-:Y:S02]  /*5f30*/  IMAD.MOV R8, RZ, RZ, -R8 ;  /* 0x000000ffff087224 */ /* 0x000fe400078e0a08 */
[----:B------:R-:W-:Y:S01]  /*5f40*/  @!P6 IMAD.IADD R10, R10, 0x1, -R5 ;  /* 0x000000010a0ae824 */ /* 0x000fe200078e0a05 */
[----:B------:R0:W-:Y:S01]  /*5f50*/  STL [R1+0x234], R12 ;  /* 0x0002340c01007387 */ /* 0x0001e20000100800 */
[----:B------:R-:W-:Y:S02]  /*5f60*/  VIADD R3, R29, 0x94 ;  /* 0x000000941d037836 */ /* 0x000fe40000000000 */
[----:B------:R-:W-:Y:S01]  /*5f70*/  IMAD R11, R5, R8, R11 ;  /* 0x00000008050b7224 */ /* 0x000fe200078e020b */
[----:B------:R1:W-:Y:S01]  /*5f80*/  STL [R1+0x248], R7 ;  /* 0x0002480701007387 */ /* 0x0003e20000100800 */
[----:B------:R-:W-:Y:S01]  /*5f90*/  VIADD R14, R29, 0x93 ;  /* 0x000000931d0e7836 */ /* 0x000fe20000000000 */
[----:B------:R-:W-:Y:S01]  /*5fa0*/  IABS R4, R3 ;  /* 0x0000000300047213 */ /* 0x000fe20000000000 */
[--C-:B------:R-:W-:Y:S01]  /*5fb0*/  @!P2 IMAD.IADD R2, R2, 0x1, -R5.reuse ;  /* 0x000000010202a824 */ /* 0x100fe200078e0a05 */
[----:B------:R-:W-:Y:S01]  /*5fc0*/  ISETP.GE.AND P6, PT, R3, RZ, PT ;  /* 0x000000ff0300720c */ /* 0x000fe20003fc6270 */
[----:B------:R-:W-:Y:S01]  /*5fd0*/  @!P5 IMAD.IADD R13, R13, 0x1, -R5 ;  /* 0x000000010d0dd824 */ /* 0x000fe200078e0a05 */
[C---:B------:R-:W-:Y:S01]  /*5fe0*/  ISETP.GT.U32.AND P5, PT, R5.reuse, R11, PT ;  /* 0x0000000b0500720c */ /* 0x040fe20003fa4070 */
[----:B0-----:R-:W-:Y:S01]  /*5ff0*/  IMAD.HI.U32 R12, R0, R4, RZ ;  /* 0x00000004000c7227 */ /* 0x001fe200078e00ff */
[----:B------:R-:W-:-:S02]  /*6000*/  ISETP.GT.U32.AND P2, PT, R5, R2, PT ;  /* 0x000000020500720c */ /* 0x000fc40003f44070 */
[----:B------:R-:W-:Y:S01]  /*6010*/  IABS R9, R14 ;  /* 0x0000000e00097213 */ /* 0x000fe20000000000 */
[----:B-1----:R-:W-:Y:S02]  /*6020*/  IMAD.MOV.U32 R7, RZ, RZ, R10 ;  /* 0x000000ffff077224 */ /* 0x002fe400078e000a */
[----:B------:R-:W-:Y:S02]  /*6030*/  VIADD R3, R29, 0x92 ;  /* 0x000000921d037836 */ /* 0x000fe40000000000 */
[----:B------:R-:W-:Y:S01]  /*6040*/  @!P3 IMAD.MOV R7, RZ, RZ, -R7 ;  /* 0x000000ffff07b224 */ /* 0x000fe200078e0a07 */
[----:B------:R-:W-:Y:S01]  /*6050*/  ISETP.GE.AND P3, PT, R14, RZ, PT ;  /* 0x000000ff0e00720c */ /* 0x000fe20003f66270 */
[----:B------:R-:W-:Y:S01]  /*6060*/  IMAD.HI.U32 R10, R0, R9, RZ ;  /* 0x00000009000a7227 */ /* 0x000fe200078e00ff */
[----:B------:R-:W-:Y:S02]  /*6070*/  IABS R8, R3 ;  /* 0x0000000300087213 */ /* 0x000fe40000000000 */
[----:B------:R0:W-:Y:S01]  /*6080*/  STL [R1+0x258], R7 ;  /* 0x0002580701007387 */ /* 0x0001e20000100800 */
[----:B------:R-:W-:-:S02]  /*6090*/  IMAD.MOV R12, RZ, RZ, -R12 ;  /* 0x000000ffff0c7224 */ /* 0x000fc400078e0a0c */
[----:B------:R-:W-:Y:S02]  /*60a0*/  IMAD.MOV R10, RZ, RZ, -R10 ;  /* 0x000000ffff0a7224 */ /* 0x000fe400078e0a0a */
[----:B------:R-:W-:Y:S02]  /*60b0*/  IMAD R4, R5, R12, R4 ;  /* 0x0000000c05047224 */ /* 0x000fe400078e0204 */
[--C-:B------:R-:W-:Y:S02]  /*60c0*/  @!P2 IMAD.IADD R2, R2, 0x1, -R5.reuse ;  /* 0x000000010202a824 */ /* 0x100fe400078e0a05 */
[----:B------:R-:W-:Y:S01]  /*60d0*/  @!P5 IMAD.IADD R11, R11, 0x1, -R5 ;  /* 0x000000010b0bd824 */ /* 0x000fe200078e0a05 */
[----:B------:R-:W-:Y:S01]  /*60e0*/  ISETP.GT.U32.AND P2, PT, R5, R4, PT ;  /* 0x000000040500720c */ /* 0x000fe20003f44070 */
[----:B0-----:R-:W-:Y:S02]  /*60f0*/  IMAD.MOV.U32 R7, RZ, RZ, R13 ;  /* 0x000000ffff077224 */ /* 0x001fe400078e000d */
[----:B------:R-:W-:Y:S01]  /*6100*/  VIADD R13, R29, 0x91 ;  /* 0x000000911d0d7836 */ /* 0x000fe20000000000 */
[----:B------:R-:W-:Y:S01]  /*6110*/  ISETP.GT.U32.AND P5, PT, R5, R11, PT ;  /* 0x0000000b0500720c */ /* 0x000fe20003fa4070 */
[----:B------:R-:W-:Y:S01]  /*6120*/  @!P4 IMAD.MOV R7, RZ, RZ, -R7 ;  /* 0x000000ffff07c224 */ /* 0x000fe200078e0a07 */
[----:B------:R-:W-:Y:S01]  /*6130*/  ISETP.GE.AND P4, PT, R3, RZ, PT ;  /* 0x000000ff0300720c */ /* 0x000fe20003f86270 */
[----:B------:R-:W-:Y:S01]  /*6140*/  IMAD R3, R5, R10, R9 ;  /* 0x0000000a05037224 */ /* 0x000fe200078e0209 */
[----:B------:R-:W-:Y:S01]  /*6150*/  IABS R10, R13 ;  /* 0x0000000d000a7213 */ /* 0x000fe20000000000 */
[----:B------:R-:W-:Y:S01]  /*6160*/  IMAD.HI.U32 R9, R0, R8, RZ ;  /* 0x0000000800097227 */ /* 0x000fe200078e00ff */
[----:B------:R0:W-:Y:S03]  /*6170*/  STL [R1+0x250], R7 ;  /* 0x0002500701007387 */ /* 0x0001e60000100800 */
[----:B------:R-:W-:-:S02]  /*6180*/  @!P2 IMAD.IADD R4, R4, 0x1, -R5 ;  /* 0x000000010404a824 */ /* 0x000fc400078e0a05 */
[----:B------:R-:W-:-:S03]  /*6190*/  IMAD.HI.U32 R12, R0, R10, RZ ;  /* 0x0000000a000c7227 */ /* 0x000fc600078e00ff */
[----:B------:R-:W-:Y:S01]  /*61a0*/  ISETP.GT.U32.AND P2, PT, R5, R4, PT ;  /* 0x000000040500720c */ /* 0x000fe20003f44070 */
[----:B------:R-:W-:Y:S02]  /*61b0*/  @!P5 IMAD.IADD R11, R11, 0x1, -R5 ;  /* 0x000000010b0bd824 */ /* 0x000fe400078e0a05 */
[----:B0-----:R-:W-:Y:S02]  /*61c0*/  IMAD.MOV.U32 R7, RZ, RZ, R2 ;  /* 0x000000ffff077224 */ /* 0x001fe400078e0002 */
[----:B------:R-:W-:Y:S02]  /*61d0*/  IMAD.MOV R2, RZ, RZ, -R9 ;  /* 0x000000ffff027224 */ /* 0x000fe400078e0a09 */
[----:B------:R-:W-:Y:S01]  /*61e0*/  @!P1 IMAD.MOV R7, RZ, RZ, -R7 ;  /* 0x000000ffff079224 */ /* 0x000fe200078e0a07 */
[C---:B------:R-:W-:Y:S01]  /*61f0*/  ISETP.GT.U32.AND P1, PT, R5.reuse, R3, PT ;  /* 0x000000030500720c */ /* 0x040fe20003f24070 */
[----:B------:R-:W-:Y:S02]  /*6200*/  IMAD R8, R5, R2, R8 ;  /* 0x0000000205087224 */ /* 0x000fe400078e0208 */
[C---:B------:R-:W-:Y:S01]  /*6210*/  VIADD R9, R29.reuse, 0x90 ;  /* 0x000000901d097836 */ /* 0x040fe20000000000 */
[----:B------:R0:W-:Y:S01]  /*6220*/  STL [R1+0x254], R7 ;  /* 0x0002540701007387 */ /* 0x0001e20000100800 */
[----:B------:R-:W-:Y:S01]  /*6230*/  VIADD R2, R29, 0x8f ;  /* 0x0000008f1d027836 */ /* 0x000fe20000000000 */
[C---:B------:R-:W-:Y:S01]  /*6240*/  ISETP.GT.U32.AND P5, PT, R5.reuse, R8, PT ;  /* 0x000000080500720c */ /* 0x040fe20003fa4070 */
[----:B------:R-:W-:Y:S01]  /*6250*/  IMAD.MOV R12, RZ, RZ, -R12 ;  /* 0x000000ffff0c7224 */ /* 0x000fe200078e0a0c */
[----:B------:R-:W-:Y:S01]  /*6260*/  IABS R15, R9 ;  /* 0x00000009000f7213 */ /* 0x000fe20000000000 */
[--C-:B------:R-:W-:Y:S01]  /*6270*/  @!P2 IMAD.IADD R4, R4, 0x1, -R5.reuse ;  /* 0x000000010404a824 */ /* 0x100fe200078e0a05 */
[----:B------:R-:W-:Y:S01]  /*6280*/  IABS R14, R2 ;  /* 0x00000002000e7213 */ /* 0x000fe20000000000 */
[----:B------:R-:W-:Y:S01]  /*6290*/  IMAD R10, R5, R12, R10 ;  /* 0x0000000c050a7224 */ /* 0x000fe200078e020a */
[----:B------:R-:W-:Y:S01]  /*62a0*/  ISETP.GE.AND P2, PT, R9, RZ, PT ;  /* 0x000000ff0900720c */ /* 0x000fe20003f46270 */
[----:B------:R-:W-:-:S02]  /*62b0*/  @!P1 IMAD.IADD R3, R3, 0x1, -R5 ;  /* 0x0000000103039824 */ /* 0x000fc400078e0a05 */
[----:B0-----:R-:W-:Y:S02]  /*62c0*/  IMAD.MOV.U32 R7, RZ, RZ, R11 ;  /* 0x000000ffff077224 */ /* 0x001fe400078e000b */
[----:B------:R-:W-:Y:S01]  /*62d0*/  IMAD.HI.U32 R11, R0, R15, RZ ;  /* 0x0000000f000b7227 */ /* 0x000fe200078e00ff */
[----:B------:R-:W-:-:S03]  /*62e0*/  ISETP.GT.U32.AND P1, PT, R5, R3, PT ;  /* 0x000000030500720c */ /* 0x000fc60003f24070 */
[----:B------:R-:W-:Y:S02]  /*62f0*/  @!P5 IMAD.IADD R8, R8, 0x1, -R5 ;  /* 0x000000010808d824 */ /* 0x000fe400078e0a05 */
[----:B------:R-:W-:Y:S01]  /*6300*/  @!P0 IMAD.MOV R7, RZ, RZ, -R7 ;  /* 0x000000ffff078224 */ /* 0x000fe200078e0a07 */
[----:B------:R-:W-:Y:S01]  /*6310*/  ISETP.GE.AND P0, PT, R13, RZ, PT ;  /* 0x000000ff0d00720c */ /* 0x000fe20003f06270 */
[----:B------:R-:W-:Y:S01]  /*6320*/  IMAD.MOV R11, RZ, RZ, -R11 ;  /* 0x000000ffff0b7224 */ /* 0x000fe200078e0a0b */
[C---:B------:R-:W-:Y:S01]  /*6330*/  ISETP.GT.U32.AND P5, PT, R5.reuse, R8, PT ;  /* 0x000000080500720c */ /* 0x040fe20003fa4070 */
[----:B------:R-:W-:Y:S01]  /*6340*/  IMAD.HI.U32 R13, R0, R14, RZ ;  /* 0x0000000e000d7227 */ /* 0x000fe200078e00ff */
[----:B------:R0:W-:Y:S03]  /*6350*/  STL [R1+0x24c], R7 ;  /* 0x00024c0701007387 */ /* 0x0001e60000100800 */
[----:B------:R-:W-:-:S02]  /*6360*/  IMAD R15, R5, R11, R15 ;  /* 0x0000000b050f7224 */ /* 0x000fc400078e020f */
[----:B------:R-:W-:Y:S01]  /*6370*/  @!P1 IMAD.IADD R3, R3, 0x1, -R5 ;  /* 0x0000000103039824 */ /* 0x000fe200078e0a05 */
[C---:B------:R-:W-:Y:S01]  /*6380*/  ISETP.GT.U32.AND P1, PT, R5.reuse, R10, PT ;  /* 0x0000000a0500720c */ /* 0x040fe20003f24070 */
[----:B------:R-:W-:Y:S02]  /*6390*/  IMAD.MOV.U32 R16, RZ, RZ, R4 ;  /* 0x000000ffff107224 */ /* 0x000fe400078e0004 */
[----:B------:R-:W-:Y:S02]  /*63a0*/  IMAD.MOV R9, RZ, RZ, -R13 ;  /* 0x000000ffff097224 */ /* 0x000fe400078e0a0d */
[----:B------:R-:W-:Y:S01]  /*63b0*/  @!P6 IMAD.MOV R16, RZ, RZ, -R16 ;  /* 0x000000ffff10e224 */ /* 0x000fe200078e0a10 */
[C---:B------:R-:W-:Y:S01]  /*63c0*/  ISETP.GT.U32.AND P6, PT, R5.reuse, R15, PT ;  /* 0x0000000f0500720c */ /* 0x040fe20003fc4070 */
[----:B------:R-:W-:Y:S02]  /*63d0*/  IMAD R14, R5, R9, R14 ;  /* 0x00000009050e7224 */ /* 0x000fe400078e020e */
[----:B------:R-:W-:Y:S01]  /*63e0*/  VIADD R4, R29, 0x8e ;  /* 0x0000008e1d047836 */ /* 0x000fe20000000000 */
[----:B------:R-:W-:Y:S01]  /*63f0*/  STL [R1+0x238], R16 ;  /* 0x0002381001007387 */ /* 0x000fe20000100800 */
[----:B------:R-:W-:Y:S01]  /*6400*/  @!P5 IMAD.IADD R8, R8, 0x1, -R5 ;  /* 0x000000010808d824 */ /* 0x000fe200078e0a05 */
[----:B------:R-:W-:Y:S01]  /*6410*/  ISETP.GT.U32.AND P5, PT, R5, R14, PT ;  /* 0x0000000e0500720c */ /* 0x000fe20003fa4070 */
[----:B0-----:R-:W-:Y:S01]  /*6420*/  IMAD.MOV.U32 R7, RZ, RZ, R3 ;  /* 0x000000ffff077224 */ /* 0x001fe200078e0003 */
[----:B------:R-:W-:Y:S01]  /*6430*/  IABS R3, R4 ;  /* 0x0000000400037213 */ /* 0x000fe20000000000 */
[----:B------:R-:W-:Y:S01]  /*6440*/  @!P1 IMAD.IADD R10, R10, 0x1, -R5 ;  /* 0x000000010a0a9824 */ /* 0x000fe200078e0a05 */
[----:B------:R-:W-:Y:S01]  /*6450*/  ISETP.GE.AND P1, PT, R4, RZ, PT ;  /* 0x000000ff0400720c */ /* 0x000fe20003f26270 */
[----:B------:R-:W-:-:S02]  /*6460*/  VIADD R13, R29, 0x8d ;  /* 0x0000008d1d0d7836 */ /* 0x000fc40000000000 */
[----:B------:R-:W-:Y:S01]  /*6470*/  @!P6 IMAD.IADD R15, R15, 0x1, -R5 ;  /* 0x000000010f0fe824 */ /* 0x000fe200078e0a05 */
[C---:B------:R-:W-:Y:S01]  /*6480*/  ISETP.GT.U32.AND P6, PT, R5.reuse, R10, PT ;  /* 0x0000000a0500720c */ /* 0x040fe20003fc4070 */
[----:B------:R-:W-:Y:S01]  /*6490*/  @!P3 IMAD.MOV R7, RZ, RZ, -R7 ;  /* 0x000000ffff07b224 */ /* 0x000fe200078e0a07 */
[----:B------:R-:W-:Y:S01]  /*64a0*/  ISETP.GE.AND P3, PT, R2, RZ, PT ;  /* 0x000000ff0200720c */ /* 0x000fe20003f66270 */
[----:B------:R-:W-:Y:S01]  /*64b0*/  IMAD.HI.U32 R4, R0, R3, RZ ;  /* 0x0000000300047227 */ /* 0x000fe200078e00ff */
[----:B------:R-:W-:Y:S02]  /*64c0*/  IABS R2, R13 ;  /* 0x0000000d00027213 */ /* 0x000fe40000000000 */
[----:B------:R0:W-:Y:S01]  /*64d0*/  STL [R1+0x240], R7 ;  /* 0x0002400701007387 */ /* 0x0001e20000100800 */
[----:B------:R-:W-:Y:S02]  /*64e0*/  IMAD.MOV R4, RZ, RZ, -R4 ;  /* 0x000000ffff047224 */ /* 0x000fe400078e0a04 */
[----:B------:R-:W-:Y:S01]  /*64f0*/  @!P5 IMAD.IADD R14, R14, 0x1, -R5 ;  /* 0x000000010e0ed824 */ /* 0x000fe200078e0a05 */
[----:B------:R-:W-:Y:S01]  /*6500*/  ISETP.GT.U32.AND P5, PT, R5, R15, PT ;  /* 0x0000000f0500720c */ /* 0x000fe20003fa4070 */
[----:B------:R-:W-:-:S04]  /*6510*/  IMAD.HI.U32 R9, R0, R2, RZ ;  /* 0x0000000200097227 */ /* 0x000fc800078e00ff */
[C---:B------:R-:W-:Y:S02]  /*6520*/  IMAD R3, R5.reuse, R4, R3 ;  /* 0x0000000405037224 */ /* 0x040fe400078e0203 */
[----:B------:R-:W-:Y:S02]  /*6530*/  IMAD.MOV R9, RZ, RZ, -R9 ;  /* 0x000000ffff097224 */ /* 0x000fe400078e0a09 */
[--C-:B------:R-:W-:Y:S01]  /*6540*/  @!P6 IMAD.IADD R10, R10, 0x1, -R5.reuse ;  /* 0x000000010a0ae824 */ /* 0x100fe200078e0a05 */
[C---:B------:R-:W-:Y:S01]  /*6550*/  ISETP.GT.U32.AND P6, PT, R5.reuse, R3, PT ;  /* 0x000000030500720c */ /* 0x040fe20003fc4070 */
[----:B------:R-:W-:Y:S02]  /*6560*/  IMAD R2, R5, R9, R2 ;  /* 0x0000000905027224 */ /* 0x000fe400078e0202 */
[----:B0-----:R-:W-:Y:S02]  /*6570*/  IMAD.MOV.U32 R7, RZ, RZ, R8 ;  /* 0x000000ffff077224 */ /* 0x001fe400078e0008 */
[----:B------:R-:W-:Y:S01]  /*6580*/  @!P5 IMAD.IADD R15, R15, 0x1, -R5 ;  /* 0x000000010f0fd824 */ /* 0x000fe200078e0a05 */
[C---:B------:R-:W-:Y:S01]  /*6590*/  ISETP.GT.U32.AND P5, PT, R5.reuse, R2, PT ;  /* 0x000000020500720c */ /* 0x040fe20003fa4070 */
[----:B------:R-:W-:Y:S01]  /*65a0*/  @!P4 IMAD.MOV R7, RZ, RZ, -R7 ;  /* 0x000000ffff07c224 */ /* 0x000fe200078e0a07 */
[----:B------:R-:W-:Y:S01]  /*65b0*/  ISETP.GT.U32.AND P4, PT, R5, R14, PT ;  /* 0x0000000e0500720c */ /* 0x000fe20003f84070 */
[----:B------:R-:W-:-:S02]  /*65c0*/  VIADD R12, R29, 0x8c ;  /* 0x0000008c1d0c7836 */ /* 0x000fc40000000000 */
[----:B------:R-:W-:Y:S01]  /*65d0*/  VIADD R4, R29, 0x8b ;  /* 0x0000008b1d047836 */ /* 0x000fe20000000000 */
[----:B------:R0:W-:Y:S01]  /*65e0*/  STL [R1+0x244], R7 ;  /* 0x0002440701007387 */ /* 0x0001e20000100800 */
[----:B------:R-:W-:Y:S01]  /*65f0*/  @!P6 IMAD.IADD R3, R3, 0x1, -R5 ;  /* 0x000000010303e824 */ /* 0x000fe200078e0a05 */
[----:B------:R-:W-:Y:S01]  /*6600*/  IABS R8, R12 ;  /* 0x0000000c00087213 */ /* 0x000fe20000000000 */
[----:B------:R-:W-:Y:S01]  /*6610*/  VIADD R9, R29, 0x8a ;  /* 0x0000008a1d097836 */ /* 0x000fe20000000000 */
[----:B------:R-:W-:Y:S01]  /*6620*/  IABS R16, R4 ;  /* 0x0000000400107213 */ /* 0x000fe20000000000 */
[----:B------:R-:W-:Y:S01]  /*6630*/  @!P2 IMAD.MOV R15, RZ, RZ, -R15 ;  /* 0x000000ffff0fa224 */ /* 0x000fe200078e0a0f */
[----:B------:R-:W-:Y:S01]  /*6640*/  ISETP.GE.AND P6, PT, R12, RZ, PT ;  /* 0x000000ff0c00720c */ /* 0x000fe20003fc6270 */
[----:B------:R-:W-:Y:S02]  /*6650*/  @!P5 IMAD.IADD R2, R2, 0x1, -R5 ;  /* 0x000000010202d824 */ /* 0x000fe400078e0a05 */
[----:B------:R-:W-:-:S03]  /*6660*/  IMAD.HI.U32 R11, R0, R8, RZ ;  /* 0x00000008000b7227 */ /* 0x000fc600078e00ff */
[C---:B------:R-:W-:Y:S01]  /*6670*/  ISETP.GT.U32.AND P5, PT, R5.reuse, R2, PT ;  /* 0x000000020500720c */ /* 0x040fe20003fa4070 */
[----:B0-----:R-:W-:Y:S02]  /*6680*/  IMAD.MOV.U32 R7, RZ, RZ, R10 ;  /* 0x000000ffff077224 */ /* 0x001fe400078e000a */
[----:B------:R-:W-:Y:S02]  /*6690*/  IMAD.MOV.U32 R10, RZ, RZ, R16 ;  /* 0x000000ffff0a7224 */ /* 0x000fe400078e0010 */
[----:B------:R-:W-:Y:S01]  /*66a0*/  @!P0 IMAD.MOV R7, RZ, RZ, -R7 ;  /* 0x000000ffff078224 */ /* 0x000fe200078e0a07 */
[----:B------:R-:W-:Y:S01]  /*66b0*/  ISETP.GT.U32.AND P0, PT, R5, R3, PT ;  /* 0x000000030500720c */ /* 0x000fe20003f04070 */
[----:B------:R-:W-:Y:S02]  /*66c0*/  IMAD.MOV R11, RZ, RZ, -R11 ;  /* 0x000000ffff0b7224 */ /* 0x000fe400078e0a0b */
[----:B------:R-:W-:Y:S01]  /*66d0*/  IMAD.HI.U32 R12, R0, R10, RZ ;  /* 0x0000000a000c7227 */ /* 0x000fe200078e00ff */
[----:B------:R0:W-:Y:S03]  /*66e0*/  STL [R1+0x23c], R7 ;  /* 0x00023c0701007387 */ /* 0x0001e60000100800 */
[--C-:B------:R-:W-:Y:S01]  /*66f0*/  @!P4 IMAD.IADD R14, R14, 0x1, -R5.reuse ;  /* 0x000000010e0ec824 */ /* 0x100fe200078e0a05 */
[----:B------:R-:W-:Y:S01]  /*6700*/  ISETP.GE.AND P4, PT, R13, RZ, PT ;  /* 0x000000ff0d00720c */ /* 0x000fe20003f86270 */
[----:B------:R-:W-:Y:S01]  /*6710*/  IMAD R8, R5, R11, R8 ;  /* 0x0000000b05087224 */ /* 0x000fe200078e0208 */
[----:B------:R-:W-:Y:S01]  /*6720*/  IABS R13, R9 ;  /* 0x00000009000d7213 */ /* 0x000fe20000000000 */
[----:B------:R-:W-:Y:S01]  /*6730*/  IMAD.MOV R12, RZ, RZ, -R12 ;  /* 0x000000ffff0c7224 */ /* 0x000fe200078e0a0c */
[----:B------:R-:W-:Y:S01]  /*6740*/  STL [R1+0x21c], R15 ;  /* 0x00021c0f01007387 */ /* 0x000fe20000100800 */
[----:B------:R-:W-:Y:S01]  /*6750*/  @!P0 IMAD.IADD R3, R3, 0x1, -R5 ;  /* 0x0000000103038824 */ /* 0x000fe200078e0a05 */
[----:B------:R-:W-:Y:S01]  /*6760*/  ISETP.GE.AND P0, PT, R9, RZ, PT ;  /* 0x000000ff0900720c */ /* 0x000fe20003f06270 */
[----:B0-----:R-:W-:Y:S01]  /*6770*/  IMAD.MOV.U32 R7, RZ, RZ, R14 ;  /* 0x000000ffff077224 */ /* 0x001fe200078e000e */
[C---:B------:R-:W-:Y:S01]  /*6780*/  ISETP.GT.U32.AND P2, PT, R5.reuse, R8, PT ;  /* 0x000000080500720c */ /* 0x040fe20003f44070 */
[----:B------:R-:W-:-:S02]  /*6790*/  IMAD R9, R5, R12, R10 ;  /* 0x0000000c05097224 */ /* 0x000fc400078e020a */
[----:B------:R-:W-:Y:S01]  /*67a0*/  @!P3 IMAD.MOV R7, RZ, RZ, -R7 ;  /* 0x000000ffff07b224 */ /* 0x000fe200078e0a07 */
[----:B------:R-:W-:Y:S01]  /*67b0*/  ISETP.GE.AND P3, PT, R4, RZ, PT ;  /* 0x000000ff0400720c */ /* 0x000fe20003f66270 */
[----:B------:R-:W-:Y:S01]  /*67c0*/  @!P5 IMAD.IADD R2, R2, 0x1, -R5 ;  /* 0x000000010202d824 */ /* 0x000fe200078e0a05 */
[----:B------:R-:W-:Y:S01]  /*67d0*/  ISETP.GT.U32.AND P5, PT, R5, R9, PT ;  /* 0x000000090500720c */ /* 0x000fe20003fa4070 */
[----:B------:R-:W-:Y:S01]  /*67e0*/  IMAD.HI.U32 R11, R0, R13, RZ ;  /* 0x0000000d000b7227 */ /* 0x000fe200078e00ff */
[----:B------:R0:W-:Y:S03]  /*67f0*/  STL [R1+0x220], R7 ;  /* 0x0002200701007387 */ /* 0x0001e60000100800 */
[----:B------:R-:W-:Y:S02]  /*6800*/  IMAD.MOV R11, RZ, RZ, -R11 ;  /* 0x000000ffff0b7224 */ /* 0x000fe400078e0a0b */
[----:B------:R-:W-:-:S02]  /*6810*/  @!P2 IMAD.IADD R8, R8, 0x1, -R5 ;  /* 0x000000010808a824 */ /* 0x000fc400078e0a05 */
[----:B------:R-:W-:Y:S02]  /*6820*/  IMAD R13, R5, R11, R13 ;  /* 0x0000000b050d7224 */ /* 0x000fe400078e020d */
[----:B------:R-:W-:Y:S02]  /*6830*/  VIADD R11, R29, 0x89 ;  /* 0x000000891d0b7836 */ /* 0x000fe40000000000 */
[----:B0-----:R-:W-:Y:S01]  /*6840*/  IMAD.MOV.U32 R7, RZ, RZ, R3 ;  /* 0x000000ffff077224 */ /* 0x001fe200078e0003 */
[----:B------:R-:W-:Y:S01]  /*6850*/  ISETP.GT.U32.AND P2, PT, R5, R13, PT ;  /* 0x0000000d0500720c */ /* 0x000fe20003f44070 */
[----:B------:R-:W-:Y:S01]  /*6860*/  VIADD R10, R29, 0x88 ;  /* 0x000000881d0a7836 */ /* 0x000fe20000000000 */
[----:B------:R-:W-:Y:S01]  /*6870*/  IABS R15, R11 ;  /* 0x0000000b000f7213 */ /* 0x000fe20000000000 */
[----:B------:R-:W-:Y:S01]  /*6880*/  @!P1 IMAD.MOV R7, RZ, RZ, -R7 ;  /* 0x000000ffff079224 */ /* 0x000fe200078e0a07 */
[----:B------:R-:W-:Y:S01]  /*6890*/  ISETP.GT.U32.AND P1, PT, R5, R8, PT ;  /* 0x000000080500720c */ /* 0x000fe20003f24070 */
[----:B------:R-:W-:Y:S01]  /*68a0*/  @!P5 IMAD.IADD R9, R9, 0x1, -R5 ;  /* 0x000000010909d824 */ /* 0x000fe200078e0a05 */
[----:B------:R-:W-:Y:S01]  /*68b0*/  IABS R12, R10 ;  /* 0x0000000a000c7213 */ /* 0x000fe20000000000 */
[----:B------:R-:W-:Y:S01]  /*68c0*/  IMAD.HI.U32 R3, R0, R15, RZ ;  /* 0x0000000f00037227 */ /* 0x000fe200078e00ff */
[----:B------:R0:W-:Y:S01]  /*68d0*/  STL [R1+0x22c], R7 ;  /* 0x00022c0701007387 */ /* 0x0001e20000100800 */
[----:B------:R-:W-:-:S02]  /*68e0*/  ISETP.GE.AND P5, PT, R11, RZ, PT ;  /* 0x000000ff0b00720c */ /* 0x000fc40003fa6270 */
[----:B------:R-:W-:Y:S02]  /*68f0*/  IMAD.MOV R3, RZ, RZ, -R3 ;  /* 0x000000ffff037224 */ /* 0x000fe400078e0a03 */
[----:B------:R-:W-:Y:S02]  /*6900*/  @!P2 IMAD.IADD R13, R13, 0x1, -R5 ;  /* 0x000000010d0da824 */ /* 0x000fe400078e0a05 */
[C---:B------:R-:W-:Y:S02]  /*6910*/  IMAD R15, R5.reuse, R3, R15 ;  /* 0x00000003050f7224 */ /* 0x040fe400078e020f */
[----:B------:R-:W-:Y:S01]  /*6920*/  @!P1 IMAD.IADD R8, R8, 0x1, -R5 ;  /* 0x0000000108089824 */ /* 0x000fe200078e0a05 */
[----:B------:R-:W-:Y:S01]  /*6930*/  ISETP.GT.U32.AND P2, PT, R5, R13, PT ;  /* 0x0000000d0500720c */ /* 0x000fe20003f44070 */
[----:B0-----:R-:W-:Y:S01]  /*6940*/  IMAD.MOV.U32 R7, RZ, RZ, R2 ;  /* 0x000000ffff077224 */ /* 0x001fe200078e0002 */
[----:B------:R-:W-:Y:S01]  /*6950*/  ISETP.GE.AND P1, PT, R10, RZ, PT ;  /* 0x000000ff0a00720c */ /* 0x000fe20003f26270 */
[----:B------:R-:W-:-:S04]  /*6960*/  IMAD.HI.U32 R2, R0, R12, RZ ;  /* 0x0000000c00027227 */ /* 0x000fc800078e00ff */
[----:B------:R-:W-:Y:S01]  /*6970*/  @!P4 IMAD.MOV R7, RZ, RZ, -R7 ;  /* 0x000000ffff07c224 */ /* 0x000fe200078e0a07 */
[C---:B------:R-:W-:Y:S01]  /*6980*/  ISETP.GT.U32.AND P4, PT, R5.reuse, R9, PT ;  /* 0x000000090500720c */ /* 0x040fe20003f84070 */
[----:B------:R-:W-:Y:S02]  /*6990*/  IMAD.MOV R2, RZ, RZ, -R2 ;  /* 0x000000ffff027224 */ /* 0x000fe400078e0a02 */
[----:B------:R-:W-:Y:S01]  /*69a0*/  IMAD.MOV.U32 R16, RZ, RZ, R8 ;  /* 0x000000ffff107224 */ /* 0x000fe200078e0008 */
[----:B------:R0:W-:Y:S01]  /*69b0*/  STL [R1+0x230], R7 ;  /* 0x0002300701007387 */ /* 0x0001e20000100800 */
[----:B------:R-:W-:Y:S02]  /*69c0*/  IMAD R12, R5, R2, R12 ;  /* 0x00000002050c7224 */ /* 0x000fe400078e020c */
[----:B------:R-:W-:Y:S02]  /*69d0*/  @!P6 IMAD.MOV R16, RZ, RZ, -R16 ;  /* 0x000000ffff10e224 */ /* 0x000fe400078e0a10 */
[----:B------:R-:W-:Y:S01]  /*69e0*/  VIADD R4, R29, 0x87 ;  /* 0x000000871d047836 */ /* 0x000fe20000000000 */
[----:B------:R-:W-:Y:S01]  /*69f0*/  ISETP.GT.U32.AND P6, PT, R5, R12, PT ;  /* 0x0000000c0500720c */ /* 0x000fe20003fc4070 */
[----:B------:R-:W-:Y:S01]  /*6a00*/  VIADD R2, R29, 0x86 ;  /* 0x000000861d027836 */ /* 0x000fe20000000000 */
[----:B------:R1:W-:Y:S01]  /*6a10*/  STL [R1+0x224], R16 ;  /* 0x0002241001007387 */ /* 0x0003e20000100800 */
[--C-:B------:R-:W-:Y:S01]  /*6a20*/  @!P4 IMAD.IADD R9, R9, 0x1, -R5.reuse ;  /* 0x000000010909c824 */ /* 0x100fe200078e0a05 */
[----:B------:R-:W-:Y:S01]  /*6a30*/  ISETP.GT.U32.AND P4, PT, R5, R15, PT ;  /* 0x0000000f0500720c */ /* 0x000fe20003f84070 */
[----:B------:R-:W-:Y:S01]  /*6a40*/  @!P2 IMAD.IADD R13, R13, 0x1, -R5 ;  /* 0x000000010d0da824 */ /* 0x000fe200078e0a05 */
[----:B------:R-:W-:Y:S01]  /*6a50*/  IABS R14, R4 ;  /* 0x00000004000e7213 */ /* 0x000fe20000000000 */
[----:B0-----:R-:W-:Y:S01]  /*6a60*/  IMAD.MOV.U32 R7, RZ, RZ, R9 ;  /* 0x000000ffff077224 */ /* 0x001fe200078e0009 */
[----:B------:R-:W-:Y:S01]  /*6a70*/  IABS R8, R2 ;  /* 0x0000000200087213 */ /* 0x000fe20000000000 */
[----:B------:R-:W-:Y:S01]  /*6a80*/  VIADD R9, R29, 0x84 ;  /* 0x000000841d097836 */ /* 0x000fe20000000000 */
[----:B------:R-:W-:Y:S01]  /*6a90*/  ISETP.GE.AND P2, PT, R2, RZ, PT ;  /* 0x000000ff0200720c */ /* 0x000fe20003f46270 */
[----:B------:R-:W-:-:S03]  /*6aa0*/  IMAD.HI.U32 R3, R0, R14, RZ ;  /* 0x0000000e00037227 */ /* 0x000fc600078e00ff */
[----:B-1----:R-:W-:Y:S01]  /*6ab0*/  IABS R16, R9 ;  /* 0x0000000900107213 */ /* 0x002fe20000000000 */
[--C-:B------:R-:W-:Y:S02]  /*6ac0*/  @!P6 IMAD.IADD R12, R12, 0x1, -R5.reuse ;  /* 0x000000010c0ce824 */ /* 0x100fe400078e0a05 */
[----:B------:R-:W-:Y:S02]  /*6ad0*/  @!P4 IMAD.IADD R15, R15, 0x1, -R5 ;  /* 0x000000010f0fc824 */ /* 0x000fe400078e0a05 */
[----:B------:R-:W-:Y:S01]  /*6ae0*/  IMAD.MOV R3, RZ, RZ, -R3 ;  /* 0x000000ffff037224 */ /* 0x000fe200078e0a03 */
[C---:B------:R-:W-:Y:S01]  /*6af0*/  ISETP.GT.U32.AND P6, PT, R5.reuse, R12, PT ;  /* 0x0000000c0500720c */ /* 0x040fe20003fc4070 */
[----:B------:R-:W-:Y:S01]  /*6b00*/  IMAD.MOV.U32 R2, RZ, RZ, R8 ;  /* 0x000000ffff027224 */ /* 0x000fe200078e0008 */
[C---:B------:R-:W-:Y:S01]  /*6b10*/  ISETP.GT.U32.AND P4, PT, R5.reuse, R15, PT ;  /* 0x0000000f0500720c */ /* 0x040fe20003f84070 */
[----:B------:R-:W-:Y:S01]  /*6b20*/  @!P3 IMAD.MOV R7, RZ, RZ, -R7 ;  /* 0x000000ffff07b224 */ /* 0x000fe200078e0a07 */
[----:B------:R-:W-:Y:S01]  /*6b30*/  ISETP.GE.AND P3, PT, R4, RZ, PT ;  /* 0x000000ff0400720c */ /* 0x000fe20003f66270 */
[----:B------:R-:W-:-:S02]  /*6b40*/  IMAD R14, R5, R3, R14 ;  /* 0x00000003050e7224 */ /* 0x000fc400078e020e */
[----:B------:R-:W-:Y:S01]  /*6b50*/  VIADD R4, R29, 0x85 ;  /* 0x000000851d047836 */ /* 0x000fe20000000000 */
[----:B------:R0:W-:Y:S01]  /*6b60*/  STL [R1+0x228], R7 ;  /* 0x0002280701007387 */ /* 0x0001e20000100800 */
[----:B------:R-:W-:-:S03]  /*6b70*/  IMAD.HI.U32 R3, R0, R2, RZ ;  /* 0x0000000200037227 */ /* 0x000fc600078e00ff */
[----:B------:R-:W-:Y:S01]  /*6b80*/  IABS R11, R4 ;  /* 0x00000004000b7213 */ /* 0x000fe20000000000 */
[----:B------:R-:W-:Y:S02]  /*6b90*/  IMAD.MOV R3, RZ, RZ, -R3 ;  /* 0x000000ffff037224 */ /* 0x000fe400078e0a03 */
[----:B------:R-:W-:Y:S01]  /*6ba0*/  @!P4 IMAD.IADD R15, R15, 0x1, -R5 ;  /* 0x000000010f0fc824 */ /* 0x000fe200078e0a05 */
[C---:B------:R-:W-:Y:S01]  /*6bb0*/  ISETP.GT.U32.AND P4, PT, R5.reuse, R14, PT ;  /* 0x0000000e0500720c */ /* 0x040fe20003f84070 */
[----:B------:R-:W-:Y:S02]  /*6bc0*/  IMAD R2, R5, R3, R2 ;  /* 0x0000000305027224 */ /* 0x000fe400078e0202 */
[----:B------:R-:W-:-:S04]  /*6bd0*/  IMAD.HI.U32 R18, R0, R11, RZ ;  /* 0x0000000b00127227 */ /* 0x000fc800078e00ff */
[----:B------:R-:W-:Y:S01]  /*6be0*/  @!P6 IMAD.IADD R12, R12, 0x1, -R5 ;  /* 0x000000010c0ce824 */ /* 0x000fe200078e0a05 */
[----:B------:R-:W-:Y:S01]  /*6bf0*/  ISETP.GT.U32.AND P6, PT, R5, R2, PT ;  /* 0x000000020500720c */ /* 0x000fe20003fc4070 */
[----:B------:R-:W-:-:S04]  /*6c00*/  IMAD.HI.U32 R3, R0, R16, RZ ;  /* 0x0000001000037227 */ /* 0x000fc800078e00ff */
[----:B------:R-:W-:Y:S02]  /*6c10*/  IMAD.MOV R18, RZ, RZ, -R18 ;  /* 0x000000ffff127224 */ /* 0x000fe400078e0a12 */
[----:B------:R-:W-:Y:S02]  /*6c20*/  IMAD.MOV R3, RZ, RZ, -R3 ;  /* 0x000000ffff037224 */ /* 0x000fe400078e0a03 */
[C---:B------:R-:W-:Y:S02]  /*6c30*/  IMAD R11, R5.reuse, R18, R11 ;  /* 0x00000012050b7224 */ /* 0x040fe400078e020b */
[C---:B------:R-:W-:Y:S02]  /*6c40*/  IMAD R16, R5.reuse, R3, R16 ;  /* 0x0000000305107224 */ /* 0x040fe400078e0210 */
[----:B------:R-:W-:Y:S01]  /*6c50*/  @!P4 IMAD.IADD R14, R14, 0x1, -R5 ;  /* 0x000000010e0ec824 */ /* 0x000fe200078e0a05 */
[----:B------:R-:W-:Y:S01]  /*6c60*/  ISETP.GT.U32.AND P4, PT, R5, R11, PT ;  /* 0x0000000b0500720c */ /* 0x000fe20003f84070 */
[----:B------:R-:W-:-:S02]  /*6c70*/  VIADD R19, R29, 0x83 ;  /* 0x000000831d137836 */ /* 0x000fc40000000000 */
[----:B------:R-:W-:Y:S01]  /*6c80*/  @!P6 IMAD.IADD R2, R2, 0x1, -R5 ;  /* 0x000000010202e824 */ /* 0x000fe200078e0a05 */
[----:B------:R-:W-:Y:S01]  /*6c90*/  ISETP.GT.U32.AND P6, PT, R5, R16, PT ;  /* 0x000000100500720c */ /* 0x000fe20003fc4070 */
[C---:B------:R-:W-:Y:S01]  /*6ca0*/  VIADD R3, R29.reuse, 0x81 ;  /* 0x000000811d037836 */ /* 0x040fe20000000000 */
[----:B------:R-:W-:Y:S01]  /*6cb0*/  IABS R8, R19 ;  /* 0x0000001300087213 */ /* 0x000fe20000000000 */
[----:B0-----:R-:W-:Y:S02]  /*6cc0*/  IMAD.MOV.U32 R7, RZ, RZ, R13 ;  /* 0x000000ffff077224 */ /* 0x001fe400078e000d */
[----:B------:R-:W-:Y:S01]  /*6cd0*/  VIADD R10, R29, 0x82 ;  /* 0x000000821d0a7836 */ /* 0x000fe20000000000 */
[----:B------:R-:W-:Y:S01]  /*6ce0*/  IABS R21, R3 ;  /* 0x0000000300157213 */ /* 0x000fe20000000000 */
[----:B------:R-:W-:-:S03]  /*6cf0*/  IMAD.HI.U32 R20, R0, R8, RZ ;  /* 0x0000000800147227 */ /* 0x000fc600078e00ff */
[----:B------:R-:W-:Y:S01]  /*6d00*/  IABS R17, R10 ;  /* 0x0000000a00117213 */ /* 0x000fe20000000000 */
[----:B------:R-:W-:Y:S01]  /*6d10*/  @!P4 IMAD.IADD R11, R11, 0x1, -R5 ;  /* 0x000000010b0bc824 */ /* 0x000fe200078e0a05 */
[C---:B------:R-:W-:Y:S01]  /*6d20*/  ISETP.GT.U32.AND P4, PT, R5.reuse, R2, PT ;  /* 0x000000020500720c */ /* 0x040fe20003f84070 */
[----:B------:R-:W-:Y:S02]  /*6d30*/  IMAD.MOV R20, RZ, RZ, -R20 ;  /* 0x000000ffff147224 */ /* 0x000fe400078e0a14 */
[----:B------:R-:W-:Y:S01]  /*6d40*/  @!P0 IMAD.MOV R7, RZ, RZ, -R7 ;  /* 0x000000ffff078224 */ /* 0x000fe200078e0a07 */
[C---:B------:R-:W-:Y:S01]  /*6d50*/  ISETP.GT.U32.AND P0, PT, R5.reuse, R14, PT ;  /* 0x0000000e0500720c */ /* 0x040fe20003f04070 */
[----:B------:R-:W-:Y:S01]  /*6d60*/  @!P6 IMAD.IADD R16, R16, 0x1, -R5 ;  /* 0x000000011010e824 */ /* 0x000fe200078e0a05 */
[C---:B------:R-:W-:Y:S01]  /*6d70*/  ISETP.GT.U32.AND P6, PT, R5.reuse, R11, PT ;  /* 0x0000000b0500720c */ /* 0x040fe20003fc4070 */
[----:B------:R-:W-:Y:S01]  /*6d80*/  IMAD R8, R5, R20, R8 ;  /* 0x0000001405087224 */ /* 0x000fe200078e0208 */
[----:B------:R0:W-:Y:S01]  /*6d90*/  STL [R1+0x218], R7 ;  /* 0x0002180701007387 */ /* 0x0001e20000100800 */
[----:B------:R-:W-:-:S04]  /*6da0*/  IMAD.HI.U32 R20, R0, R21, RZ ;  /* 0x0000001500147227 */ /* 0x000fc800078e00ff */
[----:B------:R-:W-:Y:S02]  /*6db0*/  IMAD.MOV R20, RZ, RZ, -R20 ;  /* 0x000000ffff147224 */ /* 0x000fe400078e0a14 */
[----:B------:R-:W-:Y:S02]  /*6dc0*/  VIADD R18, R29, 0x80 ;  /* 0x000000801d127836 */ /* 0x000fe40000000000 */
[----:B------:R-:W-:Y:S02]  /*6dd0*/  IMAD R21, R5, R20, R21 ;  /* 0x0000001405157224 */ /* 0x000fe400078e0215 */
[----:B0-----:R-:W-:Y:S01]  /*6de0*/  IMAD.MOV.U32 R7, RZ, RZ, R15 ;  /* 0x000000ffff077224 */ /* 0x001fe200078e000f */
[----:B------:R-:W-:Y:S01]  /*6df0*/  IABS R13, R18 ;  /* 0x00000012000d7213 */ /* 0x000fe20000000000 */
[----:B------:R-:W-:Y:S01]  /*6e00*/  @!P6 IMAD.IADD R11, R11, 0x1, -R5 ;  /* 0x000000010b0be824 */ /* 0x000fe200078e0a05 */
[C---:B------:R-:W-:Y:S01]  /*6e10*/  ISETP.GT.U32.AND P6, PT, R5.reuse, R21, PT ;  /* 0x000000150500720c */ /* 0x040fe20003fc4070 */
[----:B------:R-:W-:Y:S01]  /*6e20*/  @!P5 IMAD.MOV R7, RZ, RZ, -R7 ;  /* 0x000000ffff07d224 */ /* 0x000fe200078e0a07 */
[----:B------:R-:W-:Y:S01]  /*6e30*/  ISETP.GT.U32.AND P5, PT, R5, R16, PT ;  /* 0x000000100500720c */ /* 0x000fe20003fa4070 */
[----:B------:R-:W-:-:S02]  /*6e40*/  @!P0 IMAD.IADD R14, R14, 0x1, -R5 ;  /* 0x000000010e0e8824 */ /* 0x000fc400078e0a05 */
[----:B------:R-:W-:Y:S01]  /*6e50*/  IMAD.HI.U32 R22, R0, R17, RZ ;  /* 0x0000001100167227 */ /* 0x000fe200078e00ff */
[----:B------:R0:W-:Y:S03]  /*6e60*/  STL [R1+0x214], R7 ;  /* 0x0002140701007387 */ /* 0x0001e60000100800 */
[--C-:B------:R-:W-:Y:S01]  /*6e70*/  @!P4 IMAD.IADD R2, R2, 0x1, -R5.reuse ;  /* 0x000000010202c824 */ /* 0x100fe200078e0a05 */
[----:B------:R-:W-:Y:S01]  /*6e80*/  ISETP.GE.AND P4, PT, R4, RZ, PT ;  /* 0x000000ff0400720c */ /* 0x000fe20003f86270 */
[----:B------:R-:W-:Y:S02]  /*6e90*/  IMAD.MOV.U32 R15, RZ, RZ, R14 ;  /* 0x000000ffff0f7224 */ /* 0x000fe400078e000e */
[----:B------:R-:W-:Y:S02]  /*6ea0*/  IMAD.MOV R22, RZ, RZ, -R22 ;  /* 0x000000ffff167224 */ /* 0x000fe400078e0a16 */
[----:B------:R-:W-:Y:S01]  /*6eb0*/  @!P5 IMAD.IADD R16, R16, 0x1, -R5 ;  /* 0x000000011010d824 */ /* 0x000fe200078e0a05 */
[----:B------:R-:W-:Y:S01]  /*6ec0*/  ISETP.GE.AND P5, PT, R9, RZ, PT ;  /* 0x000000ff0900720c */ /* 0x000fe20003fa6270 */
[----:B0-----:R-:W-:-:S02]  /*6ed0*/  IMAD.MOV.U32 R7, RZ, RZ, R12 ;  /* 0x000000ffff077224 */ /* 0x001fc400078e000c */
[----:B------:R-:W-:Y:S02]  /*6ee0*/  VIADD R12, R29, 0x7f ;  /* 0x0000007f1d0c7836 */ /* 0x000fe40000000000 */
[----:B------:R-:W-:Y:S01]  /*6ef0*/  @!P1 IMAD.MOV R7, RZ, RZ, -R7 ;  /* 0x000000ffff079224 */ /* 0x000fe200078e0a07 */
[C---:B------:R-:W-:Y:S01]  /*6f00*/  ISETP.GT.U32.AND P1, PT, R5.reuse, R8, PT ;  /* 0x000000080500720c */ /* 0x040fe20003f24070 */
[----:B------:R-:W-:Y:S01]  /*6f10*/  IMAD.HI.U32 R4, R0, R13, RZ ;  /* 0x0000000d00047227 */ /* 0x000fe200078e00ff */
[----:B------:R-:W-:Y:S02]  /*6f20*/  IABS R9, R12 ;  /* 0x0000000c00097213 */ /* 0x000fe40000000000 */
[----:B------:R0:W-:Y:S01]  /*6f30*/  STL [R1+0x20c], R7 ;  /* 0x00020c0701007387 */ /* 0x0001e20000100800 */
[----:B------:R-:W-:Y:S02]  /*6f40*/  @!P3 IMAD.MOV R15, RZ, RZ, -R15 ;  /* 0x000000ffff0fb224 */ /* 0x000fe400078e0a0f */
[----:B------:R-:W-:-:S02]  /*6f50*/  IMAD R17, R5, R22, R17 ;  /* 0x0000001605117224 */ /* 0x000fc400078e0211 */
[--C-:B------:R-:W-:Y:S01]  /*6f60*/  @!P6 IMAD.IADD R21, R21, 0x1, -R5.reuse ;  /* 0x000000011515e824 */ /* 0x100fe200078e0a05 */
[----:B------:R-:W-:Y:S01]  /*6f70*/  STL [R1+0x200], R15 ;  /* 0x0002000f01007387 */ /* 0x000fe20000100800 */
[----:B------:R-:W-:Y:S01]  /*6f80*/  IMAD.MOV R4, RZ, RZ, -R4 ;  /* 0x000000ffff047224 */ /* 0x000fe200078e0a04 */
[C---:B------:R-:W-:Y:S01]  /*6f90*/  ISETP.GT.U32.AND P0, PT, R5.reuse, R17, PT ;  /* 0x000000110500720c */ /* 0x040fe20003f04070 */
[----:B------:R-:W-:Y:S01]  /*6fa0*/  @!P1 IMAD.IADD R8, R8, 0x1, -R5 ;  /* 0x0000000108089824 */ /* 0x000fe200078e0a05 */
[----:B------:R-:W-:Y:S01]  /*6fb0*/  ISETP.GT.U32.AND P3, PT, R5, R21, PT ;  /* 0x000000150500720c */ /* 0x000fe20003f64070 */
[----:B0-----:R-:W-:Y:S01]  /*6fc0*/  IMAD.MOV.U32 R7, RZ, RZ, R2 ;  /* 0x000000ffff077224 */ /* 0x001fe200078e0002 */
[----:B------:R-:W-:Y:S01]  /*6fd0*/  ISETP.GE.AND P1, PT, R19, RZ, PT ;  /* 0x000000ff1300720c */ /* 0x000fe20003f26270 */
[C---:B------:R-:W-:Y:S01]  /*6fe0*/  IMAD R4, R5.reuse, R4, R13 ;  /* 0x0000000405047224 */ /* 0x040fe200078e020d */
[----:B------:R-:W-:Y:S01]  /*6ff0*/  ISETP.GT.U32.AND P6, PT, R5, R8, PT ;  /* 0x000000080500720c */ /* 0x000fe20003fc4070 */
[----:B------:R-:W-:-:S02]  /*7000*/  @!P2 IMAD.MOV R7, RZ, RZ, -R7 ;  /* 0x000000ffff07a224 */ /* 0x000fc400078e0a07 */
[----:B------:R-:W-:-:S03]  /*7010*/  IMAD.HI.U32 R13, R0, R9, RZ ;  /* 0x00000009000d7227 */ /* 0x000fc600078e00ff */
[----:B------:R0:W-:Y:S01]  /*7020*/  STL [R1+0x1fc], R7 ;  /* 0x0001fc0701007387 */ /* 0x0001e20000100800 */
[----:B------:R-:W-:Y:S02]  /*7030*/  IMAD.MOV R13, RZ, RZ, -R13 ;  /* 0x000000ffff0d7224 */ /* 0x000fe400078e0a0d */
[----:B------:R-:W-:Y:S02]  /*7040*/  IMAD.MOV.U32 R2, RZ, RZ, R11 ;  /* 0x000000ffff027224 */ /* 0x000fe400078e000b */
[----:B------:R-:W-:Y:S02]  /*7050*/  IMAD R9, R5, R13, R9 ;  /* 0x0000000d05097224 */ /* 0x000fe400078e0209 */
[--C-:B------:R-:W-:Y:S01]  /*7060*/  @!P0 IMAD.IADD R17, R17, 0x1, -R5.reuse ;  /* 0x0000000111118824 */ /* 0x100fe200078e0a05 */
[----:B------:R-:W-:Y:S01]  /*7070*/  ISETP.GE.AND P0, PT, R10, RZ, PT ;  /* 0x000000ff0a00720c */ /* 0x000fe20003f06270 */
[----:B------:R-:W-:Y:S01]  /*7080*/  @!P4 IMAD.MOV R2, RZ, RZ, -R2 ;  /* 0x000000ffff02c224 */ /* 0x000fe200078e0a02 */
[----:B------:R-:W-:Y:S01]  /*7090*/  ISETP.GE.AND P4, PT, R3, RZ, PT ;  /* 0x000000ff0300720c */ /* 0x000fe20003f86270 */
[----:B0-----:R-:W-:Y:S01]  /*70a0*/  IMAD.MOV.U32 R7, RZ, RZ, R16 ;  /* 0x000000ffff077224 */ /* 0x001fe200078e0010 */
[----:B------:R-:W-:Y:S01]  /*70b0*/  ISETP.GT.U32.AND P2, PT, R5, R17, PT ;  /* 0x000000110500720c */ /* 0x000fe20003f44070 */
[----:B------:R-:W-:Y:S01]  /*70c0*/  @!P3 IMAD.IADD R21, R21, 0x1, -R5 ;  /* 0x000000011515b824 */ /* 0x000fe200078e0a05 */
[C---:B------:R-:W-:Y:S01]  /*70d0*/  ISETP.GT.U32.AND P3, PT, R5.reuse, R9, PT ;  /* 0x000000090500720c */ /* 0x040fe20003f64070 */
[----:B------:R-:W-:Y:S01]  /*70e0*/  @!P5 IMAD.MOV R7, RZ, RZ, -R7 ;  /* 0x000000ffff07d224 */ /* 0x000fe200078e0a07 */
[----:B------:R-:W-:Y:S01]  /*70f0*/  ISETP.GT.U32.AND P5, PT, R5, R4, PT ;  /* 0x000000040500720c */ /* 0x000fe20003fa4070 */
[C---:B------:R-:W-:Y:S01]  /*7100*/  VIADD R10, R29.reuse, 0x7e ;  /* 0x0000007e1d0a7836 */ /* 0x040fe20000000000 */
[----:B------:R0:W-:Y:S01]  /*7110*/  STL [R1+0x1f8], R2 ;  /* 0x0001f80201007387 */ /* 0x0001e20000100800 */
[----:B------:R-:W-:-:S02]  /*7120*/  VIADD R14, R29, 0x7d ;  /* 0x0000007d1d0e7836 */ /* 0x000fc40000000000 */
[--C-:B------:R-:W-:Y:S01]  /*7130*/  @!P6 IMAD.IADD R8, R8, 0x1, -R5.reuse ;  /* 0x000000010808e824 */ /* 0x100fe200078e0a05 */
[----:B------:R1:W-:Y:S01]  /*7140*/  STL [R1+0x1f4], R7 ;  /* 0x0001f40701007387 */ /* 0x0003e20000100800 */
[----:B------:R-:W-:Y:S01]  /*7150*/  VIADD R15, R29, 0x7c ;  /* 0x0000007c1d0f7836 */ /* 0x000fe20000000000 */
[----:B------:R-:W-:Y:S01]  /*7160*/  IABS R11, R14 ;  /* 0x0000000e000b7213 */ /* 0x000fe20000000000 */
[--C-:B------:R-:W-:Y:S01]  /*7170*/  @!P2 IMAD.IADD R17, R17, 0x1, -R5.reuse ;  /* 0x000000011111a824 */ /* 0x100fe200078e0a05 */
[----:B------:R-:W-:Y:S01]  /*7180*/  ISETP.GE.AND P2, PT, R12, RZ, PT ;  /* 0x000000ff0c00720c */ /* 0x000fe20003f46270 */
[--C-:B------:R-:W-:Y:S01]  /*7190*/  @!P3 IMAD.IADD R9, R9, 0x1, -R5.reuse ;  /* 0x000000010909b824 */ /* 0x100fe200078e0a05 */
[----:B0-----:R-:W-:Y:S01]  /*71a0*/  IABS R2, R10 ;  /* 0x0000000a00027213 */ /* 0x001fe20000000000 */
[----:B------:R-:W-:Y:S01]  /*71b0*/  @!P5 IMAD.IADD R4, R4, 0x1, -R5 ;  /* 0x000000010404d824 */ /* 0x000fe200078e0a05 */
[----:B------:R-:W-:Y:S01]  /*71c0*/  IABS R16, R15 ;  /* 0x0000000f00107213 */ /* 0x000fe20000000000 */
[----:B------:R-:W-:Y:S01]  /*71d0*/  VIADD R12, R29, 0x7b ;  /* 0x0000007b1d0c7836 */ /* 0x000fe20000000000 */
[C---:B------:R-:W-:Y:S01]  /*71e0*/  ISETP.GT.U32.AND P3, PT, R5.reuse, R9, PT ;  /* 0x000000090500720c */ /* 0x040fe20003f64070 */
[----:B------:R-:W-:Y:S01]  /*71f0*/  IMAD.HI.U32 R3, R0, R2, RZ ;  /* 0x0000000200037227 */ /* 0x000fe200078e00ff */
[----:B------:R-:W-:-:S02]  /*7200*/  ISETP.GT.U32.AND P5, PT, R5, R4, PT ;  /* 0x000000040500720c */ /* 0x000fc40003fa4070 */
[----:B------:R-:W-:Y:S01]  /*7210*/  ISETP.GE.AND P6, PT, R18, RZ, PT ;  /* 0x000000ff1200720c */ /* 0x000fe20003fc6270 */
[----:B------:R-:W-:Y:S02]  /*7220*/  IMAD.MOV R3, RZ, RZ, -R3 ;  /* 0x000000ffff037224 */ /* 0x000fe400078e0a03 */
[----:B-1----:R-:W-:Y:S02]  /*7230*/  IMAD.MOV.U32 R7, RZ, RZ, R8 ;  /* 0x000000ffff077224 */ /* 0x002fe400078e0008 */
[----:B------:R-:W-:Y:S02]  /*7240*/  IMAD R8, R5, R3, R2 ;  /* 0x0000000305087224 */ /* 0x000fe400078e0202 */
[----:B------:R-:W-:-:S04]  /*7250*/  IMAD.HI.U32 R3, R0, R11, RZ ;  /* 0x0000000b00037227 */ /* 0x000fc800078e00ff */
[----:B------:R-:W-:Y:S01]  /*7260*/  @!P5 IMAD.IADD R4, R4, 0x1, -R5 ;  /* 0x000000010404d824 */ /* 0x000fe200078e0a05 */
[----:B------:R-:W-:Y:S01]  /*7270*/  ISETP.GT.U32.AND P5, PT, R5, R8, PT ;  /* 0x000000080500720c */ /* 0x000fe20003fa4070 */
[----:B------:R-:W-:Y:S02]  /*7280*/  IMAD.MOV R3, RZ, RZ, -R3 ;  /* 0x000000ffff037224 */ /* 0x000fe400078e0a03 */
[----:B------:R-:W-:Y:S02]  /*7290*/  @!P3 IMAD.IADD R9, R9, 0x1, -R5 ;  /* 0x000000010909b824 */ /* 0x000fe400078e0a05 */
[----:B------:R-:W-:Y:S02]  /*72a0*/  IMAD R11, R5, R3, R11 ;  /* 0x00000003050b7224 */ /* 0x000fe400078e020b */
[----:B------:R-:W-:Y:S02]  /*72b0*/  VIADD R2, R29, 0x7a ;  /* 0x0000007a1d027836 */ /* 0x000fe40000000000 */
[----:B------:R-:W-:Y:S01]  /*72c0*/  @!P0 IMAD.MOV R17, RZ, RZ, -R17 ;  /* 0x000000ffff118224 */ /* 0x000fe200078e0a11 */
[----:B------:R-:W-:Y:S01]  /*72d0*/  ISETP.GT.U32.AND P3, PT, R5, R11, PT ;  /* 0x0000000b0500720c */ /* 0x000fe20003f64070 */
[----:B------:R-:W-:Y:S01]  /*72e0*/  IMAD.HI.U32 R20, R0, R16, RZ ;  /* 0x0000001000147227 */ /* 0x000fe200078e00ff */
[----:B------:R-:W-:-:S03]  /*72f0*/  IABS R13, R2 ;  /* 0x00000002000d7213 */ /* 0x000fc60000000000 */
[----:B------:R-:W-:Y:S01]  /*7300*/  @!P5 IMAD.IADD R8, R8, 0x1, -R5 ;  /* 0x000000010808d824 */ /* 0x000fe200078e0a05 */
[----:B------:R-:W-:Y:S01]  /*7310*/  ISETP.GE.AND P5, PT, R14, RZ, PT ;  /* 0x000000ff0e00720c */ /* 0x000fe20003fa6270 */
[----:B------:R-:W-:Y:S01]  /*7320*/  @!P1 IMAD.MOV R7, RZ, RZ, -R7 ;  /* 0x000000ffff079224 */ /* 0x000fe200078e0a07 */
[----:B------:R-:W-:Y:S01]  /*7330*/  ISETP.GE.AND P1, PT, R10, RZ, PT ;  /* 0x000000ff0a00720c */ /* 0x000fe20003f26270 */
[----:B------:R-:W-:Y:S01]  /*7340*/  IMAD.HI.U32 R18, R0, R13, RZ ;  /* 0x0000000d00127227 */ /* 0x000fe200078e00ff */
[----:B------:R-:W-:Y:S02]  /*7350*/  ISETP.GT.U32.AND P0, PT, R5, R8, PT ;  /* 0x000000080500720c */ /* 0x000fe40003f04070 */
[----:B------:R-:W-:Y:S01]  /*7360*/  IABS R10, R12 ;  /* 0x0000000c000a7213 */ /* 0x000fe20000000000 */
[----:B------:R-:W-:Y:S01]  /*7370*/  IMAD.MOV R20, RZ, RZ, -R20 ;  /* 0x000000ffff147224 */ /* 0x000fe200078e0a14 */
[----:B------:R0:W-:Y:S01]  /*7380*/  STL [R1+0x1f0], R7 ;  /* 0x0001f00701007387 */ /* 0x0001e20000100800 */
[----:B------:R-:W-:-:S02]  /*7390*/  @!P3 IMAD.IADD R11, R11, 0x1, -R5 ;  /* 0x000000010b0bb824 */ /* 0x000fc400078e0a05 */
[----:B------:R-:W-:Y:S01]  /*73a0*/  IMAD.MOV R18, RZ, RZ, -R18 ;  /* 0x000000ffff127224 */ /* 0x000fe200078e0a12 */
[----:B------:R1:W-:Y:S01]  /*73b0*/  STL [R1+0x1e4], R17 ;  /* 0x0001e41101007387 */ /* 0x0003e20000100800 */
[C---:B------:R-:W-:Y:S01]  /*73c0*/  IMAD R14, R5.reuse, R20, R16 ;  /* 0x00000014050e7224 */ /* 0x040fe200078e0210 */
[----:B------:R-:W-:Y:S01]  /*73d0*/  ISETP.GT.U32.AND P3, PT, R5, R11, PT ;  /* 0x0000000b0500720c */ /* 0x000fe20003f64070 */
[----:B------:R-:W-:-:S04]  /*73e0*/  IMAD.HI.U32 R19, R0, R10, RZ ;  /* 0x0000000a00137227 */ /* 0x000fc800078e00ff */
[----:B0-----:R-:W-:Y:S02]  /*73f0*/  IMAD.MOV.U32 R7, RZ, RZ, R21 ;  /* 0x000000ffff077224 */ /* 0x001fe400078e0015 */
[----:B------:R-:W-:Y:S02]  /*7400*/  IMAD R13, R5, R18, R13 ;  /* 0x00000012050d7224 */ /* 0x000fe400078e020d */
[----:B------:R-:W-:Y:S02]  /*7410*/  VIADD R3, R29, 0x79 ;  /* 0x000000791d037836 */ /* 0x000fe40000000000 */
[----:B------:R-:W-:Y:S01]  /*7420*/  @!P4 IMAD.MOV R7, RZ, RZ, -R7 ;  /* 0x000000ffff07c224 */ /* 0x000fe200078e0a07 */
[C---:B------:R-:W-:Y:S01]  /*7430*/  ISETP.GT.U32.AND P4, PT, R5.reuse, R14, PT ;  /* 0x0000000e0500720c */ /* 0x040fe20003f84070 */
[----:B------:R-:W-:Y:S01]  /*7440*/  IMAD.MOV R19, RZ, RZ, -R19 ;  /* 0x000000ffff137224 */ /* 0x000fe200078e0a13 */
[----:B------:R-:W-:Y:S01]  /*7450*/  IABS R16, R3 ;  /* 0x0000000300107213 */ /* 0x000fe20000000000 */
[----:B------:R-:W-:Y:S01]  /*7460*/  @!P0 IMAD.IADD R8, R8, 0x1, -R5 ;  /* 0x0000000108088824 */ /* 0x000fe200078e0a05 */
[C---:B------:R-:W-:Y:S01]  /*7470*/  ISETP.GT.U32.AND P0, PT, R5.reuse, R13, PT ;  /* 0x0000000d0500720c */ /* 0x040fe20003f04070 */
[----:B-1----:R-:W-:Y:S01]  /*7480*/  IMAD.MOV.U32 R17, RZ, RZ, R4 ;  /* 0x000000ffff117224 */ /* 0x002fe200078e0004 */
[----:B------:R0:W-:Y:S01]  /*7490*/  STL [R1+0x128], R7 ;  /* 0x0001280701007387 */ /* 0x0001e20000100800 */
[----:B------:R-:W-:-:S02]  /*74a0*/  IMAD R10, R5, R19, R10 ;  /* 0x00000013050a7224 */ /* 0x000fc400078e020a */
[----:B------:R-:W-:-:S04]  /*74b0*/  IMAD.HI.U32 R4, R0, R16, RZ ;  /* 0x0000001000047227 */ /* 0x000fc800078e00ff */
[----:B------:R-:W-:Y:S01]  /*74c0*/  @!P6 IMAD.MOV R17, RZ, RZ, -R17 ;  /* 0x000000ffff11e224 */ /* 0x000fe200078e0a11 */
[----:B------:R-:W-:Y:S01]  /*74d0*/  ISETP.GT.U32.AND P6, PT, R5, R10, PT ;  /* 0x0000000a0500720c */ /* 0x000fe20003fc4070 */
[----:B------:R-:W-:Y:S01]  /*74e0*/  @!P3 IMAD.IADD R11, R11, 0x1, -R5 ;  /* 0x000000010b0bb824 */ /* 0x000fe200078e0a05 */
[----:B------:R-:W-:Y:S01]  /*74f0*/  ISETP.GE.AND P3, PT, R12, RZ, PT ;  /* 0x000000ff0c00720c */ /* 0x000fe20003f66270 */
[----:B0-----:R-:W-:Y:S01]  /*7500*/  IMAD.MOV.U32 R7, RZ, RZ, R9 ;  /* 0x000000ffff077224 */ /* 0x001fe200078e0009 */
[----:B------:R-:W-:Y:S01]  /*7510*/  STL [R1+0x14c], R17 ;  /* 0x00014c1101007387 */ /* 0x000fe20000100800 */
[----:B------:R-:W-:Y:S02]  /*7520*/  VIADD R9, R29, 0x78 ;  /* 0x000000781d097836 */ /* 0x000fe40000000000 */
[----:B------:R-:W-:Y:S01]  /*7530*/  @!P2 IMAD.MOV R7, RZ, RZ, -R7 ;  /* 0x000000ffff07a224 */ /* 0x000fe200078e0a07 */
[----:B------:R-:W-:Y:S01]  /*7540*/  ISETP.GE.AND P2, PT, R15, RZ, PT ;  /* 0x000000ff0f00720c */ /* 0x000fe20003f46270 */
[----:B------:R-:W-:Y:S01]  /*7550*/  IMAD.MOV R4, RZ, RZ, -R4 ;  /* 0x000000ffff047224 */ /* 0x000fe200078e0a04 */
[----:B------:R-:W-:Y:S01]  /*7560*/  IABS R12, R9 ;  /* 0x00000009000c7213 */ /* 0x000fe20000000000 */
[--C-:B------:R-:W-:Y:S01]  /*7570*/  @!P4 IMAD.IADD R14, R14, 0x1, -R5.reuse ;  /* 0x000000010e0ec824 */ /* 0x100fe200078e0a05 */
[----:B------:R0:W-:Y:S01]  /*7580*/  STL [R1+0x180], R7 ;  /* 0x0001800701007387 */ /* 0x0001e20000100800 */
[----:B------:R-:W-:Y:S01]  /*7590*/  ISETP.GE.AND P4, PT, R2, RZ, PT ;  /* 0x000000ff0200720c */ /* 0x000fe20003f86270 */
[----:B------:R-:W-:-:S02]  /*75a0*/  @!P0 IMAD.IADD R13, R13, 0x1, -R5 ;  /* 0x000000010d0d8824 */ /* 0x000fc400078e0a05 */
[C---:B------:R-:W-:Y:S02]  /*75b0*/  IMAD R2, R5.reuse, R4, R16 ;  /* 0x0000000405027224 */ /* 0x040fe400078e0210 */
[----:B------:R-:W-:Y:S02]  /*75c0*/  IMAD.MOV.U32 R4, RZ, RZ, R12 ;  /* 0x000000ffff047224 */ /* 0x000fe400078e000c */
[----:B------:R-:W-:Y:S01]  /*75d0*/  @!P6 IMAD.IADD R10, R10, 0x1, -R5 ;  /* 0x000000010a0ae824 */ /* 0x000fe200078e0a05 */
[C---:B------:R-:W-:Y:S01]  /*75e0*/  ISETP.GT.U32.AND P6, PT, R5.reuse, R14, PT ;  /* 0x0000000e0500720c */ /* 0x040fe20003fc4070 */
[----:B0-----:R-:W-:Y:S02]  /*75f0*/  IMAD.MOV.U32 R7, RZ, RZ, R8 ;  /* 0x000000ffff077224 */ /* 0x001fe400078e0008 */
[----:B------:R-:W-:Y:S01]  /*7600*/  IMAD.HI.U32 R12, R0, R4, RZ ;  /* 0x00000004000c7227 */ /* 0x000fe200078e00ff */
[----:B------:R-:W-:-:S03]  /*7610*/  ISETP.GT.U32.AND P0, PT, R5, R10, PT ;  /* 0x0000000a0500720c */ /* 0x000fc60003f04070 */
[----:B------:R-:W-:Y:S01]  /*7620*/  @!P1 IMAD.MOV R7, RZ, RZ, -R7 ;  /* 0x000000ffff079224 */ /* 0x000fe200078e0a07 */
[----:B------:R-:W-:Y:S01]  /*7630*/  ISETP.GT.U32.AND P1, PT, R5, R13, PT ;  /* 0x0000000d0500720c */ /* 0x000fe20003f24070 */
[----:B------:R-:W-:Y:S02]  /*7640*/  IMAD.MOV R12, RZ, RZ, -R12 ;  /* 0x000000ffff0c7224 */ /* 0x000fe400078e0a0c */
[----:B------:R-:W-:Y:S01]  /*7650*/  VIADD R8, R29, 0x77 ;  /* 0x000000771d087836 */ /* 0x000fe20000000000 */
[----:B------:R0:W-:Y:S01]  /*7660*/  STL [R1+0x184], R7 ;  /* 0x0001840701007387 */ /* 0x0001e20000100800 */
[----:B------:R-:W-:Y:S02]  /*7670*/  IMAD R4, R5, R12, R4 ;  /* 0x0000000c05047224 */ /* 0x000fe400078e0204 */
[--C-:B------:R-:W-:Y:S01]  /*7680*/  @!P6 IMAD.IADD R14, R14, 0x1, -R5.reuse ;  /* 0x000000010e0ee824 */ /* 0x100fe200078e0a05 */
[----:B------:R-:W-:Y:S01]  /*7690*/  IABS R16, R8 ;  /* 0x0000000800107213 */ /* 0x000fe20000000000 */
[--C-:B------:R-:W-:Y:S01]  /*76a0*/  @!P0 IMAD.IADD R10, R10, 0x1, -R5.reuse ;  /* 0x000000010a0a8824 */ /* 0x100fe200078e0a05 */
[----:B------:R-:W-:Y:S01]  /*76b0*/  ISETP.GE.AND P6, PT, R3, RZ, PT ;  /* 0x000000ff0300720c */ /* 0x000fe20003fc6270 */
[----:B------:R-:W-:Y:S01]  /*76c0*/  IMAD.MOV.U32 R15, RZ, RZ, R14 ;  /* 0x000000ffff0f7224 */ /* 0x000fe200078e000e */
[----:B------:R-:W-:Y:S01]  /*76d0*/  ISETP.GE.AND P0, PT, R9, RZ, PT ;  /* 0x000000ff0900720c */ /* 0x000fe20003f06270 */
[----:B------:R-:W-:Y:S01]  /*76e0*/  @!P1 IMAD.IADD R13, R13, 0x1, -R5 ;  /* 0x000000010d0d9824 */ /* 0x000fe200078e0a05 */
[----:B------:R-:W-:Y:S01]  /*76f0*/  ISETP.GT.U32.AND P1, PT, R5, R4, PT ;  /* 0x000000040500720c */ /* 0x000fe20003f24070 */
[----:B0-----:R-:W-:-:S02]  /*7700*/  IMAD.MOV.U32 R7, RZ, RZ, R11 ;  /* 0x000000ffff077224 */ /* 0x001fc400078e000b */
[----:B------:R-:W-:-:S04]  /*7710*/  IMAD.HI.U32 R11, R0, R16, RZ ;  /* 0x00000010000b7227 */ /* 0x000fc800078e00ff */
[----:B------:R-:W-:Y:S01]  /*7720*/  @!P5 IMAD.MOV R7, RZ, RZ, -R7 ;  /* 0x000000ffff07d224 */ /* 0x000fe200078e0a07 */
[C---:B------:R-:W-:Y:S01]  /*7730*/  ISETP.GT.U32.AND P5, PT, R5.reuse, R2, PT ;  /* 0x000000020500720c */ /* 0x040fe20003fa4070 */
[----:B------:R-:W-:Y:S02]  /*7740*/  IMAD.MOV R11, RZ, RZ, -R11 ;  /* 0x000000ffff0b7224 */ /* 0x000fe400078e0a0b */
[----:B------:R-:W-:Y:S01]  /*7750*/  @!P2 IMAD.MOV R15, RZ, RZ, -R15 ;  /* 0x000000ffff0fa224 */ /* 0x000fe200078e0a0f */
[----:B------:R0:W-:Y:S01]  /*7760*/  STL [R1+0x1e0], R7 ;  /* 0x0001e00701007387 */ /* 0x0001e20000100800 */
[----:B------:R-:W-:Y:S02]  /*7770*/  IMAD R16, R5, R11, R16 ;  /* 0x0000000b05107224 */ /* 0x000fe400078e0210 */
[----:B------:R-:W-:Y:S01]  /*7780*/  @!P1 IMAD.IADD R4, R4, 0x1, -R5 ;  /* 0x0000000104049824 */ /* 0x000fe200078e0a05 */
[----:B------:R-:W-:Y:S01]  /*7790*/  STL [R1+0x1dc], R15 ;  /* 0x0001dc0f01007387 */ /* 0x000fe20000100800 */
[----:B------:R-:W-:-:S02]  /*77a0*/  VIADD R3, R29, 0x76 ;  /* 0x000000761d037836 */ /* 0x000fc40000000000 */
[----:B------:R-:W-:Y:S01]  /*77b0*/  VIADD R9, R29, 0x75 ;  /* 0x000000751d097836 */ /* 0x000fe20000000000 */
[----:B------:R-:W-:Y:S01]  /*77c0*/  ISETP.GT.U32.AND P2, PT, R5, R4, PT ;  /* 0x000000040500720c */ /* 0x000fe20003f44070 */
[----:B------:R-:W-:Y:S01]  /*77d0*/  @!P5 IMAD.IADD R2, R2, 0x1, -R5 ;  /* 0x000000010202d824 */ /* 0x000fe200078e0a05 */
[----:B------:R-:W-:Y:S01]  /*77e0*/  IABS R17, R3 ;  /* 0x0000000300117213 */ /* 0x000fe20000000000 */
[----:B0-----:R-:W-:Y:S01]  /*77f0*/  IMAD.MOV.U32 R7, RZ, RZ, R10 ;  /* 0x000000ffff077224 */ /* 0x001fe200078e000a */
[----:B------:R-:W-:Y:S01]  /*7800*/  ISETP.GE.AND P5, PT, R8, RZ, PT ;  /* 0x000000ff0800720c */ /* 0x000fe20003fa6270 */
[----:B------:R-:W-:Y:S01]  /*7810*/  VIADD R8, R29, 0x74 ;  /* 0x000000741d087836 */ /* 0x000fe20000000000 */
[C---:B------:R-:W-:Y:S01]  /*7820*/  ISETP.GT.U32.AND P1, PT, R5.reuse, R2, PT ;  /* 0x000000020500720c */ /* 0x040fe20003f24070 */
[----:B------:R-:W-:Y:S01]  /*7830*/  @!P3 IMAD.MOV R7, RZ, RZ, -R7 ;  /* 0x000000ffff07b224 */ /* 0x000fe200078e0a07 */
[----:B------:R-:W-:Y:S01]  /*7840*/  ISETP.GT.U32.AND P3, PT, R5, R16, PT ;  /* 0x000000100500720c */ /* 0x000fe20003f64070 */
[----:B------:R-:W-:Y:S01]  /*7850*/  IMAD.HI.U32 R14, R0, R17, RZ ;  /* 0x00000011000e7227 */ /* 0x000fe200078e00ff */
[----:B------:R-:W-:-:S02]  /*7860*/  IABS R12, R8 ;  /* 0x00000008000c7213 */ /* 0x000fc40000000000 */
[----:B------:R0:W-:Y:S01]  /*7870*/  STL [R1+0x1cc], R7 ;  /* 0x0001cc0701007387 */ /* 0x0001e20000100800 */
[----:B------:R-:W-:Y:S01]  /*7880*/  IMAD.MOV R10, RZ, RZ, -R14 ;  /* 0x000000ffff0a7224 */ /* 0x000fe200078e0a0e */
[----:B------:R-:W-:Y:S01]  /*7890*/  IABS R11, R9 ;  /* 0x00000009000b7213 */ /* 0x000fe20000000000 */
[----:B------:R-:W-:Y:S01]  /*78a0*/  @!P2 IMAD.IADD R4, R4, 0x1, -R5 ;  /* 0x000000010404a824 */ /* 0x000fe200078e0a05 */
[----:B------:R-:W-:Y:S01]  /*78b0*/  ISETP.GE.AND P2, PT, R9, RZ, PT ;  /* 0x000000ff0900720c */ /* 0x000fe20003f46270 */
[C---:B------:R-:W-:Y:S02]  /*78c0*/  IMAD R17, R5.reuse, R10, R17 ;  /* 0x0000000a05117224 */ /* 0x040fe400078e0211 */
[--C-:B------:R-:W-:Y:S02]  /*78d0*/  @!P1 IMAD.IADD R2, R2, 0x1, -R5.reuse ;  /* 0x0000000102029824 */ /* 0x100fe400078e0a05 */
[----:B------:R-:W-:Y:S01]  /*78e0*/  @!P3 IMAD.IADD R16, R16, 0x1, -R5 ;  /* 0x000000011010b824 */ /* 0x000fe200078e0a05 */
[----:B------:R-:W-:Y:S01]  /*78f0*/  ISETP.GT.U32.AND P1, PT, R5, R17, PT ;  /* 0x000000110500720c */ /* 0x000fe20003f24070 */
[----:B0-----:R-:W-:Y:S01]  /*7900*/  IMAD.MOV.U32 R7, RZ, RZ, R13 ;  /* 0x000000ffff077224 */ /* 0x001fe200078e000d */
[----:B------:R-:W-:Y:S01]  /*7910*/  ISETP.GE.AND P3, PT, R8, RZ, PT ;  /* 0x000000ff0800720c */ /* 0x000fe20003f66270 */
[----:B------:R-:W-:-:S04]  /*7920*/  IMAD.HI.U32 R10, R0, R11, RZ ;  /* 0x0000000b000a7227 */ /* 0x000fc800078e00ff */
[----:B------:R-:W-:Y:S01]  /*7930*/  @!P4 IMAD.MOV R7, RZ, RZ, -R7 ;  /* 0x000000ffff07c224 */ /* 0x000fe200078e0a07 */
[----:B------:R-:W-:Y:S01]  /*7940*/  ISETP.GE.AND P4, PT, R3, RZ, PT ;  /* 0x000000ff0300720c */ /* 0x000fe20003f86270 */
[----:B------:R-:W-:-:S03]  /*7950*/  IMAD.HI.U32 R3, R0, R12, RZ ;  /* 0x0000000c00037227 */ /* 0x000fc600078e00ff */
[----:B------:R0:W-:Y:S01]  /*7960*/  STL [R1+0x1d0], R7 ;  /* 0x0001d00701007387 */ /* 0x0001e20000100800 */
[----:B------:R-:W-:Y:S02]  /*7970*/  IMAD.MOV R9, RZ, RZ, -R3 ;  /* 0x000000ffff097224 */ /* 0x000fe400078e0a03 */
[----:B------:R-:W-:Y:S02]  /*7980*/  IMAD.MOV R10, RZ, RZ, -R10 ;  /* 0x000000ffff0a7224 */ /* 0x000fe400078e0a0a */
[C---:B------:R-:W-:Y:S02]  /*7990*/  IMAD R12, R5.reuse, R9, R12 ;  /* 0x00000009050c7224 */ /* 0x040fe400078e020c */
[----:B------:R-:W-:Y:S02]  /*79a0*/  IMAD R11, R5, R10, R11 ;  /* 0x0000000a050b7224 */ /* 0x000fe400078e020b */
[----:B------:R-:W-:Y:S02]  /*79b0*/  VIADD R3, R29, 0x73 ;  /* 0x000000731d037836 */ /* 0x000fe40000000000 */
[----:B0-----:R-:W-:-:S02]  /*79c0*/  IMAD.MOV.U32 R7, RZ, RZ, R2 ;  /* 0x000000ffff077224 */ /* 0x001fc400078e0002 */
[----:B------:R-:W-:Y:S01]  /*79d0*/  @!P1 IMAD.IADD R17, R17, 0x1, -R5 ;  /* 0x0000000111119824 */ /* 0x000fe200078e0a05 */
[----:B------:R-:W-:Y:S01]  /*79e0*/  IABS R9, R3 ;  /* 0x0000000300097213 */ /* 0x000fe20000000000 */
[----:B------:R-:W-:Y:S01]  /*79f0*/  @!P6 IMAD.MOV R7, RZ, RZ, -R7 ;  /* 0x000000ffff07e224 */ /* 0x000fe200078e0a07 */
[C---:B------:R-:W-:Y:S01]  /*7a00*/  ISETP.GT.U32.AND P6, PT, R5.reuse, R16, PT ;  /* 0x000000100500720c */ /* 0x040fe20003fc4070 */
[----:B------:R-:W-:Y:S01]  /*7a10*/  @!P0 IMAD.MOV R4, RZ, RZ, -R4 ;  /* 0x000000ffff048224 */ /* 0x000fe200078e0a04 */
[----:B------:R-:W-:Y:S01]  /*7a20*/  ISETP.GT.U32.AND P0, PT, R5, R11, PT ;  /* 0x0000000b0500720c */ /* 0x000fe20003f04070 */
[----:B------:R-:W-:Y:S01]  /*7a30*/  VIADD R8, R29, 0x71 ;  /* 0x000000711d087836 */ /* 0x000fe20000000000 */
[----:B------:R-:W-:Y:S01]  /*7a40*/  ISETP.GT.U32.AND P1, PT, R5, R17, PT ;  /* 0x000000110500720c */ /* 0x000fe20003f24070 */
[----:B------:R-:W-:Y:S01]  /*7a50*/  IMAD.HI.U32 R15, R0, R9, RZ ;  /* 0x00000009000f7227 */ /* 0x000fe200078e00ff */
[----:B------:R0:W-:Y:S02]  /*7a60*/  STL [R1+0x1d4], R7 ;  /* 0x0001d40701007387 */ /* 0x0001e40000100800 */
[----:B------:R-:W-:Y:S01]  /*7a70*/  IABS R10, R8 ;  /* 0x00000008000a7213 */ /* 0x000fe20000000000 */
[----:B------:R-:W-:Y:S01]  /*7a80*/  VIADD R13, R29, 0x72 ;  /* 0x000000721d0d7836 */ /* 0x000fe20000000000 */
[----:B------:R1:W-:Y:S01]  /*7a90*/  STL [R1+0x1d8], R4 ;  /* 0x0001d80401007387 */ /* 0x0003e20000100800 */
[----:B------:R-:W-:-:S02]  /*7aa0*/  IMAD.MOV R15, RZ, RZ, -R15 ;  /* 0x000000ffff0f7224 */ /* 0x000fc400078e0a0f */
[--C-:B------:R-:W-:Y:S01]  /*7ab0*/  @!P6 IMAD.IADD R16, R16, 0x1, -R5.reuse ;  /* 0x000000011010e824 */ /* 0x100fe200078e0a05 */
[----:B------:R-:W-:Y:S01]  /*7ac0*/  ISETP.GT.U32.AND P6, PT, R5, R12, PT ;  /* 0x0000000c0500720c */ /* 0x000fe20003fc4070 */
[----:B------:R-:W-:Y:S01]  /*7ad0*/  VIADD R2, R29, 0x70 ;  /* 0x000000701d027836 */ /* 0x000fe20000000000 */
[----:B------:R-:W-:Y:S01]  /*7ae0*/  IABS R14, R13 ;  /* 0x0000000d000e7213 */ /* 0x000fe20000000000 */
[----:B0-----:R-:W-:Y:S02]  /*7af0*/  IMAD.MOV.U32 R7, RZ, RZ, R16 ;  /* 0x000000ffff077224 */ /* 0x001fe400078e0010 */
[--C-:B------:R-:W-:Y:S01]  /*7b00*/  @!P0 IMAD.IADD R11, R11, 0x1, -R5.reuse ;  /* 0x000000010b0b8824 */ /* 0x100fe200078e0a05 */
[----:B-1----:R-:W-:Y:S01]  /*7b10*/  IABS R4, R2 ;  /* 0x0000000200047213 */ /* 0x002fe20000000000 */
[----:B------:R-:W-:Y:S01]  /*7b20*/  @!P1 IMAD.IADD R17, R17, 0x1, -R5 ;  /* 0x0000000111119824 */ /* 0x000fe200078e0a05 */
[----:B------:R-:W-:Y:S01]  /*7b30*/  ISETP.GE.AND P1, PT, R3, RZ, PT ;  /* 0x000000ff0300720c */ /* 0x000fe20003f26270 */
[----:B------:R-:W-:-:S02]  /*7b40*/  IMAD R9, R5, R15, R9 ;  /* 0x0000000f05097224 */ /* 0x000fc400078e0209 */
[----:B------:R-:W-:Y:S01]  /*7b50*/  @!P5 IMAD.MOV R7, RZ, RZ, -R7 ;  /* 0x000000ffff07d224 */ /* 0x000fe200078e0a07 */
[C---:B------:R-:W-:Y:S01]  /*7b60*/  ISETP.GT.U32.AND P5, PT, R5.reuse, R11, PT ;  /* 0x0000000b0500720c */ /* 0x040fe20003fa4070 */
[----:B------:R-:W-:Y:S01]  /*7b70*/  @!P6 IMAD.IADD R12, R12, 0x1, -R5 ;  /* 0x000000010c0ce824 */ /* 0x000fe200078e0a05 */
[C---:B------:R-:W-:Y:S01]  /*7b80*/  ISETP.GT.U32.AND P0, PT, R5.reuse, R9, PT ;  /* 0x000000090500720c */ /* 0x040fe20003f04070 */
[C---:B------:R-:W-:Y:S01]  /*7b90*/  IMAD.HI.U32 R3, R0.reuse, R10, RZ ;  /* 0x0000000a00037227 */ /* 0x040fe200078e00ff */
[----:B------:R0:W-:Y:S02]  /*7ba0*/  STL [R1+0x1c8], R7 ;  /* 0x0001c80701007387 */ /* 0x0001e40000100800 */
[----:B------:R-:W-:Y:S01]  /*7bb0*/  ISETP.GT.U32.AND P6, PT, R5, R12, PT ;  /* 0x0000000c0500720c */ /* 0x000fe20003fc4070 */
[----:B------:R-:W-:-:S04]  /*7bc0*/  IMAD.HI.U32 R15, R0, R14, RZ ;  /* 0x0000000e000f7227 */ /* 0x000fc800078e00ff */
[----:B------:R-:W-:Y:S02]  /*7bd0*/  IMAD.MOV R3, RZ, RZ, -R3 ;  /* 0x000000ffff037224 */ /* 0x000fe400078e0a03 */
[----:B------:R-:W-:-:S04]  /*7be0*/  IMAD.HI.U32 R16, R0, R4, RZ ;  /* 0x0000000400107227 */ /* 0x000fc800078e00ff */
[----:B0-----:R-:W-:Y:S02]  /*7bf0*/  IMAD.MOV.U32 R7, RZ, RZ, R17 ;  /* 0x000000ffff077224 */ /* 0x001fe400078e0011 */
[----:B------:R-:W-:Y:S02]  /*7c00*/  IMAD.MOV R15, RZ, RZ, -R15 ;  /* 0x000000ffff0f7224 */ /* 0x000fe400078e0a0f */
[----:B------:R-:W-:Y:S01]  /*7c10*/  @!P4 IMAD.MOV R7, RZ, RZ, -R7 ;  /* 0x000000ffff07c224 */ /* 0x000fe200078e0a07 */
[----:B------:R-:W-:Y:S01]  /*7c20*/  ISETP.GE.AND P4, PT, R13, RZ, PT ;  /* 0x000000ff0d00720c */ /* 0x000fe20003f86270 */
[C---:B------:R-:W-:Y:S02]  /*7c30*/  IMAD R10, R5.reuse, R3, R10 ;  /* 0x00000003050a7224 */ /* 0x040fe400078e020a */
[----:B------:R-:W-:Y:S01]  /*7c40*/  IMAD.MOV R13, RZ, RZ, -R16 ;  /* 0x000000ffff0d7224 */ /* 0x000fe200078e0a10 */
[----:B------:R0:W-:Y:S01]  /*7c50*/  STL [R1+0x18c], R7 ;  /* 0x00018c0701007387 */ /* 0x0001e20000100800 */
[----:B------:R-:W-:-:S02]  /*7c60*/  IMAD R14, R5, R15, R14 ;  /* 0x0000000f050e7224 */ /* 0x000fc400078e020e */
[--C-:B------:R-:W-:Y:S01]  /*7c70*/  @!P6 IMAD.IADD R12, R12, 0x1, -R5.reuse ;  /* 0x000000010c0ce824 */ /* 0x100fe200078e0a05 */
[C---:B------:R-:W-:Y:S01]  /*7c80*/  ISETP.GT.U32.AND P6, PT, R5.reuse, R10, PT ;  /* 0x0000000a0500720c */ /* 0x040fe20003fc4070 */
[----:B------:R-:W-:Y:S02]  /*7c90*/  IMAD R4, R5, R13, R4 ;  /* 0x0000000d05047224 */ /* 0x000fe400078e0204 */
[--C-:B------:R-:W-:Y:S01]  /*7ca0*/  @!P5 IMAD.IADD R11, R11, 0x1, -R5.reuse ;  /* 0x000000010b0bd824 */ /* 0x100fe200078e0a05 */
[----:B------:R-:W-:Y:S01]  /*7cb0*/  ISETP.GT.U32.AND P5, PT, R5, R14, PT ;  /* 0x0000000e0500720c */ /* 0x000fe20003fa4070 */
[----:B------:R-:W-:Y:S02]  /*7cc0*/  @!P0 IMAD.IADD R9, R9, 0x1, -R5 ;  /* 0x0000000109098824 */ /* 0x000fe400078e0a05 */
[----:B0-----:R-:W-:Y:S02]  /*7cd0*/  IMAD.MOV.U32 R7, RZ, RZ, R12 ;  /* 0x000000ffff077224 */ /* 0x001fe400078e000c */
[----:B------:R-:W-:Y:S01]  /*7ce0*/  VIADD R3, R29, 0x6f ;  /* 0x0000006f1d037836 */ /* 0x000fe20000000000 */
[C---:B------:R-:W-:Y:S01]  /*7cf0*/  ISETP.GT.U32.AND P0, PT, R5.reuse, R9, PT ;  /* 0x000000090500720c */ /* 0x040fe20003f04070 */
[----:B------:R-:W-:Y:S01]  /*7d00*/  @!P3 IMAD.MOV R7, RZ, RZ, -R7 ;  /* 0x000000ffff07b224 */ /* 0x000fe200078e0a07 */
[----:B------:R-:W-:Y:S01]  /*7d10*/  ISETP.GT.U32.AND P3, PT, R5, R4, PT ;  /* 0x000000040500720c */ /* 0x000fe20003f64070 */
[----:B------:R-:W-:Y:S01]  /*7d20*/  IMAD.MOV.U32 R17, RZ, RZ, R11 ;  /* 0x000000ffff117224 */ /* 0x000fe200078e000b */
[----:B------:R-:W-:Y:S01]  /*7d30*/  IABS R13, R3 ;  /* 0x00000003000d7213 */ /* 0x000fe20000000000 */
[----:B------:R-:W-:-:S02]  /*7d40*/  @!P6 IMAD.IADD R10, R10, 0x1, -R5 ;  /* 0x000000010a0ae824 */ /* 0x000fc400078e0a05 */
[----:B------:R-:W-:Y:S01]  /*7d50*/  @!P2 IMAD.MOV R17, RZ, RZ, -R17 ;  /* 0x000000ffff11a224 */ /* 0x000fe200078e0a11 */
[----:B------:R-:W-:Y:S01]  /*7d60*/  ISETP.GE.AND P2, PT, R8, RZ, PT ;  /* 0x000000ff0800720c */ /* 0x000fe20003f46270 */
[----:B------:R-:W-:Y:S01]  /*7d70*/  IMAD.MOV.U32 R11, RZ, RZ, R13 ;  /* 0x000000ffff0b7224 */ /* 0x000fe200078e000d */
[----:B------:R-:W-:Y:S01]  /*7d80*/  ISETP.GT.U32.AND P6, PT, R5, R10, PT ;  /* 0x0000000a0500720c */ /* 0x000fe20003fc4070 */
[----:B------:R-:W-:Y:S01]  /*7d90*/  VIADD R8, R29, 0x6e ;  /* 0x0000006e1d087836 */ /* 0x000fe20000000000 */
[----:B------:R-:W-:Y:S01]  /*7da0*/  STL [R1+0x198], R17 ;  /* 0x0001981101007387 */ /* 0x000fe20000100800 */
[--C-:B------:R-:W-:Y:S02]  /*7db0*/  @!P5 IMAD.IADD R14, R14, 0x1, -R5.reuse ;  /* 0x000000010e0ed824 */ /* 0x100fe400078e0a05 */
[----:B------:R-:W-:Y:S01]  /*7dc0*/  IMAD.HI.U32 R12, R0, R11, RZ ;  /* 0x0000000b000c7227 */ /* 0x000fe200078e00ff */
[----:B------:R-:W-:Y:S01]  /*7dd0*/  IABS R13, R8 ;  /* 0x00000008000d7213 */ /* 0x000fe20000000000 */
[----:B------:R0:W-:Y:S01]  /*7de0*/  STL [R1+0x1c0], R7 ;  /* 0x0001c00701007387 */ /* 0x0001e20000100800 */
[----:B------:R-:W-:Y:S01]  /*7df0*/  ISETP.GT.U32.AND P5, PT, R5, R14, PT ;  /* 0x0000000e0500720c */ /* 0x000fe20003fa4070 */
[----:B------:R-:W-:-:S02]  /*7e00*/  @!P3 IMAD.IADD R4, R4, 0x1, -R5 ;  /* 0x000000010404b824 */ /* 0x000fc400078e0a05 */
[----:B------:R-:W-:Y:S01]  /*7e10*/  @!P0 IMAD.IADD R9, R9, 0x1, -R5 ;  /* 0x0000000109098824 */ /* 0x000fe200078e0a05 */
[----:B------:R-:W-:Y:S01]  /*7e20*/  ISETP.GE.AND P0, PT, R2, RZ, PT ;  /* 0x000000ff0200720c */ /* 0x000fe20003f06270 */
[----:B------:R-:W-:Y:S01]  /*7e30*/  IMAD.MOV R2, RZ, RZ, -R12 ;  /* 0x000000ffff027224 */ /* 0x000fe200078e0a0c */
[----:B------:R-:W-:Y:S01]  /*7e40*/  ISETP.GT.U32.AND P3, PT, R5, R4, PT ;  /* 0x000000040500720c */ /* 0x000fe20003f64070 */
[----:B------:R-:W-:-:S04]  /*7e50*/  IMAD.HI.U32 R15, R0, R13, RZ ;  /* 0x0000000d000f7227 */ /* 0x000fc800078e00ff */
[----:B------:R-:W-:Y:S02]  /*7e60*/  IMAD R11, R5, R2, R11 ;  /* 0x00000002050b7224 */ /* 0x000fe400078e020b */
[----:B0-----:R-:W-:Y:S02]  /*7e70*/  IMAD.MOV.U32 R7, RZ, RZ, R9 ;  /* 0x000000ffff077224 */ /* 0x001fe400078e0009 */
[----:B------:R-:W-:Y:S02]  /*7e80*/  VIADD R12, R29, 0x6d ;  /* 0x0000006d1d0c7836 */ /* 0x000fe40000000000 */
[----:B------:R-:W-:Y:S02]  /*7e90*/  IMAD.MOV R15, RZ, RZ, -R15 ;  /* 0x000000ffff0f7224 */ /* 0x000fe400078e0a0f */
[----:B------:R-:W-:Y:S01]  /*7ea0*/  @!P1 IMAD.MOV R7, RZ, RZ, -R7 ;  /* 0x000000ffff079224 */ /* 0x000fe200078e0a07 */
[C---:B------:R-:W-:Y:S01]  /*7eb0*/  ISETP.GT.U32.AND P1, PT, R5.reuse, R11, PT ;  /* 0x0000000b0500720c */ /* 0x040fe20003f24070 */
[--C-:B------:R-:W-:Y:S01]  /*7ec0*/  @!P6 IMAD.IADD R10, R10, 0x1, -R5.reuse ;  /* 0x000000010a0ae824 */ /* 0x100fe200078e0a05 */
[----:B------:R-:W-:Y:S01]  /*7ed0*/  ISETP.GE.AND P6, PT, R8, RZ, PT ;  /* 0x000000ff0800720c */ /* 0x000fe20003fc6270 */
[----:B------:R-:W-:Y:S01]  /*7ee0*/  @!P5 IMAD.IADD R14, R14, 0x1, -R5 ;  /* 0x000000010e0ed824 */ /* 0x000fe200078e0a05 */
[----:B------:R-:W-:Y:S01]  /*7ef0*/  IABS R2, R12 ;  /* 0x0000000c00027213 */ /* 0x000fe20000000000 */
[----:B------:R-:W-:Y:S01]  /*7f00*/  IMAD R8, R5, R15, R13 ;  /* 0x0000000f05087224 */ /* 0x000fe200078e020d */
[----:B------:R0:W-:Y:S01]  /*7f10*/  STL [R1+0x1c4], R7 ;  /* 0x0001c40701007387 */ /* 0x0001e20000100800 */
[----:B------:R-:W-:Y:S01]  /*7f20*/  @!P3 IMAD.IADD R4, R4, 0x1, -R5 ;  /* 0x000000010404b824 */ /* 0x000fe200078e0a05 */
[----:B------:R-:W-:Y:S01]  /*7f30*/  ISETP.GE.AND P5, PT, R3, RZ, PT ;  /* 0x000000ff0300720c */ /* 0x000fe20003fa6270 */
[----:B------:R-:W-:Y:S01]  /*7f40*/  IMAD.HI.U32 R9, R0, R2, RZ ;  /* 0x0000000200097227 */ /* 0x000fe200078e00ff */
[----:B------:R-:W-:-:S03]  /*7f50*/  ISETP.GT.U32.AND P3, PT, R5, R8, PT ;  /* 0x000000080500720c */ /* 0x000fc60003f64070 */
[----:B------:R-:W-:Y:S02]  /*7f60*/  IMAD.MOV R9, RZ, RZ, -R9 ;  /* 0x000000ffff097224 */ /* 0x000fe400078e0a09 */
[----:B------:R-:W-:Y:S02]  /*7f70*/  @!P1 IMAD.IADD R11, R11, 0x1, -R5 ;  /* 0x000000010b0b9824 */ /* 0x000fe400078e0a05 */
[----:B0-----:R-:W-:Y:S02]  /*7f80*/  IMAD.MOV.U32 R7, RZ, RZ, R14 ;  /* 0x000000ffff077224 */ /* 0x001fe400078e000e */
[----:B------:R-:W-:Y:S01]  /*7f90*/  VIADD R3, R29, 0x6c ;  /* 0x0000006c1d037836 */ /* 0x000fe20000000000 */
[C---:B------:R-:W-:Y:S01]  /*7fa0*/  ISETP.GT.U32.AND P1, PT, R5.reuse, R11, PT ;  /* 0x0000000b0500720c */ /* 0x040fe20003f24070 */
[----:B------:R-:W-:Y:S01]  /*7fb0*/  @!P4 IMAD.MOV R7, RZ, RZ, -R7 ;  /* 0x000000ffff07c224 */ /* 0x000fe200078e0a07 */
[----:B------:R-:W-:Y:S01]  /*7fc0*/  ISETP.GE.AND P4, PT, R12, RZ, PT ;  /* 0x000000ff0c00720c */ /* 0x000fe20003f86270 */
[----:B------:R-:W-:Y:S01]  /*7fd0*/  IMAD R2, R5, R9, R2 ;  /* 0x0000000905027224 */ /* 0x000fe200078e0202 */
[----:B------:R-:W-:Y:S01]  /*7fe0*/  IABS R13, R3 ;  /* 0x00000003000d7213 */ /* 0x000fe20000000000 */
[--C-:B------:R-:W-:Y:S01]  /*7ff0*/  @!P3 IMAD.IADD R8, R8, 0x1, -R5.reuse ;  /* 0x000000010808b824 */ /* 0x100fe200078e0a05 */
[----:B------:R0:W-:Y:S01]  /*8000*/  STL [R1+0x1ac], R7 ;  /* 0x0001ac0701007387 */ /* 0x0001e20000100800 */
[----:B------:R-:W-:Y:S01]  /*8010*/  @!P2 IMAD.MOV R10, RZ, RZ, -R10 ;  /* 0x000000ffff0aa224 */ /* 0x000fe200078e0a0a */
[----:B------:R-:W-:Y:S01]  /*8020*/  ISETP.GE.AND P2, PT, R3, RZ, PT ;  /* 0x000000ff0300720c */ /* 0x000fe20003f46270 */
[----:B------:R-:W-:Y:S01]  /*8030*/  VIADD R12, R29, 0x6a ;  /* 0x0000006a1d0c7836 */ /* 0x000fe20000000000 */
[----:B------:R-:W-:Y:S01]  /*8040*/  ISETP.GT.U32.AND P3, PT, R5, R8, PT ;  /* 0x000000080500720c */ /* 0x000fe20003f64070 */
[----:B------:R-:W-:Y:S01]  /*8050*/  VIADD R3, R29, 0x69 ;  /* 0x000000691d037836 */ /* 0x000fe20000000000 */
[----:B------:R1:W-:Y:S01]  /*8060*/  STL [R1+0x1b0], R10 ;  /* 0x0001b00a01007387 */ /* 0x0003e20000100800 */
[----:B------:R-:W-:Y:S01]  /*8070*/  @!P1 IMAD.IADD R11, R11, 0x1, -R5 ;  /* 0x000000010b0b9824 */ /* 0x000fe200078e0a05 */
[----:B------:R-:W-:Y:S01]  /*8080*/  IABS R9, R12 ;  /* 0x0000000c00097213 */ /* 0x000fe20000000000 */
[----:B0-----:R-:W-:-:S02]  /*8090*/  IMAD.MOV.U32 R7, RZ, RZ, R4 ;  /* 0x000000ffff077224 */ /* 0x001fc400078e0004 */
[----:B------:R-:W-:-:S04]  /*80a0*/  IMAD.HI.U32 R4, R0, R13, RZ ;  /* 0x0000000d00047227 */ /* 0x000fc800078e00ff */
[----:B------:R-:W-:Y:S01]  /*80b0*/  @!P0 IMAD.MOV R7, RZ, RZ, -R7 ;  /* 0x000000ffff078224 */ /* 0x000fe200078e0a07 */
[----:B------:R-:W-:Y:S01]  /*80c0*/  ISETP.GT.U32.AND P0, PT, R5, R2, PT ;  /* 0x000000020500720c */ /* 0x000fe20003f04070 */
[----:B------:R-:W-:Y:S02]  /*80d0*/  IMAD.MOV R4, RZ, RZ, -R4 ;  /* 0x000000ffff047224 */ /* 0x000fe400078e0a04 */
[----:B-1----:R-:W-:Y:S01]  /*80e0*/  VIADD R10, R29, 0x6b ;  /* 0x0000006b1d0a7836 */ /* 0x002fe20000000000 */
[----:B------:R0:W-:Y:S01]  /*80f0*/  STL [R1+0x1bc], R7 ;  /* 0x0001bc0701007387 */ /* 0x0001e20000100800 */
[----:B------:R-:W-:Y:S01]  /*8100*/  IMAD R13, R5, R4, R13 ;  /* 0x00000004050d7224 */ /* 0x000fe200078e020d */
[----:B------:R-:W-:Y:S01]  /*8110*/  IABS R4, R3 ;  /* 0x0000000300047213 */ /* 0x000fe20000000000 */
[----:B------:R-:W-:Y:S01]  /*8120*/  @!P3 IMAD.IADD R8, R8, 0x1, -R5 ;  /* 0x000000010808b824 */ /* 0x000fe200078e0a05 */
[----:B------:R-:W-:Y:S02]  /*8130*/  ISETP.GE.AND P1, PT, R10, RZ, PT ;  /* 0x000000ff0a00720c */ /* 0x000fe40003f26270 */
[----:B------:R-:W-:-:S02]  /*8140*/  IABS R10, R10 ;  /* 0x0000000a000a7213 */ /* 0x000fc40000000000 */
[C---:B------:R-:W-:Y:S01]  /*8150*/  ISETP.GT.U32.AND P3, PT, R5.reuse, R13, PT ;  /* 0x0000000d0500720c */ /* 0x040fe20003f64070 */
[----:B------:R-:W-:Y:S02]  /*8160*/  @!P0 IMAD.IADD R2, R2, 0x1, -R5 ;  /* 0x0000000102028824 */ /* 0x000fe400078e0a05 */
[----:B0-----:R-:W-:Y:S02]  /*8170*/  IMAD.MOV.U32 R7, RZ, RZ, R11 ;  /* 0x000000ffff077224 */ /* 0x001fe400078e000b */
[----:B------:R-:W-:Y:S01]  /*8180*/  IMAD.HI.U32 R11, R0, R10, RZ ;  /* 0x0000000a000b7227 */ /* 0x000fe200078e00ff */
[----:B------:R-:W-:-:S03]  /*8190*/  ISETP.GT.U32.AND P0, PT, R5, R2, PT ;  /* 0x000000020500720c */ /* 0x000fc60003f04070 */
[----:B------:R-:W-:Y:S01]  /*81a0*/  @!P5 IMAD.MOV R7, RZ, RZ, -R7 ;  /* 0x000000ffff07d224 */ /* 0x000fe200078e0a07 */
[----:B------:R-:W-:Y:S01]  /*81b0*/  ISETP.GE.AND P5, PT, R12, RZ, PT ;  /* 0x000000ff0c00720c */ /* 0x000fe20003fa6270 */
[----:B------:R-:W-:Y:S02]  /*81c0*/  IMAD.MOV R11, RZ, RZ, -R11 ;  /* 0x000000ffff0b7224 */ /* 0x000fe400078e0a0b */
[--C-:B------:R-:W-:Y:S01]  /*81d0*/  @!P3 IMAD.IADD R13, R13, 0x1, -R5.reuse ;  /* 0x000000010d0db824 */ /* 0x100fe200078e0a05 */
[----:B------:R0:W-:Y:S01]  /*81e0*/  STL [R1+0x1b8], R7 ;  /* 0x0001b80701007387 */ /* 0x0001e20000100800 */
[----:B------:R-:W-:Y:S02]  /*81f0*/  IMAD R10, R5, R11, R10 ;  /* 0x0000000b050a7224 */ /* 0x000fe400078e020a */
[----:B------:R-:W-:Y:S01]  /*8200*/  VIADD R11, R29, 0x67 ;  /* 0x000000671d0b7836 */ /* 0x000fe20000000000 */
[C---:B------:R-:W-:Y:S01]  /*8210*/  ISETP.GT.U32.AND P3, PT, R5.reuse, R13, PT ;  /* 0x0000000d0500720c */ /* 0x040fe20003f64070 */
[----:B------:R-:W-:Y:S01]  /*8220*/  @!P0 IMAD.IADD R2, R2, 0x1, -R5 ;  /* 0x0000000102028824 */ /* 0x000fe200078e0a05 */
[----:B------:R-:W-:Y:S01]  /*8230*/  ISETP.GT.U32.AND P0, PT, R5, R10, PT ;  /* 0x0000000a0500720c */ /* 0x000fe20003f04070 */
[----:B0-----:R-:W-:-:S02]  /*8240*/  IMAD.MOV.U32 R7, RZ, RZ, R8 ;  /* 0x000000ffff077224 */ /* 0x001fc400078e0008 */
[----:B------:R-:W-:-:S04]  /*8250*/  IMAD.HI.U32 R8, R0, R9, RZ ;  /* 0x0000000900087227 */ /* 0x000fc800078e00ff */
[----:B------:R-:W-:Y:S01]  /*8260*/  @!P6 IMAD.MOV R7, RZ, RZ, -R7 ;  /* 0x000000ffff07e224 */ /* 0x000fe200078e0a07 */
[----:B------:R-:W-:Y:S01]  /*8270*/  ISETP.GE.AND P6, PT, R3, RZ, PT ;  /* 0x000000ff0300720c */ /* 0x000fe20003fc6270 */
[----:B------:R-:W-:Y:S02]  /*8280*/  IMAD.MOV R8, RZ, RZ, -R8 ;  /* 0x000000ffff087224 */ /* 0x000fe400078e0a08 */
[----:B------:R-:W-:Y:S01]  /*8290*/  IMAD.HI.U32 R3, R0, R4, RZ ;  /* 0x0000000400037227 */ /* 0x000fe200078e00ff */
[----:B------:R0:W-:Y:S03]  /*82a0*/  STL [R1+0x1b4], R7 ;  /* 0x0001b40701007387 */ /* 0x0001e60000100800 */
[----:B------:R-:W-:Y:S02]  /*82b0*/  IMAD R9, R5, R8, R9 ;  /* 0x0000000805097224 */ /* 0x000fe400078e0209 */
[----:B------:R-:W-:-:S02]  /*82c0*/  IMAD.MOV R3, RZ, RZ, -R3 ;  /* 0x000000ffff037224 */ /* 0x000fc400078e0a03 */
[----:B------:R-:W-:Y:S02]  /*82d0*/  @!P0 IMAD.IADD R10, R10, 0x1, -R5 ;  /* 0x000000010a0a8824 */ /* 0x000fe400078e0a05 */
[C---:B------:R-:W-:Y:S01]  /*82e0*/  IMAD R4, R5.reuse, R3, R4 ;  /* 0x0000000305047224 */ /* 0x040fe200078e0204 */
[----:B------:R-:W-:Y:S01]  /*82f0*/  IABS R3, R11 ;  /* 0x0000000b00037213 */ /* 0x000fe20000000000 */
[----:B0-----:R-:W-:Y:S01]  /*8300*/  IMAD.MOV.U32 R7, RZ, RZ, R2 ;  /* 0x000000ffff077224 */ /* 0x001fe200078e0002 */
[----:B------:R-:W-:Y:S01]  /*8310*/  ISETP.GT.U32.AND P0, PT, R5, R10, PT ;  /* 0x0000000a0500720c */ /* 0x000fe20003f04070 */
[----:B------:R-:W-:Y:S02]  /*8320*/  VIADD R2, R29, 0x68 ;  /* 0x000000681d027836 */ /* 0x000fe40000000000 */
[----:B------:R-:W-:Y:S01]  /*8330*/  @!P4 IMAD.MOV R7, RZ, RZ, -R7 ;  /* 0x000000ffff07c224 */ /* 0x000fe200078e0a07 */
[----:B------:R-:W-:Y:S01]  /*8340*/  ISETP.GT.U32.AND P4, PT, R5, R9, PT ;  /* 0x000000090500720c */ /* 0x000fe20003f84070 */
[----:B------:R-:W-:Y:S01]  /*8350*/  @!P3 IMAD.IADD R13, R13, 0x1, -R5 ;  /* 0x000000010d0db824 */ /* 0x000fe200078e0a05 */
[----:B------:R-:W-:Y:S01]  /*8360*/  ISETP.GT.U32.AND P3, PT, R5, R4, PT ;  /* 0x000000040500720c */ /* 0x000fe20003f64070 */
[----:B------:R-:W-:Y:S01]  /*8370*/  VIADD R8, R29, 0x66 ;  /* 0x000000661d087836 */ /* 0x000fe20000000000 */
[----:B------:R-:W-:Y:S01]  /*8380*/  IABS R12, R2 ;  /* 0x00000002000c7213 */ /* 0x000fe20000000000 */
[----:B------:R0:W-:Y:S01]  /*8390*/  STL [R1+0x3b8], R7 ;  /* 0x0003b80701007387 */ /* 0x0001e20000100800 */
[----:B------:R-:W-:-:S02]  /*83a0*/  IMAD.HI.U32 R14, R0, R3, RZ ;  /* 0x00000003000e7227 */ /* 0x000fc400078e00ff */
[----:B------:R-:W-:Y:S02]  /*83b0*/  IABS R15, R8 ;  /* 0x00000008000f7213 */ /* 0x000fe40000000000 */
[--C-:B------:R-:W-:Y:S01]  /*83c0*/  @!P0 IMAD.IADD R10, R10, 0x1, -R5.reuse ;  /* 0x000000010a0a8824 */ /* 0x100fe200078e0a05 */
[----:B------:R-:W-:Y:S01]  /*83d0*/  ISETP.GE.AND P0, PT, R11, RZ, PT ;  /* 0x000000ff0b00720c */ /* 0x000fe20003f06270 */
[----:B------:R-:W-:Y:S02]  /*83e0*/  IMAD.MOV R14, RZ, RZ, -R14 ;  /* 0x000000ffff0e7224 */ /* 0x000fe400078e0a0e */
[----:B------:R-:W-:Y:S02]  /*83f0*/  @!P4 IMAD.IADD R9, R9, 0x1, -R5 ;  /* 0x000000010909c824 */ /* 0x000fe400078e0a05 */
[----:B0-----:R-:W-:Y:S02]  /*8400*/  IMAD.MOV.U32 R7, RZ, RZ, R13 ;  /* 0x000000ffff077224 */ /* 0x001fe400078e000d */
[----:B------:R-:W-:Y:S01]  /*8410*/  IMAD.HI.U32 R13, R0, R12, RZ ;  /* 0x0000000c000d7227 */ /* 0x000fe200078e00ff */
[----:B------:R-:W-:-:S03]  /*8420*/  ISETP.GT.U32.AND P4, PT, R5, R9, PT ;  /* 0x000000090500720c */ /* 0x000fc60003f84070 */
[----:B------:R-:W-:Y:S02]  /*8430*/  IMAD.MOV R13, RZ, RZ, -R13 ;  /* 0x000000ffff0d7224 */ /* 0x000fe400078e0a0d */
[----:B------:R-:W-:Y:S02]  /*8440*/  @!P3 IMAD.IADD R4, R4, 0x1, -R5 ;  /* 0x000000010404b824 */ /* 0x000fe400078e0a05 */
[C---:B------:R-:W-:Y:S02]  /*8450*/  IMAD R11, R5.reuse, R13, R12 ;  /* 0x0000000d050b7224 */ /* 0x040fe400078e020c */
[----:B------:R-:W-:Y:S01]  /*8460*/  @!P2 IMAD.MOV R7, RZ, RZ, -R7 ;  /* 0x000000ffff07a224 */ /* 0x000fe200078e0a07 */
[----:B------:R-:W-:Y:S01]  /*8470*/  ISETP.GT.U32.AND P3, PT, R5, R4, PT ;  /* 0x000000040500720c */ /* 0x000fe20003f64070 */
[----:B------:R-:W-:Y:S01]  /*8480*/  IMAD.MOV.U32 R16, RZ, RZ, R10 ;  /* 0x000000ffff107224 */ /* 0x000fe200078e000a */
[----:B------:R-:W-:Y:S01]  /*8490*/  ISETP.GE.AND P2, PT, R2, RZ, PT ;  /* 0x000000ff0200720c */ /* 0x000fe20003f46270 */
[----:B------:R-:W-:Y:S01]  /*84a0*/  @!P4 IMAD.IADD R9, R9, 0x1, -R5 ;  /* 0x000000010909c824 */ /* 0x000fe200078e0a05 */
[----:B------:R-:W-:Y:S01]  /*84b0*/  ISETP.GT.U32.AND P4, PT, R5, R11, PT ;  /* 0x0000000b0500720c */ /* 0x000fe20003f84070 */
[----:B------:R0:W-:Y:S01]  /*84c0*/  STL [R1+0x3b0], R7 ;  /* 0x0003b00701007387 */ /* 0x0001e20000100800 */
[----:B------:R-:W-:-:S02]  /*84d0*/  @!P1 IMAD.MOV R16, RZ, RZ, -R16 ;  /* 0x000000ffff109224 */ /* 0x000fc400078e0a10 */
[----:B------:R-:W-:Y:S02]  /*84e0*/  VIADD R10, R29, 0x65 ;  /* 0x000000651d0a7836 */ /* 0x000fe40000000000 */
[----:B------:R-:W-:Y:S01]  /*84f0*/  IMAD.MOV.U32 R2, RZ, RZ, R15 ;  /* 0x000000ffff027224 */ /* 0x000fe200078e000f */
[----:B------:R-:W-:Y:S01]  /*8500*/  STL [R1+0x1a4], R16 ;  /* 0x0001a41001007387 */ /* 0x000fe20000100800 */
[C---:B------:R-:W-:Y:S01]  /*8510*/  IMAD R3, R5.reuse, R14, R3 ;  /* 0x0000000e05037224 */ /* 0x040fe200078e0203 */
[----:B------:R-:W-:Y:S01]  /*8520*/  IABS R15, R10 ;  /* 0x0000000a000f7213 */ /* 0x000fe20000000000 */
[----:B------:R-:W-:Y:S02]  /*8530*/  @!P3 IMAD.IADD R4, R4, 0x1, -R5 ;  /* 0x000000010404b824 */ /* 0x000fe400078e0a05 */
[----:B0-----:R-:W-:Y:S01]  /*8540*/  IMAD.MOV.U32 R7, RZ, RZ, R9 ;  /* 0x000000ffff077224 */ /* 0x001fe200078e0009 */
[----:B------:R-:W-:Y:S01]  /*8550*/  ISETP.GT.U32.AND P1, PT, R5, R3, PT ;  /* 0x000000030500720c */ /* 0x000fe20003f24070 */
[----:B------:R-:W-:Y:S01]  /*8560*/  @!P4 IMAD.IADD R11, R11, 0x1, -R5 ;  /* 0x000000010b0bc824 */ /* 0x000fe200078e0a05 */
[----:B------:R-:W-:Y:S01]  /*8570*/  ISETP.GE.AND P4, PT, R10, RZ, PT ;  /* 0x000000ff0a00720c */ /* 0x000fe20003f86270 */
[----:B------:R-:W-:Y:S01]  /*8580*/  @!P5 IMAD.MOV R7, RZ, RZ, -R7 ;  /* 0x000000ffff07d224 */ /* 0x000fe200078e0a07 */
[----:B------:R-:W-:Y:S01]  /*8590*/  ISETP.GE.AND P5, PT, R8, RZ, PT ;  /* 0x000000ff0800720c */ /* 0x000fe20003fa6270 */
[----:B------:R-:W-:-:S03]  /*85a0*/  IMAD.HI.U32 R9, R0, R15, RZ ;  /* 0x0000000f00097227 */ /* 0x000fc600078e00ff */
[----:B------:R0:W-:Y:S01]  /*85b0*/  STL [R1+0x1a8], R7 ;  /* 0x0001a80701007387 */ /* 0x0001e20000100800 */
[----:B------:R-:W-:Y:S02]  /*85c0*/  IMAD.MOV R9, RZ, RZ, -R9 ;  /* 0x000000ffff097224 */ /* 0x000fe400078e0a09 */
[----:B------:R-:W-:-:S04]  /*85d0*/  IMAD.HI.U32 R12, R0, R2, RZ ;  /* 0x00000002000c7227 */ /* 0x000fc800078e00ff */
[----:B------:R-:W-:Y:S02]  /*85e0*/  IMAD R15, R5, R9, R15 ;  /* 0x00000009050f7224 */ /* 0x000fe400078e020f */
[----:B------:R-:W-:Y:S02]  /*85f0*/  IMAD.MOV R12, RZ, RZ, -R12 ;  /* 0x000000ffff0c7224 */ /* 0x000fe400078e0a0c */
[----:B0-----:R-:W-:Y:S02]  /*8600*/  IMAD.MOV.U32 R7, RZ, RZ, R4 ;  /* 0x000000ffff077224 */ /* 0x001fe400078e0004 */
[----:B------:R-:W-:Y:S02]  /*8610*/  VIADD R4, R29, 0x64 ;  /* 0x000000641d047836 */ /* 0x000fe40000000000 */
[----:B------:R-:W-:Y:S01]  /*8620*/  @!P6 IMAD.MOV R7, RZ, RZ, -R7 ;  /* 0x000000ffff07e224 */ /* 0x000fe200078e0a07 */
[----:B------:R-:W-:Y:S01]  /*8630*/  ISETP.GT.U32.AND P6, PT, R5, R11, PT ;  /* 0x0000000b0500720c */ /* 0x000fe20003fc4070 */
[----:B------:R-:W-:-:S02]  /*8640*/  @!P1 IMAD.IADD R3, R3, 0x1, -R5 ;  /* 0x0000000103039824 */ /* 0x000fc400078e0a05 */
[----:B------:R-:W-:Y:S01]  /*8650*/  IMAD R2, R5, R12, R2 ;  /* 0x0000000c05027224 */ /* 0x000fe200078e0202 */
[----:B------:R-:W-:Y:S01]  /*8660*/  IABS R12, R4 ;  /* 0x00000004000c7213 */ /* 0x000fe20000000000 */
[----:B------:R-:W-:Y:S01]  /*8670*/  VIADD R13, R29, 0x63 ;  /* 0x000000631d0d7836 */ /* 0x000fe20000000000 */
[C---:B------:R-:W-:Y:S01]  /*8680*/  ISETP.GT.U32.AND P1, PT, R5.reuse, R3, PT ;  /* 0x000000030500720c */ /* 0x040fe20003f24070 */
[----:B------:R0:W-:Y:S01]  /*8690*/  STL [R1+0x37c], R7 ;  /* 0x00037c0701007387 */ /* 0x0001e20000100800 */
[----:B------:R-:W-:Y:S01]  /*86a0*/  ISETP.GT.U32.AND P3, PT, R5, R2, PT ;  /* 0x000000020500720c */ /* 0x000fe20003f64070 */
[----:B------:R-:W-:Y:S01]  /*86b0*/  IMAD.HI.U32 R14, R0, R12, RZ ;  /* 0x0000000c000e7227 */ /* 0x000fe200078e00ff */
[----:B------:R-:W-:-:S03]  /*86c0*/  IABS R21, R13 ;  /* 0x0000000d00157213 */ /* 0x000fc60000000000 */
[----:B------:R-:W-:Y:S01]  /*86d0*/  @!P6 IMAD.IADD R11, R11, 0x1, -R5 ;  /* 0x000000010b0be824 */ /* 0x000fe200078e0a05 */
[----:B------:R-:W-:Y:S01]  /*86e0*/  ISETP.GT.U32.AND P6, PT, R5, R15, PT ;  /* 0x0000000f0500720c */ /* 0x000fe20003fc4070 */
[----:B------:R-:W-:Y:S02]  /*86f0*/  IMAD.MOV R14, RZ, RZ, -R14 ;  /* 0x000000ffff0e7224 */ /* 0x000fe400078e0a0e */
[----:B0-----:R-:W-:Y:S02]  /*8700*/  IMAD.MOV.U32 R7, RZ, RZ, R11 ;  /* 0x000000ffff077224 */ /* 0x001fe400078e000b */
[----:B------:R-:W-:Y:S02]  /*8710*/  VIADD R8, R29, 0x62 ;  /* 0x000000621d087836 */ /* 0x000fe40000000000 */
[----:B------:R-:W-:Y:S02]  /*8720*/  @!P2 IMAD.MOV R7, RZ, RZ, -R7 ;  /* 0x000000ffff07a224 */ /* 0x000fe400078e0a07 */
[--C-:B------:R-:W-:Y:S01]  /*8730*/  @!P1 IMAD.IADD R3, R3, 0x1, -R5.reuse ;  /* 0x0000000103039824 */ /* 0x100fe200078e0a05 */
[----:B------:R-:W-:Y:S01]  /*8740*/  ISETP.GE.AND P1, PT, R4, RZ, PT ;  /* 0x000000ff0400720c */ /* 0x000fe20003f26270 */
[----:B------:R-:W-:Y:S01]  /*8750*/  IMAD R12, R5, R14, R12 ;  /* 0x0000000e050c7224 */ /* 0x000fe200078e020c */
[----:B------:R-:W-:Y:S01]  /*8760*/  IABS R9, R8 ;  /* 0x0000000800097213 */ /* 0x000fe20000000000 */
[----:B------:R-:W-:Y:S01]  /*8770*/  @!P6 IMAD.IADD R15, R15, 0x1, -R5 ;  /* 0x000000010f0fe824 */ /* 0x000fe200078e0a05 */
[----:B------:R-:W-:Y:S01]  /*8780*/  ISETP.GE.AND P6, PT, R8, RZ, PT ;  /* 0x000000ff0800720c */ /* 0x000fe20003fc6270 */
[----:B------:R-:W-:Y:S01]  /*8790*/  IMAD.HI.U32 R4, R0, R21, RZ ;  /* 0x0000001500047227 */ /* 0x000fe200078e00ff */
[----:B------:R0:W-:Y:S02]  /*87a0*/  STL [R1+0x1a0], R7 ;  /* 0x0001a00701007387 */ /* 0x0001e40000100800 */
[C---:B------:R-:W-:Y:S01]  /*87b0*/  ISETP.GT.U32.AND P2, PT, R5.reuse, R15, PT ;  /* 0x0000000f0500720c */ /* 0x040fe20003f44070 */
[----:B------:R-:W-:Y:S01]  /*87c0*/  @!P0 IMAD.MOV R3, RZ, RZ, -R3 ;  /* 0x000000ffff038224 */ /* 0x000fe200078e0a03 */
[----:B------:R-:W-:Y:S01]  /*87d0*/  ISETP.GT.U32.AND P0, PT, R5, R12, PT ;  /* 0x0000000c0500720c */ /* 0x000fe20003f04070 */
[----:B------:R-:W-:-:S02]  /*87e0*/  IMAD.MOV R4, RZ, RZ, -R4 ;  /* 0x000000ffff047224 */ /* 0x000fc400078e0a04 */
[----:B------:R-:W-:Y:S01]  /*87f0*/  @!P3 IMAD.IADD R2, R2, 0x1, -R5 ;  /* 0x000000010202b824 */ /* 0x000fe200078e0a05 */
[----:B------:R1:W-:Y:S01]  /*8800*/  STL [R1+0x19c], R3 ;  /* 0x00019c0301007387 */ /* 0x0003e20000100800 */
[----:B------:R-:W-:-:S03]  /*8810*/  IMAD.HI.U32 R10, R0, R9, RZ ;  /* 0x00000009000a7227 */ /* 0x000fc600078e00ff */
[C---:B------:R-:W-:Y:S01]  /*8820*/  ISETP.GT.U32.AND P3, PT, R5.reuse, R2, PT ;  /* 0x000000020500720c */ /* 0x040fe20003f64070 */
[----:B------:R-:W-:Y:S02]  /*8830*/  IMAD R21, R5, R4, R21 ;  /* 0x0000000405157224 */ /* 0x000fe400078e0215 */
[----:B------:R-:W-:Y:S02]  /*8840*/  IMAD.MOV R10, RZ, RZ, -R10 ;  /* 0x000000ffff0a7224 */ /* 0x000fe400078e0a0a */
[----:B------:R-:W-:Y:S02]  /*8850*/  VIADD R8, R29, 0x60 ;  /* 0x000000601d087836 */ /* 0x000fe40000000000 */
[----:B------:R-:W-:Y:S01]  /*8860*/  @!P2 IMAD.IADD R15, R15, 0x1, -R5 ;  /* 0x000000010f0fa824 */ /* 0x000fe200078e0a05 */
[C---:B------:R-:W-:Y:S01]  /*8870*/  ISETP.GT.U32.AND P2, PT, R5.reuse, R21, PT ;  /* 0x000000150500720c */ /* 0x040fe20003f44070 */
[----:B------:R-:W-:Y:S01]  /*8880*/  IMAD R9, R5, R10, R9 ;  /* 0x0000000a05097224 */ /* 0x000fe200078e0209 */
[----:B------:R-:W-:Y:S01]  /*8890*/  IABS R4, R8 ;  /* 0x0000000800047213 */ /* 0x000fe20000000000 */
[----:B0-----:R-:W-:-:S02]  /*88a0*/  IMAD.MOV.U32 R7, RZ, RZ, R15 ;  /* 0x000000ffff077224 */ /* 0x001fc400078e000f */
[----:B------:R-:W-:Y:S02]  /*88b0*/  @!P0 IMAD.IADD R12, R12, 0x1, -R5 ;  /* 0x000000010c0c8824 */ /* 0x000fe400078e0a05 */
[----:B------:R-:W-:Y:S01]  /*88c0*/  @!P4 IMAD.MOV R7, RZ, RZ, -R7 ;  /* 0x000000ffff07c224 */ /* 0x000fe200078e0a07 */
[C---:B------:R-:W-:Y:S01]  /*88d0*/  ISETP.GT.U32.AND P4, PT, R5.reuse, R9, PT ;  /* 0x000000090500720c */ /* 0x040fe20003f84070 */
[----:B------:R-:W-:Y:S01]  /*88e0*/  IMAD.HI.U32 R18, R0, R4, RZ ;  /* 0x0000000400127227 */ /* 0x000fe200078e00ff */
[----:B------:R-:W-:-:S03]  /*88f0*/  ISETP.GT.U32.AND P0, PT, R5, R12, PT ;  /* 0x0000000c0500720c */ /* 0x000fc60003f04070 */
[--C-:B------:R-:W-:Y:S01]  /*8900*/  @!P3 IMAD.IADD R2, R2, 0x1, -R5.reuse ;  /* 0x000000010202b824 */ /* 0x100fe200078e0a05 */
[----:B------:R-:W-:Y:S01]  /*8910*/  ISETP.GE.AND P3, PT, R13, RZ, PT ;  /* 0x000000ff0d00720c */ /* 0x000fe20003f66270 */
[C---:B------:R-:W-:Y:S02]  /*8920*/  VIADD R16, R29.reuse, 0x61 ;  /* 0x000000611d107836 */ /* 0x040fe40000000000 */
[----:B------:R-:W-:Y:S02]  /*8930*/  VIADD R14, R29, 0x5f ;  /* 0x0000005f1d0e7836 */ /* 0x000fe40000000000 */
[----:B------:R-:W-:Y:S02]  /*8940*/  IMAD.MOV R15, RZ, RZ, -R18 ;  /* 0x000000ffff0f7224 */ /* 0x000fe400078e0a12 */
[--C-:B------:R-:W-:Y:S01]  /*8950*/  @!P2 IMAD.IADD R21, R21, 0x1, -R5.reuse ;  /* 0x000000011515a824 */ /* 0x100fe200078e0a05 */
[----:B-1----:R-:W-:Y:S01]  /*8960*/  IABS R3, R14 ;  /* 0x0000000e00037213 */ /* 0x002fe20000000000 */
[----:B------:R-:W-:Y:S01]  /*8970*/  @!P5 IMAD.MOV R2, RZ, RZ, -R2 ;  /* 0x000000ffff02d224 */ /* 0x000fe200078e0a02 */
[----:B------:R-:W-:Y:S01]  /*8980*/  ISETP.GE.AND P5, PT, R16, RZ, PT ;  /* 0x000000ff1000720c */ /* 0x000fe20003fa6270 */
[----:B------:R-:W-:Y:S01]  /*8990*/  IMAD R4, R5, R15, R4 ;  /* 0x0000000f05047224 */ /* 0x000fe200078e0204 */
[----:B------:R-:W-:Y:S01]  /*89a0*/  IABS R16, R16 ;  /* 0x0000001000107213 */ /* 0x000fe20000000000 */
[--C-:B------:R-:W-:Y:S01]  /*89b0*/  @!P4 IMAD.IADD R9, R9, 0x1, -R5.reuse ;  /* 0x000000010909c824 */ /* 0x100fe200078e0a05 */
[C---:B------:R-:W-:Y:S01]  /*89c0*/  ISETP.GT.U32.AND P2, PT, R5.reuse, R21, PT ;  /* 0x000000150500720c */ /* 0x040fe20003f44070 */
[----:B------:R-:W-:Y:S01]  /*89d0*/  IMAD.HI.U32 R13, R0, R3, RZ ;  /* 0x00000003000d7227 */ /* 0x000fe200078e00ff */
[----:B------:R-:W-:Y:S01]  /*89e0*/  ISETP.GT.U32.AND P4, PT, R5, R4, PT ;  /* 0x000000040500720c */ /* 0x000fe20003f84070 */
[----:B------:R-:W-:Y:S02]  /*89f0*/  STL [R1+0x340], R2 ;  /* 0x0003400201007387 */ /* 0x000fe40000100800 */
[----:B------:R-:W-:Y:S01]  /*8a00*/  @!P0 IMAD.IADD R12, R12, 0x1, -R5 ;  /* 0x000000010c0c8824 */ /* 0x000fe200078e0a05 */
[----:B------:R-:W-:Y:S01]  /*8a10*/  ISETP.GE.AND P0, PT, R8, RZ, PT ;  /* 0x000000ff0800720c */ /* 0x000fe20003f06270 */
[----:B------:R-:W-:Y:S01]  /*8a20*/  IMAD.HI.U32 R17, R0, R16, RZ ;  /* 0x0000001000117227 */ /* 0x000fe200078e00ff */
[----:B------:R0:W-:Y:S03]  /*8a30*/  STL [R1+0x194], R7 ;  /* 0x0001940701007387 */ /* 0x0001e60000100800 */
[----:B------:R-:W-:-:S02]  /*8a40*/  IMAD.MOV R13, RZ, RZ, -R13 ;  /* 0x000000ffff0d7224 */ /* 0x000fc400078e0a0d */
[----:B------:R-:W-:Y:S02]  /*8a50*/  IMAD.MOV R17, RZ, RZ, -R17 ;  /* 0x000000ffff117224 */ /* 0x000fe400078e0a11 */
[----:B------:R-:W-:Y:S02]  /*8a60*/  VIADD R11, R29, 0x5e ;  /* 0x0000005e1d0b7836 */ /* 0x000fe40000000000 */
[C---:B------:R-:W-:Y:S02]  /*8a70*/  IMAD R3, R5.reuse, R13, R3 ;  /* 0x0000000d05037224 */ /* 0x040fe400078e0203 */
[----:B0-----:R-:W-:Y:S01]  /*8a80*/  IMAD.MOV.U32 R7, RZ, RZ, R12 ;  /* 0x000000ffff077224 */ /* 0x001fe200078e000c */
[----:B------:R-:W-:Y:S01]  /*8a90*/  IABS R2, R11 ;  /* 0x0000000b00027213 */ /* 0x000fe20000000000 */
[C---:B------:R-:W-:Y:S02]  /*8aa0*/  IMAD R8, R5.reuse, R17, R16 ;  /* 0x0000001105087224 */ /* 0x040fe400078e0210 */
[----:B------:R-:W-:Y:S01]  /*8ab0*/  @!P1 IMAD.MOV R7, RZ, RZ, -R7 ;  /* 0x000000ffff079224 */ /* 0x000fe200078e0a07 */
[----:B------:R-:W-:Y:S01]  /*8ac0*/  ISETP.GT.U32.AND P1, PT, R5, R9, PT ;  /* 0x000000090500720c */ /* 0x000fe20003f24070 */
[----:B------:R-:W-:-:S02]  /*8ad0*/  VIADD R13, R29, 0x5d ;  /* 0x0000005d1d0d7836 */ /* 0x000fc40000000000 */
[--C-:B------:R-:W-:Y:S01]  /*8ae0*/  @!P2 IMAD.IADD R21, R21, 0x1, -R5.reuse ;  /* 0x000000011515a824 */ /* 0x100fe200078e0a05 */
[----:B------:R0:W-:Y:S01]  /*8af0*/  STL [R1+0x190], R7 ;  /* 0x0001900701007387 */ /* 0x0001e20000100800 */
[----:B------:R-:W-:Y:S01]  /*8b00*/  VIADD R16, R29, 0x5c ;  /* 0x0000005c1d107836 */ /* 0x000fe20000000000 */
[----:B------:R-:W-:Y:S01]  /*8b10*/  IABS R20, R13 ;  /* 0x0000000d00147213 */ /* 0x000fe20000000000 */
[----:B------:R-:W-:Y:S01]  /*8b20*/  @!P4 IMAD.IADD R4, R4, 0x1, -R5 ;  /* 0x000000010404c824 */ /* 0x000fe200078e0a05 */
[C---:B------:R-:W-:Y:S01]  /*8b30*/  ISETP.GT.U32.AND P2, PT, R5.reuse, R8, PT ;  /* 0x000000080500720c */ /* 0x040fe20003f44070 */
[C---:B------:R-:W-:Y:S01]  /*8b40*/  IMAD.HI.U32 R10, R0.reuse, R2, RZ ;  /* 0x00000002000a7227 */ /* 0x040fe200078e00ff */
[----:B------:R-:W-:Y:S02]  /*8b50*/  IABS R15, R16 ;  /* 0x00000010000f7213 */ /* 0x000fe40000000000 */
[----:B------:R-:W-:Y:S01]  /*8b60*/  ISETP.GT.U32.AND P4, PT, R5, R4, PT ;  /* 0x000000040500720c */ /* 0x000fe20003f84070 */
[----:B------:R-:W-:-:S04]  /*8b70*/  IMAD.HI.U32 R12, R0, R20, RZ ;  /* 0x00000014000c7227 */ /* 0x000fc800078e00ff */
[----:B0-----:R-:W-:Y:S02]  /*8b80*/  IMAD.MOV.U32 R7, RZ, RZ, R21 ;  /* 0x000000ffff077224 */ /* 0x001fe400078e0015 */
[----:B------:R-:W-:Y:S02]  /*8b90*/  IMAD.MOV R10, RZ, RZ, -R10 ;  /* 0x000000ffff0a7224 */ /* 0x000fe400078e0a0a */
[----:B------:R-:W-:Y:S01]  /*8ba0*/  @!P3 IMAD.MOV R7, RZ, RZ, -R7 ;  /* 0x000000ffff07b224 */ /* 0x000fe200078e0a07 */
[----:B------:R-:W-:Y:S01]  /*8bb0*/  ISETP.GT.U32.AND P3, PT, R5, R3, PT ;  /* 0x000000030500720c */ /* 0x000fe20003f64070 */
[----:B------:R-:W-:-:S03]  /*8bc0*/  IMAD.HI.U32 R19, R0, R15, RZ ;  /* 0x0000000f00137227 */ /* 0x000fc600078e00ff */
[----:B------:R0:W-:Y:S01]  /*8bd0*/  STL [R1+0x188], R7 ;  /* 0x0001880701007387 */ /* 0x0001e20000100800 */
[----:B------:R-:W-:Y:S02]  /*8be0*/  IMAD.MOV R12, RZ, RZ, -R12 ;  /* 0x000000ffff0c7224 */ /* 0x000fe400078e0a0c */
[C---:B------:R-:W-:Y:S02]  /*8bf0*/  IMAD R2, R5.reuse, R10, R2 ;  /* 0x0000000a05027224 */ /* 0x040fe400078e0202 */
[----:B------:R-:W-:Y:S02]  /*8c00*/  IMAD.MOV R19, RZ, RZ, -R19 ;  /* 0x000000ffff137224 */ /* 0x000fe400078e0a13 */
[----:B------:R-:W-:Y:S02]  /*8c10*/  IMAD R12, R5, R12, R20 ;  /* 0x0000000c050c7224 */ /* 0x000fe400078e0214 */
[--C-:B------:R-:W-:Y:S02]  /*8c20*/  @!P2 IMAD.IADD R8, R8, 0x1, -R5.reuse ;  /* 0x000000010808a824 */ /* 0x100fe400078e0a05 */
[----:B------:R-:W-:Y:S01]  /*8c30*/  @!P1 IMAD.IADD R9, R9, 0x1, -R5 ;  /* 0x0000000109099824 */ /* 0x000fe200078e0a05 */
[C---:B------:R-:W-:Y:S01]  /*8c40*/  ISETP.GT.U32.AND P1, PT, R5.reuse, R2, PT ;  /* 0x000000020500720c */ /* 0x040fe20003f24070 */
[C---:B------:R-:W-:Y:S01]  /*8c50*/  IMAD R15, R5.reuse, R19, R15 ;  /* 0x00000013050f7224 */ /* 0x040fe200078e020f */
[C---:B------:R-:W-:Y:S01]  /*8c60*/  ISETP.GT.U32.AND P2, PT, R5.reuse, R8, PT ;  /* 0x000000080500720c */ /* 0x040fe20003f44070 */
[--C-:B------:R-:W-:Y:S01]  /*8c70*/  @!P4 IMAD.IADD R4, R4, 0x1, -R5.reuse ;  /* 0x000000010404c824 */ /* 0x100fe200078e0a05 */
[----:B------:R-:W-:Y:S01]  /*8c80*/  ISETP.GT.U32.AND P4, PT, R5, R12, PT ;  /* 0x0000000c0500720c */ /* 0x000fe20003f84070 */
[----:B------:R-:W-:Y:S01]  /*8c90*/  @!P3 IMAD.IADD R3, R3, 0x1, -R5 ;  /* 0x000000010303b824 */ /* 0x000fe200078e0a05 */
[----:B------:R-:W-:Y:S01]  /*8ca0*/  ISETP.GT.U32.AND P3, PT, R5, R15, PT ;  /* 0x0000000f0500720c */ /* 0x000fe20003f64070 */
[----:B------:R-:W-:-:S02]  /*8cb0*/  VIADD R10, R29, 0x5b ;  /* 0x0000005b1d0a7836 */ /* 0x000fc40000000000 */
[----:B------:R-:W-:Y:S02]  /*8cc0*/  VIADD R18, R29, 0x5a ;  /* 0x0000005a1d127836 */ /* 0x000fe40000000000 */
[----:B------:R-:W-:Y:S01]  /*8cd0*/  IMAD.MOV.U32 R23, RZ, RZ, R9 ;  /* 0x000000ffff177224 */ /* 0x000fe200078e0009 */
[----:B------:R-:W-:Y:S01]  /*8ce0*/  IABS R17, R10 ;  /* 0x0000000a00117213 */ /* 0x000fe20000000000 */
[--C-:B------:R-:W-:Y:S01]  /*8cf0*/  @!P1 IMAD.IADD R2, R2, 0x1, -R5.reuse ;  /* 0x0000000102029824 */ /* 0x100fe200078e0a05 */
[----:B------:R-:W-:Y:S01]  /*8d00*/  IABS R22, R18 ;  /* 0x0000001200167213 */ /* 0x000fe20000000000 */
[--C-:B------:R-:W-:Y:S01]  /*8d10*/  @!P2 IMAD.IADD R8, R8, 0x1, -R5.reuse ;  /* 0x000000010808a824 */ /* 0x100fe200078e0a05 */
[----:B------:R-:W-:Y:S01]  /*8d20*/  ISETP.GE.AND P2, PT, R14, RZ, PT ;  /* 0x000000ff0e00720c */ /* 0x000fe20003f46270 */
[--C-:B------:R-:W-:Y:S01]  /*8d30*/  @!P4 IMAD.IADD R12, R12, 0x1, -R5.reuse ;  /* 0x000000010c0cc824 */ /* 0x100fe200078e0a05 */
[----:B------:R-:W-:Y:S01]  /*8d40*/  ISETP.GT.U32.AND P4, PT, R5, R3, PT ;  /* 0x000000030500720c */ /* 0x000fe20003f84070 */
[----:B------:R-:W-:Y:S01]  /*8d50*/  @!P3 IMAD.IADD R15, R15, 0x1, -R5 ;  /* 0x000000010f0fb824 */ /* 0x000fe200078e0a05 */
[----:B------:R-:W-:Y:S01]  /*8d60*/  ISETP.GT.U32.AND P3, PT, R5, R2, PT ;  /* 0x000000020500720c */ /* 0x000fe20003f64070 */
[----:B------:R-:W-:Y:S01]  /*8d70*/  IMAD.HI.U32 R14, R0, R17, RZ ;  /* 0x00000011000e7227 */ /* 0x000fe200078e00ff */
[----:B------:R-:W-:-:S03]  /*8d80*/  ISETP.GE.AND P1, PT, R11, RZ, PT ;  /* 0x000000ff0b00720c */ /* 0x000fc60003f26270 */
[----:B------:R-:W-:Y:S01]  /*8d90*/  @!P6 IMAD.MOV R23, RZ, RZ, -R23 ;  /* 0x000000ffff17e224 */ /* 0x000fe200078e0a17 */
[----:B------:R-:W-:Y:S01]  /*8da0*/  ISETP.GT.U32.AND P6, PT, R5, R12, PT ;  /* 0x0000000c0500720c */ /* 0x000fe20003fc4070 */
[----:B------:R-:W-:Y:S02]  /*8db0*/  IMAD.MOV R14, RZ, RZ, -R14 ;  /* 0x000000ffff0e7224 */ /* 0x000fe400078e0a0e */
[----:B------:R-:W-:Y:S01]  /*8dc0*/  VIADD R11, R29, 0x59 ;  /* 0x000000591d0b7836 */ /* 0x000fe20000000000 */
[----:B------:R-:W-:Y:S01]  /*8dd0*/  STL [R1+0x17c], R23 ;  /* 0x00017c1701007387 */ /* 0x000fe20000100800 */
[----:B0-----:R-:W-:Y:S02]  /*8de0*/  IMAD.MOV.U32 R7, RZ, RZ, R8 ;  /* 0x000000ffff077224 */ /* 0x001fe400078e0008 */
[----:B------:R-:W-:-:S04]  /*8df0*/  IMAD.HI.U32 R20, R0, R22, RZ ;  /* 0x0000001600147227 */ /* 0x000fc800078e00ff */
[----:B------:R-:W-:Y:S02]  /*8e00*/  VIADD R19, R29, 0x58 ;  /* 0x000000581d137836 */ /* 0x000fe40000000000 */
[C---:B------:R-:W-:Y:S01]  /*8e10*/  IMAD R14, R5.reuse, R14, R17 ;  /* 0x0000000e050e7224 */ /* 0x040fe200078e0211 */
[----:B------:R-:W-:Y:S01]  /*8e20*/  IABS R17, R11 ;  /* 0x0000000b00117213 */ /* 0x000fe20000000000 */
[----:B------:R-:W-:Y:S01]  /*8e30*/  @!P5 IMAD.MOV R7, RZ, RZ, -R7 ;  /* 0x000000ffff07d224 */ /* 0x000fe200078e0a07 */
[----:B------:R-:W-:Y:S01]  /*8e40*/  ISETP.GT.U32.AND P5, PT, R5, R15, PT ;  /* 0x0000000f0500720c */ /* 0x000fe20003fa4070 */
[----:B------:R-:W-:Y:S01]  /*8e50*/  IMAD.MOV R20, RZ, RZ, -R20 ;  /* 0x000000ffff147224 */ /* 0x000fe200078e0a14 */
[----:B------:R-:W-:Y:S01]  /*8e60*/  IABS R21, R19 ;  /* 0x0000001300157213 */ /* 0x000fe20000000000 */
[--C-:B------:R-:W-:Y:S01]  /*8e70*/  @!P4 IMAD.IADD R3, R3, 0x1, -R5.reuse ;  /* 0x000000010303c824 */ /* 0x100fe200078e0a05 */
[----:B------:R0:W-:Y:S01]  /*8e80*/  STL [R1+0x178], R7 ;  /* 0x0001780701007387 */ /* 0x0001e20000100800 */
[----:B------:R-:W-:Y:S01]  /*8e90*/  @!P0 IMAD.MOV R4, RZ, RZ, -R4 ;  /* 0x000000ffff048224 */ /* 0x000fe200078e0a04 */
[----:B------:R-:W-:Y:S01]  /*8ea0*/  ISETP.GT.U32.AND P0, PT, R5, R14, PT ;  /* 0x0000000e0500720c */ /* 0x000fe20003f04070 */
[----:B------:R-:W-:Y:S01]  /*8eb0*/  @!P3 IMAD.IADD R2, R2, 0x1, -R5 ;  /* 0x000000010202b824 */ /* 0x000fe200078e0a05 */
[----:B------:R-:W-:Y:S01]  /*8ec0*/  ISETP.GE.AND P4, PT, R13, RZ, PT ;  /* 0x000000ff0d00720c */ /* 0x000fe20003f86270 */
[----:B------:R-:W-:Y:S01]  /*8ed0*/  IMAD R20, R5, R20, R22 ;  /* 0x0000001405147224 */ /* 0x000fe200078e0216 */
[----:B------:R1:W-:Y:S01]  /*8ee0*/  STL [R1+0x174], R4 ;  /* 0x0001740401007387 */ /* 0x0003e20000100800 */
[----:B------:R-:W-:-:S03]  /*8ef0*/  IMAD.HI.U32 R8, R0, R17, RZ ;  /* 0x0000001100087227 */ /* 0x000fc600078e00ff */
[----:B------:R-:W-:Y:S01]  /*8f00*/  ISETP.GT.U32.AND P3, PT, R5, R20, PT ;  /* 0x000000140500720c */ /* 0x000fe20003f64070 */
[----:B------:R-:W-:Y:S02]  /*8f10*/  IMAD.MOV.U32 R22, RZ, RZ, R3 ;  /* 0x000000ffff167224 */ /* 0x000fe400078e0003 */
[----:B------:R-:W-:Y:S01]  /*8f20*/  @!P6 IMAD.IADD R12, R12, 0x1, -R5 ;  /* 0x000000010c0ce824 */ /* 0x000fe200078e0a05 */
[----:B------:R-:W-:Y:S01]  /*8f30*/  ISETP.GE.AND P6, PT, R16, RZ, PT ;  /* 0x000000ff1000720c */ /* 0x000fe20003fc6270 */
[----:B0-----:R-:W-:Y:S02]  /*8f40*/  IMAD.MOV.U32 R7, RZ, RZ, R2 ;  /* 0x000000ffff077224 */ /* 0x001fe400078e0002 */
[----:B-1----:R-:W-:-:S04]  /*8f50*/  IMAD.HI.U32 R4, R0, R21, RZ ;  /* 0x0000001500047227 */ /* 0x002fc800078e00ff */
[----:B------:R-:W-:Y:S02]  /*8f60*/  IMAD.MOV R8, RZ, RZ, -R8 ;  /* 0x000000ffff087224 */ /* 0x000fe400078e0a08 */
[----:B------:R-:W-:Y:S02]  /*8f70*/  @!P2 IMAD.MOV R22, RZ, RZ, -R22 ;  /* 0x000000ffff16a224 */ /* 0x000fe400078e0a16 */
[----:B------:R-:W-:Y:S02]  /*8f80*/  @!P1 IMAD.MOV R7, RZ, RZ, -R7 ;  /* 0x000000ffff079224 */ /* 0x000fe400078e0a07 */
[----:B------:R-:W-:Y:S01]  /*8f90*/  @!P5 IMAD.IADD R15, R15, 0x1, -R5 ;  /* 0x000000010f0fd824 */ /* 0x000fe200078e0a05 */
[----:B------:R-:W-:Y:S01]  /*8fa0*/  STL [R1+0x170], R22 ;  /* 0x0001701601007387 */ /* 0x000fe20000100800 */
[----:B------:R-:W-:Y:S01]  /*8fb0*/  IMAD.MOV R4, RZ, RZ, -R4 ;  /* 0x000000ffff047224 */ /* 0x000fe200078e0a04 */
[----:B------:R-:W-:Y:S01]  /*8fc0*/  ISETP.GE.AND P5, PT, R10, RZ, PT ;  /* 0x000000ff0a00720c */ /* 0x000fe20003fa6270 */
[C---:B------:R-:W-:Y:S01]  /*8fd0*/  IMAD R8, R5.reuse, R8, R17 ;  /* 0x0000000805087224 */ /* 0x040fe200078e0211 */
[----:B------:R0:W-:Y:S01]  /*8fe0*/  STL [R1+0x16c], R7 ;  /* 0x00016c0701007387 */ /* 0x0001e20000100800 */
[----:B------:R-:W-:Y:S01]  /*8ff0*/  @!P0 IMAD.IADD R14, R14, 0x1, -R5 ;  /* 0x000000010e0e8824 */ /* 0x000fe200078e0a05 */
[----:B------:R-:W-:Y:S01]  /*9000*/  ISETP.GE.AND P0, PT, R18, RZ, PT ;  /* 0x000000ff1200720c */ /* 0x000fe20003f06270 */
[C---:B------:R-:W-:Y:S01]  /*9010*/  IMAD R4, R5.reuse, R4, R21 ;  /* 0x0000000405047224 */ /* 0x040fe200078e0215 */
[----:B------:R-:W-:Y:S01]  /*9020*/  ISETP.GT.U32.AND P1, PT, R5, R8, PT ;  /* 0x000000080500720c */ /* 0x000fe20003f24070 */
[----:B------:R-:W-:Y:S01]  /*9030*/  VIADD R9, R29, 0x57 ;  /* 0x000000571d097836 */ /* 0x000fe20000000000 */
[----:B------:R-:W-:Y:S01]  /*9040*/  ISETP.GT.U32.AND P2, PT, R5, R14, PT ;  /* 0x0000000e0500720c */ /* 0x000fe20003f44070 */
[----:B------:R-:W-:-:S02]  /*9050*/  IMAD.MOV.U32 R2, RZ, RZ, R12 ;  /* 0x000000ffff027224 */ /* 0x000fc400078e000c */
[----:B------:R-:W-:Y:S01]  /*9060*/  VIADD R10, R29, 0x56 ;  /* 0x000000561d0a7836 */ /* 0x000fe20000000000 */
[----:B------:R-:W-:Y:S01]  /*9070*/  IABS R3, R9 ;  /* 0x0000000900037213 */ /* 0x000fe20000000000 */
[----:B0-----:R-:W-:Y:S02]  /*9080*/  IMAD.MOV.U32 R7, RZ, RZ, R15 ;  /* 0x000000ffff077224 */ /* 0x001fe400078e000f */
[----:B------:R-:W-:Y:S01]  /*9090*/  @!P4 IMAD.MOV R2, RZ, RZ, -R2 ;  /* 0x000000ffff02c224 */ /* 0x000fe200078e0a02 */
[----:B------:R-:W-:Y:S01]  /*90a0*/  ISETP.GE.AND P4, PT, R11, RZ, PT ;  /* 0x000000ff0b00720c */ /* 0x000fe20003f86270 */
[----:B------:R-:W-:Y:S01]  /*90b0*/  @!P6 IMAD.MOV R7, RZ, RZ, -R7 ;  /* 0x000000ffff07e224 */ /* 0x000fe200078e0a07 */
[C---:B------:R-:W-:Y:S01]  /*90c0*/  ISETP.GT.U32.AND P6, PT, R5.reuse, R4, PT ;  /* 0x000000040500720c */ /* 0x040fe20003fc4070 */
[--C-:B------:R-:W-:Y:S01]  /*90d0*/  @!P3 IMAD.IADD R20, R20, 0x1, -R5.reuse ;  /* 0x000000011414b824 */ /* 0x100fe200078e0a05 */
[----:B------:R0:W-:Y:S01]  /*90e0*/  STL [R1+0x168], R2 ;  /* 0x0001680201007387 */ /* 0x0001e20000100800 */
[----:B------:R-:W-:Y:S01]  /*90f0*/  IABS R11, R10 ;  /* 0x0000000a000b7213 */ /* 0x000fe20000000000 */
[--C-:B------:R-:W-:Y:S01]  /*9100*/  @!P1 IMAD.IADD R8, R8, 0x1, -R5.reuse ;  /* 0x0000000108089824 */ /* 0x100fe200078e0a05 */
[----:B------:R-:W-:Y:S01]  /*9110*/  ISETP.GE.AND P1, PT, R10, RZ, PT ;  /* 0x000000ff0a00720c */ /* 0x000fe20003f26270 */
[----:B------:R-:W-:Y:S01]  /*9120*/  @!P2 IMAD.IADD R14, R14, 0x1, -R5 ;  /* 0x000000010e0ea824 */ /* 0x000fe200078e0a05 */
[----:B------:R-:W-:Y:S01]  /*9130*/  ISETP.GT.U32.AND P3, PT, R5, R20, PT ;  /* 0x000000140500720c */ /* 0x000fe20003f64070 */
[----:B------:R1:W-:Y:S01]  /*9140*/  STL [R1+0x164], R7 ;  /* 0x0001640701007387 */ /* 0x0003e20000100800 */
[----:B------:R-:W-:Y:S01]  /*9150*/  ISETP.GE.AND P2, PT, R19, RZ, PT ;  /* 0x000000ff1300720c */ /* 0x000fe20003f46270 */
[----:B------:R-:W-:-:S02]  /*9160*/  VIADD R21, R29, 0x52 ;  /* 0x000000521d157836 */ /* 0x000fc40000000000 */
[----:B0-----:R-:W-:-:S04]  /*9170*/  IMAD.HI.U32 R2, R0, R3, RZ ;  /* 0x0000000300027227 */ /* 0x001fc800078e00ff */
[----:B------:R-:W-:Y:S02]  /*9180*/  IMAD.MOV R12, RZ, RZ, -R2 ;  /* 0x000000ffff0c7224 */ /* 0x000fe400078e0a02 */
[----:B------:R-:W-:Y:S02]  /*9190*/  IMAD.MOV.U32 R2, RZ, RZ, R11 ;  /* 0x000000ffff027224 */ /* 0x000fe400078e000b */
[----:B------:R-:W-:Y:S01]  /*91a0*/  @!P6 IMAD.IADD R4, R4, 0x1, -R5 ;  /* 0x000000010404e824 */ /* 0x000fe200078e0a05 */
[----:B------:R-:W-:Y:S01]  /*91b0*/  ISETP.GT.U32.AND P6, PT, R5, R8, PT ;  /* 0x000000080500720c */ /* 0x000fe20003fc4070 */
[----:B------:R-:W-:-:S04]  /*91c0*/  IMAD.HI.U32 R13, R0, R2, RZ ;  /* 0x00000002000d7227 */ /* 0x000fc800078e00ff */
[----:B-1----:R-:W-:Y:S02]  /*91d0*/  IMAD.MOV.U32 R7, RZ, RZ, R14 ;  /* 0x000000ffff077224 */ /* 0x002fe400078e000e */
        /* <DEDUP_REMOVED lines=8> */
[--C-:B------:R-:W-:Y:S01]  /*9260*/  @!P6 IMAD.IADD R8, R8, 0x1, -R5.reuse ;  /* 0x000000010808e824 */ /* 0x100fe200078e0a05 */
[----:B------:R-:W-:Y:S01]  /*9270*/  ISETP.GT.U32.AND P6, PT, R5, R2, PT ;  /* 0x000000020500720c */ /* 0x000fe20003fc4070 */
[C---:B------:R-:W-:Y:S02]  /*9280*/  VIADD R11, R29.reuse, 0x54 ;  /* 0x000000541d0b7836 */ /* 0x040fe40000000000 */
[C---:B------:R-:W-:Y:S02]  /*9290*/  VIADD R12, R29.reuse, 0x55 ;  /* 0x000000551d0c7836 */ /* 0x040fe40000000000 */
[----:B------:R-:W-:Y:S01]  /*92a0*/  @!P5 IMAD.IADD R4, R4, 0x1, -R5 ;  /* 0x000000010404d824 */ /* 0x000fe200078e0a05 */
[----:B------:R-:W-:Y:S01]  /*92b0*/  IABS R15, R11 ;  /* 0x0000000b000f7213 */ /* 0x000fe20000000000 */
[----:B0-----:R-:W-:Y:S01]  /*92c0*/  IMAD.MOV.U32 R7, RZ, RZ, R20 ;  /* 0x000000ffff077224 */ /* 0x001fe200078e0014 */
[----:B------:R-:W-:Y:S01]  /*92d0*/  IABS R10, R12 ;  /* 0x0000000c000a7213 */ /* 0x000fe20000000000 */
[----:B------:R-:W-:Y:S01]  /*92e0*/  VIADD R9, R29, 0x53 ;  /* 0x000000531d097836 */ /* 0x000fe20000000000 */
[----:B------:R-:W-:Y:S01]  /*92f0*/  ISETP.GE.AND P5, PT, R12, RZ, PT ;  /* 0x000000ff0c00720c */ /* 0x000fe20003fa6270 */
[----:B------:R-:W-:Y:S01]  /*9300*/  @!P0 IMAD.MOV R7, RZ, RZ, -R7 ;  /* 0x000000ffff078224 */ /* 0x000fe200078e0a07 */
[----:B------:R-:W-:Y:S01]  /*9310*/  ISETP.GT.U32.AND P0, PT, R5, R3, PT ;  /* 0x000000030500720c */ /* 0x000fe20003f04070 */
[----:B------:R-:W-:Y:S01]  /*9320*/  @!P6 IMAD.IADD R2, R2, 0x1, -R5 ;  /* 0x000000010202e824 */ /* 0x000fe200078e0a05 */
[----:B------:R-:W-:Y:S01]  /*9330*/  IABS R14, R9 ;  /* 0x00000009000e7213 */ /* 0x000fe20000000000 */
[C---:B------:R-:W-:Y:S01]  /*9340*/  VIADD R13, R29.reuse, 0x4c ;  /* 0x0000004c1d0d7836 */ /* 0x040fe20000000000 */
[----:B------:R0:W-:Y:S01]  /*9350*/  STL [R1+0x150], R7 ;  /* 0x0001500701007387 */ /* 0x0001e20000100800 */
[----:B------:R-:W-:Y:S01]  /*9360*/  VIADD R23, R29, 0x49 ;  /* 0x000000491d177836 */ /* 0x000fe20000000000 */
[----:B------:R-:W-:Y:S01]  /*9370*/  ISETP.GT.U32.AND P6, PT, R5, R2, PT ;  /* 0x000000020500720c */ /* 0x000fe20003fc4070 */
[----:B------:R-:W-:-:S06]  /*9380*/  IMAD.HI.U32 R12, R0, R14, RZ ;  /* 0x0000000e000c7227 */ /* 0x000fcc00078e00ff */
[----:B------:R-:W-:Y:S01]  /*9390*/  @!P0 IMAD.IADD R3, R3, 0x1, -R5 ;  /* 0x0000000103038824 */ /* 0x000fe200078e0a05 */
[----:B------:R-:W-:Y:S01]  /*93a0*/  ISETP.GE.AND P0, PT, R11, RZ, PT ;  /* 0x000000ff0b00720c */ /* 0x000fe20003f06270 */
[----:B0-----:R-:W-:Y:S02]  /*93b0*/  IMAD.MOV.U32 R7, RZ, RZ, R8 ;  /* 0x000000ffff077224 */ /* 0x001fe400078e0008 */
[----:B------:R-:W-:-:S04]  /*93c0*/  IMAD.HI.U32 R11, R0, R15, RZ ;  /* 0x0000000f000b7227 */ /* 0x000fc800078e00ff */
[----:B------:R-:W-:Y:S01]  /*93d0*/  @!P4 IMAD.MOV R7, RZ, RZ, -R7 ;  /* 0x000000ffff07c224 */ /* 0x000fe200078e0a07 */
[C---:B------:R-:W-:Y:S01]  /*93e0*/  ISETP.GT.U32.AND P4, PT, R5.reuse, R3, PT ;  /* 0x000000030500720c */ /* 0x040fe20003f84070 */
[----:B------:R-:W-:Y:S02]  /*93f0*/  IMAD.MOV R11, RZ, RZ, -R11 ;  /* 0x000000ffff0b7224 */ /* 0x000fe400078e0a0b */
[----:B------:R-:W-:Y:S01]  /*9400*/  @!P6 IMAD.IADD R2, R2, 0x1, -R5 ;  /* 0x000000010202e824 */ /* 0x000fe200078e0a05 */
[----:B------:R0:W-:Y:S01]  /*9410*/  STL [R1+0x160], R7 ;  /* 0x0001600701007387 */ /* 0x0001e20000100800 */
[----:B------:R-:W-:Y:S02]  /*9420*/  IMAD R15, R5, R11, R15 ;  /* 0x0000000b050f7224 */ /* 0x000fe400078e020f */
[----:B------:R-:W-:-:S03]  /*9430*/  IMAD.HI.U32 R8, R0, R10, RZ ;  /* 0x0000000a00087227 */ /* 0x000fc600078e00ff */
[----:B------:R-:W-:Y:S01]  /*9440*/  ISETP.GT.U32.AND P6, PT, R5, R15, PT ;  /* 0x0000000f0500720c */ /* 0x000fe20003fc4070 */
[----:B------:R-:W-:Y:S02]  /*9450*/  IMAD.MOV R8, RZ, RZ, -R8 ;  /* 0x000000ffff087224 */ /* 0x000fe400078e0a08 */
[----:B------:R-:W-:Y:S02]  /*9460*/  @!P4 IMAD.IADD R3, R3, 0x1, -R5 ;  /* 0x000000010303c824 */ /* 0x000fe400078e0a05 */
[----:B0-----:R-:W-:Y:S02]  /*9470*/  IMAD.MOV.U32 R7, RZ, RZ, R4 ;  /* 0x000000ffff077224 */ /* 0x001fe400078e0004 */
[----:B------:R-:W-:Y:S02]  /*9480*/  IMAD R8, R5, R8, R10 ;  /* 0x0000000805087224 */ /* 0x000fe400078e020a */
[----:B------:R-:W-:Y:S01]  /*9490*/  @!P2 IMAD.MOV R7, RZ, RZ, -R7 ;  /* 0x000000ffff07a224 */ /* 0x000fe200078e0a07 */
[----:B------:R-:W-:Y:S01]  /*94a0*/  ISETP.GE.AND P2, PT, R9, RZ, PT ;  /* 0x000000ff0900720c */ /* 0x000fe20003f46270 */
[----:B------:R-:W-:Y:S01]  /*94b0*/  IMAD.MOV R4, RZ, RZ, -R12 ;  /* 0x000000ffff047224 */ /* 0x000fe200078e0a0c */
[----:B------:R-:W-:Y:S01]  /*94c0*/  ISETP.GT.U32.AND P4, PT, R5, R8, PT ;  /* 0x000000080500720c */ /* 0x000fe20003f84070 */
[----:B------:R-:W-:Y:S01]  /*94d0*/  @!P6 IMAD.IADD R15, R15, 0x1, -R5 ;  /* 0x000000010f0fe824 */ /* 0x000fe200078e0a05 */
[----:B------:R0:W-:Y:S01]  /*94e0*/  STL [R1+0x268], R7 ;  /* 0x0002680701007387 */ /* 0x0001e20000100800 */
[----:B------:R-:W-:-:S02]  /*94f0*/  VIADD R11, R29, 0x50 ;  /* 0x000000501d0b7836 */ /* 0x000fc40000000000 */
[C---:B------:R-:W-:Y:S01]  /*9500*/  IMAD R14, R5.reuse, R4, R14 ;  /* 0x00000004050e7224 */ /* 0x040fe200078e020e */
[----:B------:R-:W-:Y:S01]  /*9510*/  ISETP.GT.U32.AND P6, PT, R5, R15, PT ;  /* 0x0000000f0500720c */ /* 0x000fe20003fc4070 */
[----:B------:R-:W-:Y:S01]  /*9520*/  @!P1 IMAD.MOV R2, RZ, RZ, -R2 ;  /* 0x000000ffff029224 */ /* 0x000fe200078e0a02 */
[----:B------:R-:W-:Y:S01]  /*9530*/  IABS R19, R11 ;  /* 0x0000000b00137213 */ /* 0x000fe20000000000 */
[----:B------:R-:W-:Y:S01]  /*9540*/  VIADD R10, R29, 0x51 ;  /* 0x000000511d0a7836 */ /* 0x000fe20000000000 */
[----:B------:R-:W-:Y:S01]  /*9550*/  ISETP.GT.U32.AND P1, PT, R5, R14, PT ;  /* 0x0000000e0500720c */ /* 0x000fe20003f24070 */
[----:B------:R-:W-:Y:S02]  /*9560*/  VIADD R4, R29, 0x4f ;  /* 0x0000004f1d047836 */ /* 0x000fe40000000000 */
[----:B0-----:R-:W-:Y:S01]  /*9570*/  IMAD.MOV.U32 R7, RZ, RZ, R3 ;  /* 0x000000ffff077224 */ /* 0x001fe200078e0003 */
[----:B------:R-:W-:Y:S01]  /*9580*/  IABS R20, R10 ;  /* 0x0000000a00147213 */ /* 0x000fe20000000000 */
[----:B------:R-:W-:Y:S01]  /*9590*/  @!P4 IMAD.IADD R8, R8, 0x1, -R5 ;  /* 0x000000010808c824 */ /* 0x000fe200078e0a05 */
[----:B------:R-:W-:Y:S01]  /*95a0*/  IABS R18, R4 ;  /* 0x0000000400127213 */ /* 0x000fe20000000000 */
[----:B------:R-:W-:Y:S01]  /*95b0*/  @!P3 IMAD.MOV R7, RZ, RZ, -R7 ;  /* 0x000000ffff07b224 */ /* 0x000fe200078e0a07 */
[----:B------:R-:W-:Y:S01]  /*95c0*/  ISETP.GE.AND P3, PT, R21, RZ, PT ;  /* 0x000000ff1500720c */ /* 0x000fe20003f66270 */
[----:B------:R-:W-:Y:S01]  /*95d0*/  @!P6 IMAD.IADD R15, R15, 0x1, -R5 ;  /* 0x000000010f0fe824 */ /* 0x000fe200078e0a05 */
[----:B------:R-:W-:Y:S01]  /*95e0*/  IABS R21, R21 ;  /* 0x0000001500157213 */ /* 0x000fe20000000000 */
[----:B------:R-:W-:Y:S01]  /*95f0*/  IMAD.HI.U32 R9, R0, R20, RZ ;  /* 0x0000001400097227 */ /* 0x000fe200078e00ff */
[----:B------:R0:W-:Y:S01]  /*9600*/  STL [R1+0x278], R7 ;  /* 0x0002780701007387 */ /* 0x0001e20000100800 */
[----:B------:R-:W-:-:S02]  /*9610*/  ISETP.GT.U32.AND P4, PT, R5, R8, PT ;  /* 0x000000080500720c */ /* 0x000fc40003f84070 */
[----:B------:R-:W-:Y:S01]  /*9620*/  IMAD.HI.U32 R12, R0, R21, RZ ;  /* 0x00000015000c7227 */ /* 0x000fe200078e00ff */
[----:B------:R1:W-:Y:S03]  /*9630*/  STL [R1+0x280], R2 ;  /* 0x0002800201007387 */ /* 0x0003e60000100800 */
[----:B------:R-:W-:Y:S01]  /*9640*/  IMAD.MOV R12, RZ, RZ, -R12 ;  /* 0x000000ffff0c7224 */ /* 0x000fe200078e0a0c */
[----:B------:R2:W-:Y:S01]  /*9650*/  STL [R1+0x4c], R13 ;  /* 0x00004c0d01007387 */ /* 0x0005e20000100800 */
[----:B------:R-:W-:Y:S02]  /*9660*/  @!P1 IMAD.IADD R14, R14, 0x1, -R5 ;  /* 0x000000010e0e9824 */ /* 0x000fe400078e0a05 */
[----:B------:R-:W-:Y:S02]  /*9670*/  IMAD R21, R5, R12, R21 ;  /* 0x0000000c05157224 */ /* 0x000fe400078e0215 */
[----:B0-----:R-:W-:Y:S01]  /*9680*/  VIADD R7, R29, 0x4b ;  /* 0x0000004b1d077836 */ /* 0x001fe20000000000 */
[C---:B------:R-:W-:Y:S01]  /*9690*/  ISETP.GT.U32.AND P1, PT, R5.reuse, R14, PT ;  /* 0x0000000e0500720c */ /* 0x040fe20003f24070 */
[----:B-1----:R-:W-:Y:S01]  /*96a0*/  IMAD.HI.U32 R2, R0, R19, RZ ;  /* 0x0000001300027227 */ /* 0x002fe200078e00ff */
[----:B------:R-:W-:-:S02]  /*96b0*/  ISETP.GT.U32.AND P6, PT, R5, R21, PT ;  /* 0x000000150500720c */ /* 0x000fc40003fc4070 */
[----:B------:R0:W-:Y:S01]  /*96c0*/  STL [R1+0x48], R7 ;  /* 0x0000480701007387 */ /* 0x0001e20000100800 */
[----:B------:R-:W-:Y:S01]  /*96d0*/  IMAD.MOV R2, RZ, RZ, -R2 ;  /* 0x000000ffff027224 */ /* 0x000fe200078e0a02 */
[----:B------:R-:W-:Y:S01]  /*96e0*/  IABS R12, R7 ;  /* 0x00000007000c7213 */ /* 0x000fe20000000000 */
[----:B------:R-:W-:Y:S01]  /*96f0*/  @!P4 IMAD.IADD R8, R8, 0x1, -R5 ;  /* 0x000000010808c824 */ /* 0x000fe200078e0a05 */
[----:B------:R-:W-:Y:S01]  /*9700*/  ISETP.GE.AND P4, PT, R10, RZ, PT ;  /* 0x000000ff0a00720c */ /* 0x000fe20003f86270 */
[----:B------:R-:W-:Y:S01]  /*9710*/  IMAD R19, R5, R2, R19 ;  /* 0x0000000205137224 */ /* 0x000fe200078e0213 */
[----:B--2---:R-:W-:Y:S01]  /*9720*/  IABS R13, R13 ;  /* 0x0000000d000d7213 */ /* 0x004fe20000000000 */
[----:B------:R-:W-:-:S04]  /*9730*/  IMAD.HI.U32 R3, R0, R18, RZ ;  /* 0x0000001200037227 */ /* 0x000fc800078e00ff */
[----:B------:R-:W-:Y:S01]  /*9740*/  @!P6 IMAD.IADD R21, R21, 0x1, -R5 ;  /* 0x000000011515e824 */ /* 0x000fe200078e0a05 */
[C---:B------:R-:W-:Y:S01]  /*9750*/  ISETP.GT.U32.AND P6, PT, R5.reuse, R19, PT ;  /* 0x000000130500720c */ /* 0x040fe20003fc4070 */
[----:B0-----:R-:W-:Y:S02]  /*9760*/  IMAD.MOV.U32 R7, RZ, RZ, R8 ;  /* 0x000000ffff077224 */ /* 0x001fe400078e0008 */
[----:B------:R-:W-:Y:S02]  /*9770*/  IMAD.MOV R9, RZ, RZ, -R9 ;  /* 0x000000ffff097224 */ /* 0x000fe400078e0a09 */
[----:B------:R-:W-:Y:S01]  /*9780*/  @!P5 IMAD.MOV R7, RZ, RZ, -R7 ;  /* 0x000000ffff07d224 */ /* 0x000fe200078e0a07 */
[----:B------:R-:W-:Y:S01]  /*9790*/  ISETP.GT.U32.AND P5, PT, R5, R21, PT ;  /* 0x000000150500720c */ /* 0x000fe20003fa4070 */
[----:B------:R-:W-:Y:S02]  /*97a0*/  IMAD.MOV R3, RZ, RZ, -R3 ;  /* 0x000000ffff037224 */ /* 0x000fe400078e0a03 */
[----:B------:R-:W-:Y:S01]  /*97b0*/  VIADD R2, R29, 0x4e ;  /* 0x0000004e1d027836 */ /* 0x000fe20000000000 */
[----:B------:R0:W-:Y:S01]  /*97c0*/  STL [R1+0x154], R7 ;  /* 0x0001540701007387 */ /* 0x0001e20000100800 */
[----:B------:R-:W-:-:S02]  /*97d0*/  IMAD R20, R5, R9, R20 ;  /* 0x0000000905147224 */ /* 0x000fc400078e0214 */
[----:B------:R-:W-:Y:S01]  /*97e0*/  IMAD R18, R5, R3, R18 ;  /* 0x0000000305127224 */ /* 0x000fe200078e0212 */
[----:B------:R-:W-:Y:S01]  /*97f0*/  IABS R17, R2 ;  /* 0x0000000200117213 */ /* 0x000fe20000000000 */
[----:B------:R-:W-:Y:S02]  /*9800*/  VIADD R3, R29, 0x4d ;  /* 0x0000004d1d037836 */ /* 0x000fe40000000000 */
[--C-:B------:R-:W-:Y:S02]  /*9810*/  @!P6 IMAD.IADD R19, R19, 0x1, -R5.reuse ;  /* 0x000000011313e824 */ /* 0x100fe400078e0a05 */
[--C-:B------:R-:W-:Y:S01]  /*9820*/  @!P1 IMAD.IADD R14, R14, 0x1, -R5.reuse ;  /* 0x000000010e0e9824 */ /* 0x100fe200078e0a05 */
[C---:B------:R-:W-:Y:S01]  /*9830*/  ISETP.GT.U32.AND P1, PT, R5.reuse, R20, PT ;  /* 0x000000140500720c */ /* 0x040fe20003f24070 */
[C---:B------:R-:W-:Y:S01]  /*9840*/  IMAD.HI.U32 R22, R0.reuse, R17, RZ ;  /* 0x0000001100167227 */ /* 0x040fe200078e00ff */
[----:B------:R-:W-:Y:S02]  /*9850*/  IABS R16, R3 ;  /* 0x0000000300107213 */ /* 0x000fe40000000000 */
[----:B------:R-:W-:Y:S01]  /*9860*/  ISETP.GT.U32.AND P6, PT, R5, R19, PT ;  /* 0x000000130500720c */ /* 0x000fe20003fc4070 */
[----:B------:R-:W-:Y:S01]  /*9870*/  @!P5 IMAD.IADD R21, R21, 0x1, -R5 ;  /* 0x000000011515d824 */ /* 0x000fe200078e0a05 */
[----:B------:R-:W-:Y:S01]  /*9880*/  ISETP.GT.U32.AND P5, PT, R5, R18, PT ;  /* 0x000000120500720c */ /* 0x000fe20003fa4070 */
[----:B------:R-:W-:-:S03]  /*9890*/  IMAD.HI.U32 R10, R0, R16, RZ ;  /* 0x00000010000a7227 */ /* 0x000fc600078e00ff */
[----:B------:R-:W-:Y:S01]  /*98a0*/  STL [R1+0x1b20], R21 ;  /* 0x001b201501007387 */ /* 0x000fe20000100800 */
[----:B------:R-:W-:Y:S02]  /*98b0*/  IMAD.MOV R22, RZ, RZ, -R22 ;  /* 0x000000ffff167224 */ /* 0x000fe400078e0a16 */
[----:B------:R-:W-:Y:S02]  /*98c0*/  IMAD.MOV R10, RZ, RZ, -R10 ;  /* 0x000000ffff0a7224 */ /* 0x000fe400078e0a0a */
[C---:B------:R-:W-:Y:S01]  /*98d0*/  IMAD R17, R5.reuse, R22, R17 ;  /* 0x0000001605117224 */ /* 0x040fe200078e0211 */
[----:B------:R-:W-:Y:S01]  /*98e0*/  IABS R22, R6 ;  /* 0x0000000600167213 */ /* 0x000fe20000000000 */
[--C-:B------:R-:W-:Y:S02]  /*98f0*/  @!P1 IMAD.IADD R20, R20, 0x1, -R5.reuse ;  /* 0x0000000114149824 */ /* 0x100fe400078e0a05 */
[----:B------:R-:W-:Y:S01]  /*9900*/  IMAD R16, R5, R10, R16 ;  /* 0x0000000a05107224 */ /* 0x000fe200078e0210 */
[----:B------:R-:W-:Y:S01]  /*9910*/  IABS R10, R23 ;  /* 0x00000017000a7213 */ /* 0x000fe20000000000 */
[--C-:B------:R-:W-:Y:S01]  /*9920*/  @!P6 IMAD.IADD R19, R19, 0x1, -R5.reuse ;  /* 0x000000011313e824 */ /* 0x100fe200078e0a05 */
[C---:B------:R-:W-:Y:S01]  /*9930*/  ISETP.GT.U32.AND P6, PT, R5.reuse, R17, PT ;  /* 0x000000110500720c */ /* 0x040fe20003fc4070 */
[----:B------:R-:W-:Y:S01]  /*9940*/  @!P5 IMAD.IADD R18, R18, 0x1, -R5 ;  /* 0x000000011212d824 */ /* 0x000fe200078e0a05 */
[C---:B------:R-:W-:Y:S01]  /*9950*/  ISETP.GT.U32.AND P1, PT, R5.reuse, R20, PT ;  /* 0x000000140500720c */ /* 0x040fe20003f24070 */
[----:B------:R-:W-:Y:S01]  /*9960*/  IMAD.HI.U32 R9, R0, R13, RZ ;  /* 0x0000000d00097227 */ /* 0x000fe200078e00ff */
[----:B------:R-:W-:-:S03]  /*9970*/  ISETP.GT.U32.AND P5, PT, R5, R16, PT ;  /* 0x000000100500720c */ /* 0x000fc60003fa4070 */
[----:B------:R-:W-:Y:S02]  /*9980*/  IMAD.MOV R9, RZ, RZ, -R9 ;  /* 0x000000ffff097224 */ /* 0x000fe400078e0a09 */
[----:B0-----:R-:W-:Y:S02]  /*9990*/  VIADD R7, R29, 0x48 ;  /* 0x000000481d077836 */ /* 0x001fe40000000000 */
[----:B------:R-:W-:Y:S02]  /*99a0*/  IMAD R13, R5, R9, R13 ;  /* 0x00000009050d7224 */ /* 0x000fe400078e020d */
[--C-:B------:R-:W-:Y:S01]  /*99b0*/  @!P6 IMAD.IADD R17, R17, 0x1, -R5.reuse ;  /* 0x000000011111e824 */ /* 0x100fe200078e0a05 */
[----:B------:R-:W-:Y:S01]  /*99c0*/  IABS R9, R7 ;  /* 0x0000000700097213 */ /* 0x000fe20000000000 */
[--C-:B------:R-:W-:Y:S01]  /*99d0*/  @!P1 IMAD.IADD R20, R20, 0x1, -R5.reuse ;  /* 0x0000000114149824 */ /* 0x100fe200078e0a05 */
[C---:B------:R-:W-:Y:S01]  /*99e0*/  ISETP.GT.U32.AND P6, PT, R5.reuse, R18, PT ;  /* 0x000000120500720c */ /* 0x040fe20003fc4070 */
[----:B------:R-:W-:Y:S01]  /*99f0*/  @!P5 IMAD.IADD R16, R16, 0x1, -R5 ;  /* 0x000000011010d824 */ /* 0x000fe200078e0a05 */
[----:B------:R-:W-:Y:S01]  /*9a00*/  ISETP.GT.U32.AND P5, PT, R5, R17, PT ;  /* 0x000000110500720c */ /* 0x000fe20003fa4070 */
[----:B------:R-:W-:Y:S01]  /*9a10*/  IMAD.HI.U32 R8, R0, R12, RZ ;  /* 0x0000000c00087227 */ /* 0x000fe200078e00ff */
[----:B------:R-:W-:Y:S01]  /*9a20*/  STL [R1+0x1b24], R20 ;  /* 0x001b241401007387 */ /* 0x000fe20000100800 */
[----:B------:R-:W-:-:S02]  /*9a30*/  ISETP.GE.AND P1, PT, R11, RZ, PT ;  /* 0x000000ff0b00720c */ /* 0x000fc40003f26270 */
[----:B------:R-:W-:Y:S01]  /*9a40*/  IMAD.MOV R8, RZ, RZ, -R8 ;  /* 0x000000ffff087224 */ /* 0x000fe200078e0a08 */
[----:B------:R-:W-:Y:S01]  /*9a50*/  STL [R1+0x1b28], R19 ;  /* 0x001b281301007387 */ /* 0x000fe20000100800 */
[----:B------:R-:W-:Y:S02]  /*9a60*/  IABS R11, R24 ;  /* 0x00000018000b7213 */ /* 0x000fe40000000000 */
[C---:B------:R-:W-:Y:S01]  /*9a70*/  IMAD R12, R5.reuse, R8, R12 ;  /* 0x00000008050c7224 */ /* 0x040fe200078e020c */
[----:B------:R0:W-:Y:S01]  /*9a80*/  STL [R1+0x44], R24 ;  /* 0x0000441801007387 */ /* 0x0001e20000100800 */
[--C-:B------:R-:W-:Y:S01]  /*9a90*/  @!P6 IMAD.IADD R18, R18, 0x1, -R5.reuse ;  /* 0x000000011212e824 */ /* 0x100fe200078e0a05 */
[----:B------:R-:W-:Y:S01]  /*9aa0*/  ISETP.GT.U32.AND P6, PT, R5, R13, PT ;  /* 0x0000000d0500720c */ /* 0x000fe20003fc4070 */
[----:B------:R-:W-:Y:S01]  /*9ab0*/  @!P5 IMAD.IADD R17, R17, 0x1, -R5 ;  /* 0x000000011111d824 */ /* 0x000fe200078e0a05 */
[----:B------:R-:W-:Y:S01]  /*9ac0*/  STL [R1+0x40], R23 ;  /* 0x0000401701007387 */ /* 0x000fe20000100800 */
[----:B------:R-:W-:-:S03]  /*9ad0*/  IMAD.HI.U32 R8, R0, R11, RZ ;  /* 0x0000000b00087227 */ /* 0x000fc600078e00ff */
[----:B------:R1:W-:Y:S01]  /*9ae0*/  STL [R1+0x1b10], R6 ;  /* 0x001b100601007387 */ /* 0x0003e20000100800 */
[----:B------:R-:W-:Y:S01]  /*9af0*/  IMAD.MOV R8, RZ, RZ, -R8 ;  /* 0x000000ffff087224 */ /* 0x000fe200078e0a08 */
[----:B0-----:R-:W0:Y:S02]  /*9b00*/  I2F.RP R24, R22 ;  /* 0x0000001600187306 */ /* 0x001e240000209400 */
[----:B------:R2:W-:Y:S01]  /*9b10*/  STL [R1+0x38], R7 ;  /* 0x0000380701007387 */ /* 0x0005e20000100800 */
[C---:B------:R-:W-:Y:S01]  /*9b20*/  ISETP.GT.U32.AND P5, PT, R5.reuse, R12, PT ;  /* 0x0000000c0500720c */ /* 0x040fe20003fa4070 */
[----:B------:R-:W-:Y:S02]  /*9b30*/  IMAD R11, R5, R8, R11 ;  /* 0x00000008050b7224 */ /* 0x000fe400078e020b */
[----:B------:R-:W-:Y:S02]  /*9b40*/  @!P6 IMAD.IADD R13, R13, 0x1, -R5 ;  /* 0x000000010d0de824 */ /* 0x000fe400078e0a05 */
[----:B-1----:R-:W-:-:S02]  /*9b50*/  VIADD R6, R29, 0x47 ;  /* 0x000000471d067836 */ /* 0x002fc40000000000 */
[----:B------:R-:W-:-:S03]  /*9b60*/  IMAD.HI.U32 R23, R0, R10, RZ ;  /* 0x0000000a00177227 */ /* 0x000fc600078e00ff */
[----:B------:R-:W-:Y:S01]  /*9b70*/  STL [R1+0x34], R6 ;  /* 0x0000340601007387 */ /* 0x000fe20000100800 */
[----:B--2---:R-:W-:Y:S01]  /*9b80*/  IMAD.MOV.U32 R7, RZ, RZ, R15 ;  /* 0x000000ffff077224 */ /* 0x004fe200078e000f */
[----:B------:R-:W-:Y:S01]  /*9b90*/  IABS R8, R6 ;  /* 0x0000000600087213 */ /* 0x000fe20000000000 */
[----:B------:R-:W-:-:S04]  /*9ba0*/  IMAD.HI.U32 R15, R0, R9, RZ ;  /* 0x00000009000f7227 */ /* 0x000fc800078e00ff */
[----:B------:R-:W-:Y:S01]  /*9bb0*/  @!P0 IMAD.MOV R7, RZ, RZ, -R7 ;  /* 0x000000ffff078224 */ /* 0x000fe200078e0a07 */
[----:B------:R-:W-:Y:S01]  /*9bc0*/  ISETP.GT.U32.AND P0, PT, R5, R16, PT ;  /* 0x000000100500720c */ /* 0x000fe20003f04070 */
[----:B------:R-:W-:Y:S02]  /*9bd0*/  IMAD.MOV R15, RZ, RZ, -R15 ;  /* 0x000000ffff0f7224 */ /* 0x000fe400078e0a0f */
[----:B------:R-:W-:Y:S01]  /*9be0*/  @!P5 IMAD.IADD R12, R12, 0x1, -R5 ;  /* 0x000000010c0cd824 */ /* 0x000fe200078e0a05 */
[----:B------:R-:W-:Y:S01]  /*9bf0*/  STL [R1+0x148], R7 ;  /* 0x0001480701007387 */ /* 0x000fe20000100800 */
[----:B------:R-:W-:-:S03]  /*9c00*/  IMAD.MOV R23, RZ, RZ, -R23 ;  /* 0x000000ffff177224 */ /* 0x000fc600078e0a17 */
[----:B------:R1:W-:Y:S05]  /*9c10*/  STL [R1+0x1b1c], R17 ;  /* 0x001b1c1101007387 */ /* 0x0003ea0000100800 */
[----:B------:R-:W-:Y:S01]  /*9c20*/  @!P0 IMAD.IADD R16, R16, 0x1, -R5 ;  /* 0x0000000110108824 */ /* 0x000fe200078e0a05 */
[C---:B------:R-:W-:Y:S01]  /*9c30*/  ISETP.GT.U32.AND P5, PT, R5.reuse, R13, PT ;  /* 0x0000000d0500720c */ /* 0x040fe20003fa4070 */
[C---:B------:R-:W-:Y:S02]  /*9c40*/  IMAD R9, R5.reuse, R15, R9 ;  /* 0x0000000f05097224 */ /* 0x040fe400078e0209 */
[C---:B------:R-:W-:Y:S01]  /*9c50*/  IMAD R10, R5.reuse, R23, R10 ;  /* 0x00000017050a7224 */ /* 0x040fe200078e020a */
[----:B-1----:R-:W2:Y:S01]  /*9c60*/  LDL R17, [R1+0x310] ;  /* 0x0003100001117983 */ /* 0x002ea20000100800 */
[C---:B------:R-:W-:Y:S01]  /*9c70*/  ISETP.GT.U32.AND P0, PT, R5.reuse, R11, PT ;  /* 0x0000000b0500720c */ /* 0x040fe20003f04070 */
[----:B0-----:R-:W0:Y:S01]  /*9c80*/  MUFU.RCP R15, R24 ;  /* 0x00000018000f7308 */ /* 0x001e220000001000 */
[----:B------:R-:W-:Y:S01]  /*9c90*/  IMAD.HI.U32 R23, R0, R8, RZ ;  /* 0x0000000800177227 */ /* 0x000fe200078e00ff */
[----:B------:R-:W-:-:S03]  /*9ca0*/  ISETP.GT.U32.AND P6, PT, R5, R10, PT ;  /* 0x0000000a0500720c */ /* 0x000fc60003fc4070 */
[----:B------:R-:W-:Y:S02]  /*9cb0*/  IMAD.MOV R23, RZ, RZ, -R23 ;  /* 0x000000ffff177224 */ /* 0x000fe400078e0a17 */
[--C-:B------:R-:W-:Y:S01]  /*9cc0*/  @!P5 IMAD.IADD R13, R13, 0x1, -R5.reuse ;  /* 0x000000010d0dd824 */ /* 0x100fe200078e0a05 */
[C---:B------:R-:W-:Y:S01]  /*9cd0*/  ISETP.GT.U32.AND P5, PT, R5.reuse, R9, PT ;  /* 0x000000090500720c */ /* 0x040fe20003fa4070 */
[----:B------:R-:W-:Y:S02]  /*9ce0*/  IMAD R8, R5, R23, R8 ;  /* 0x0000001705087224 */ /* 0x000fe400078e0208 */
[----:B------:R-:W-:Y:S02]  /*9cf0*/  IMAD.MOV.U32 R21, RZ, RZ, R28 ;  /* 0x000000ffff157224 */ /* 0x000fe400078e001c */
[--C-:B------:R-:W-:Y:S01]  /*9d00*/  @!P0 IMAD.IADD R11, R11, 0x1, -R5.reuse ;  /* 0x000000010b0b8824 */ /* 0x100fe200078e0a05 */
[----:B------:R-:W-:Y:S01]  /*9d10*/  ISETP.GT.U32.AND P0, PT, R5, R12, PT ;  /* 0x0000000c0500720c */ /* 0x000fe20003f04070 */
[----:B------:R-:W-:-:S02]  /*9d20*/  @!P6 IMAD.IADD R10, R10, 0x1, -R5 ;  /* 0x000000010a0ae824 */ /* 0x000fc400078e0a05 */
[----:B0-----:R-:W-:-:S03]  /*9d30*/  VIADD R15, R15, 0xffffffe ;  /* 0x0ffffffe0f0f7836 */ /* 0x001fc60000000000 */
[----:B------:R-:W-:Y:S01]  /*9d40*/  ISETP.GT.U32.AND P6, PT, R5, R10, PT ;  /* 0x0000000a0500720c */ /* 0x000fe20003fc4070 */
[--C-:B------:R-:W-:Y:S01]  /*9d50*/  @!P5 IMAD.IADD R9, R9, 0x1, -R5.reuse ;  /* 0x000000010909d824 */ /* 0x100fe200078e0a05 */
[----:B------:R-:W-:Y:S01]  /*9d60*/  ISETP.GE.AND P5, PT, R2, RZ, PT ;  /* 0x000000ff0200720c */ /* 0x000fe20003fa6270 */
[----:B------:R-:W0:Y:S04]  /*9d70*/  F2I.FTZ.U32.TRUNC.NTZ R15, R15 ;  /* 0x0000000f000f7305 */ /* 0x000e28000021f000 */
[----:B------:R-:W-:Y:S01]  /*9d80*/  @!P0 IMAD.IADD R12, R12, 0x1, -R5 ;  /* 0x000000010c0c8824 */ /* 0x000fe200078e0a05 */
[----:B------:R-:W-:-:S05]  /*9d90*/  ISETP.GT.U32.AND P0, PT, R5, R8, PT ;  /* 0x000000080500720c */ /* 0x000fca0003f04070 */
[----:B------:R-:W-:-:S08]  /*9da0*/  @!P6 IMAD.IADD R10, R10, 0x1, -R5 ;  /* 0x000000010a0ae824 */ /* 0x000fd000078e0a05 */
[----:B------:R-:W-:Y:S01]  /*9db0*/  @!P0 IMAD.IADD R8, R8, 0x1, -R5 ;  /* 0x0000000108088824 */ /* 0x000fe200078e0a05 */
[----:B------:R-:W-:Y:S01]  /*9dc0*/  ISETP.GE.AND P0, PT, R3, RZ, PT ;  /* 0x000000ff0300720c */ /* 0x000fe20003f06270 */
[C---:B--2---:R-:W-:Y:S02]  /*9dd0*/  VIADD R7, R17.reuse, 0x46 ;  /* 0x0000004611077836 */ /* 0x044fe40000000000 */
[----:B------:R-:W-:-:S03]  /*9de0*/  VIADD R6, R17, 0x45 ;  /* 0x0000004511067836 */ /* 0x000fc60000000000 */
[----:B------:R1:W-:Y:S01]  /*9df0*/  STL [R1+0x30], R7 ;  /* 0x0000300701007387 */ /* 0x0003e20000100800 */
[----:B------:R-:W-:-:S03]  /*9e00*/  IABS R24, R7 ;  /* 0x0000000700187213 */ /* 0x000fc60000000000 */
[----:B------:R2:W-:Y:S02]  /*9e10*/  STL [R1+0x2c], R6 ;  /* 0x00002c0601007387 */ /* 0x0005e40000100800 */
[----:B------:R-:W-:-:S04]  /*9e20*/  IMAD.HI.U32 R25, R0, R24, RZ ;  /* 0x0000001800197227 */ /* 0x000fc800078e00ff */
[----:B-1----:R-:W-:Y:S01]  /*9e30*/  IMAD.MOV.U32 R7, RZ, RZ, R14 ;  /* 0x000000ffff077224 */ /* 0x002fe200078e000e */
[----:B------:R-:W-:Y:S01]  /*9e40*/  IABS R14, R6 ;  /* 0x00000006000e7213 */ /* 0x000fe20000000000 */
[----:B------:R-:W-:Y:S02]  /*9e50*/  IMAD.MOV R25, RZ, RZ, -R25 ;  /* 0x000000ffff197224 */ /* 0x000fe400078e0a19 */
[----:B------:R-:W-:Y:S01]  /*9e60*/  @!P2 IMAD.MOV R7, RZ, RZ, -R7 ;  /* 0x000000ffff07a224 */ /* 0x000fe200078e0a07 */
[----:B------:R-:W-:Y:S01]  /*9e70*/  ISETP.GT.U32.AND P2, PT, R5, R11, PT ;  /* 0x0000000b0500720c */ /* 0x000fe20003f44070 */
[----:B--2---:R-:W-:Y:S02]  /*9e80*/  VIADD R6, R17, 0x44 ;  /* 0x0000004411067836 */ /* 0x004fe40000000000 */
[----:B------:R-:W-:Y:S01]  /*9e90*/  IMAD.HI.U32 R23, R0, R14, RZ ;  /* 0x0000000e00177227 */ /* 0x000fe200078e00ff */
[----:B------:R1:W-:Y:S02]  /*9ea0*/  STL [R1+0x140], R7 ;  /* 0x0001400701007387 */ /* 0x0003e40000100800 */
[----:B------:R-:W-:Y:S01]  /*9eb0*/  IABS R2, R6 ;  /* 0x0000000600027213 */ /* 0x000fe20000000000 */
[----:B------:R-:W-:Y:S01]  /*9ec0*/  IMAD.MOV R23, RZ, RZ, -R23 ;  /* 0x000000ffff177224 */ /* 0x000fe200078e0a17 */
[----:B------:R-:W-:Y:S03]  /*9ed0*/  STL [R1+0x1b14], R13 ;  /* 0x001b140d01007387 */ /* 0x000fe60000100800 */
[----:B------:R-:W-:Y:S01]  /*9ee0*/  IMAD R3, R5, R23, R14 ;  /* 0x0000001705037224 */ /* 0x000fe200078e020e */
[----:B------:R2:W-:Y:S01]  /*9ef0*/  STL [R1+0x1b18], R12 ;  /* 0x001b180c01007387 */ /* 0x0005e20000100800 */
[----:B------:R-:W-:Y:S01]  /*9f00*/  @!P2 IMAD.IADD R11, R11, 0x1, -R5 ;  /* 0x000000010b0ba824 */ /* 0x000fe200078e0a05 */
[----:B------:R-:W-:Y:S01]  /*9f10*/  ISETP.GE.AND P2, PT, R4, RZ, PT ;  /* 0x000000ff0400720c */ /* 0x000fe20003f46270 */
[----:B-1----:R-:W-:Y:S01]  /*9f20*/  VIADD R7, R17, 0x42 ;  /* 0x0000004211077836 */ /* 0x002fe20000000000 */
[----:B------:R1:W-:Y:S01]  /*9f30*/  STL [R1+0x28], R6 ;  /* 0x0000280601007387 */ /* 0x0003e20000100800 */
[----:B------:R-:W-:-:S02]  /*9f40*/  IMAD R4, R5, R25, R24 ;  /* 0x0000001905047224 */ /* 0x000fc400078e0218 */
[----:B------:R-:W-:Y:S01]  /*9f50*/  IMAD.HI.U32 R14, R0, R2, RZ ;  /* 0x00000002000e7227 */ /* 0x000fe200078e00ff */
[----:B------:R-:W-:Y:S02]  /*9f60*/  IABS R23, R7 ;  /* 0x0000000700177213 */ /* 0x000fe40000000000 */
[----:B------:R-:W-:Y:S01]  /*9f70*/  ISETP.GT.U32.AND P6, PT, R5, R4, PT ;  /* 0x000000040500720c */ /* 0x000fe20003fc4070 */
[C---:B--2---:R-:W-:Y:S02]  /*9f80*/  VIADD R12, R17.reuse, 0x43 ;  /* 0x00000043110c7836 */ /* 0x044fe40000000000 */
[----:B0-----:R-:W-:Y:S02]  /*9f90*/  IMAD.MOV R24, RZ, RZ, -R15 ;  /* 0x000000ffff187224 */ /* 0x001fe400078e0a0f */
[----:B-1----:R-:W-:Y:S01]  /*9fa0*/  VIADD R6, R17, 0x41 ;  /* 0x0000004111067836 */ /* 0x002fe20000000000 */
[----:B------:R-:W-:Y:S01]  /*9fb0*/  IABS R26, R12 ;  /* 0x0000000c001a7213 */ /* 0x000fe20000000000 */
[----:B------:R-:W-:Y:S01]  /*9fc0*/  IMAD.MOV R14, RZ, RZ, -R14 ;  /* 0x000000ffff0e7224 */ /* 0x000fe200078e0a0e */
[----:B------:R0:W-:Y:S01]  /*9fd0*/  STL [R1+0x24], R12 ;  /* 0x0000240c01007387 */ /* 0x0001e20000100800 */
[----:B------:R-:W-:Y:S01]  /*9fe0*/  IMAD R25, R24, R22, RZ ;  /* 0x0000001618197224 */ /* 0x000fe200078e02ff */
[----:B------:R-:W-:Y:S01]  /*9ff0*/  IABS R27, R6 ;  /* 0x00000006001b7213 */ /* 0x000fe20000000000 */
[C---:B------:R-:W-:Y:S01]  /*a000*/  IMAD.HI.U32 R24, R0.reuse, R23, RZ ;  /* 0x0000001700187227 */ /* 0x040fe200078e00ff */
[----:B------:R1:W-:Y:S03]  /*a010*/  STL [R1+0x20], R7 ;  /* 0x0000200701007387 */ /* 0x0003e60000100800 */
[----:B------:R-:W-:-:S04]  /*a020*/  IMAD.HI.U32 R29, R0, R27, RZ ;  /* 0x0000001b001d7227 */ /* 0x000fc800078e00ff */
[----:B------:R-:W-:Y:S02]  /*a030*/  IMAD.MOV R29, RZ, RZ, -R29 ;  /* 0x000000ffff1d7224 */ /* 0x000fe400078e0a1d */
[----:B------:R-:W-:Y:S02]  /*a040*/  IMAD R2, R5, R14, R2 ;  /* 0x0000000e05027224 */ /* 0x000fe400078e0202 */
[----:B------:R-:W-:Y:S02]  /*a050*/  IMAD.MOV.U32 R14, RZ, RZ, RZ ;  /* 0x000000ffff0e7224 */ /* 0x000fe400078e00ff */
[----:B0-----:R-:W-:Y:S02]  /*a060*/  VIADD R12, R17, 0x40 ;  /* 0x00000040110c7836 */ /* 0x001fe40000000000 */
[----:B------:R-:W-:Y:S02]  /*a070*/  IMAD R27, R5, R29, R27 ;  /* 0x0000001d051b7224 */ /* 0x000fe400078e021b */
[----:B------:R-:W-:Y:S01]  /*a080*/  IMAD.MOV R24, RZ, RZ, -R24 ;  /* 0x000000ffff187224 */ /* 0x000fe200078e0a18 */
[----:B------:R0:W-:Y:S01]  /*a090*/  STL [R1], R12 ;  /* 0x0000000c01007387 */ /* 0x0001e20000100800 */
[----:B------:R-:W-:-:S02]  /*a0a0*/  VIADD R29, R17, 0x3f ;  /* 0x0000003f111d7836 */ /* 0x000fc40000000000 */
[----:B------:R-:W-:-:S04]  /*a0b0*/  IMAD.HI.U32 R28, R0, R26, RZ ;  /* 0x0000001a001c7227 */ /* 0x000fc800078e00ff */
[----:B-1----:R-:W-:Y:S02]  /*a0c0*/  VIADD R7, R17, 0x3e ;  /* 0x0000003e11077836 */ /* 0x002fe40000000000 */
[----:B------:R-:W-:Y:S01]  /*a0d0*/  IMAD.HI.U32 R13, R15, R25, R14 ;  /* 0x000000190f0d7227 */ /* 0x000fe200078e000e */
[----:B------:R-:W-:Y:S02]  /*a0e0*/  IABS R25, R12 ;  /* 0x0000000c00197213 */ /* 0x000fe40000000000 */
[----:B------:R-:W-:Y:S01]  /*a0f0*/  IABS R15, R17 ;  /* 0x00000011000f7213 */ /* 0x000fe20000000000 */
[----:B------:R-:W-:Y:S01]  /*a100*/  IMAD R14, R5, R24, R23 ;  /* 0x00000018050e7224 */ /* 0x000fe200078e0217 */
[----:B------:R-:W-:Y:S01]  /*a110*/  IABS R24, R29 ;  /* 0x0000001d00187213 */ /* 0x000fe20000000000 */
[----:B------:R-:W-:Y:S01]  /*a120*/  IMAD.MOV R28, RZ, RZ, -R28 ;  /* 0x000000ffff1c7224 */ /* 0x000fe200078e0a1c */
[----:B------:R-:W-:Y:S01]  /*a130*/  IABS R23, R7 ;  /* 0x0000000700177213 */ /* 0x000fe20000000000 */
[----:B------:R-:W-:-:S04]  /*a140*/  IMAD.HI.U32 R19, R0, R25, RZ ;  /* 0x0000001900137227 */ /* 0x000fc800078e00ff */
[----:B------:R-:W-:Y:S01]  /*a150*/  IMAD R26, R5, R28, R26 ;  /* 0x0000001c051a7224 */ /* 0x000fe200078e021a */
[----:B------:R-:W-:Y:S01]  /*a160*/  IABS R28, R21 ;  /* 0x00000015001c7213 */ /* 0x000fe20000000000 */
[----:B------:R-:W-:-:S04]  /*a170*/  IMAD.HI.U32 R20, R0, R24, RZ ;  /* 0x0000001800147227 */ /* 0x000fc800078e00ff */
[----:B------:R-:W-:-:S04]  /*a180*/  IMAD.HI.U32 R21, R0, R23, RZ ;  /* 0x0000001700157227 */ /* 0x000fc800078e00ff */
[----:B------:R-:W-:Y:S02]  /*a190*/  IMAD.MOV R19, RZ, RZ, -R19 ;  /* 0x000000ffff137224 */ /* 0x000fe400078e0a13 */
[----:B------:R-:W-:Y:S02]  /*a1a0*/  IMAD.MOV R20, RZ, RZ, -R20 ;  /* 0x000000ffff147224 */ /* 0x000fe400078e0a14 */
[----:B------:R-:W-:Y:S02]  /*a1b0*/  IMAD.MOV R21, RZ, RZ, -R21 ;  /* 0x000000ffff157224 */ /* 0x000fe400078e0a15 */
[C---:B------:R-:W-:Y:S02]  /*a1c0*/  IMAD R25, R5.reuse, R19, R25 ;  /* 0x0000001305197224 */ /* 0x040fe400078e0219 */
[----:B------:R-:W2:Y:S01]  /*a1d0*/  LDL.LU R19, [R1+0x1b28] ;  /* 0x001b280001137983 */ /* 0x000ea20000300800 */
[C---:B------:R-:W-:Y:S02]  /*a1e0*/  IMAD R24, R5.reuse, R20, R24 ;  /* 0x0000001405187224 */ /* 0x040fe400078e0218 */
[----:B------:R-:W-:Y:S01]  /*a1f0*/  IMAD R23, R5, R21, R23 ;  /* 0x0000001505177224 */ /* 0x000fe200078e0217 */
[----:B------:R-:W3:Y:S01]  /*a200*/  LDL.LU R20, [R1+0x1b24] ;  /* 0x001b240001147983 */ /* 0x000ee20000300800 */
[----:B0-----:R-:W-:-:S03]  /*a210*/  IMAD.HI.U32 R12, R0, R15, RZ ;  /* 0x0000000f000c7227 */ /* 0x001fc600078e00ff */
[----:B------:R-:W4:Y:S01]  /*a220*/  LDL.LU R21, [R1+0x1b20] ;  /* 0x001b200001157983 */ /* 0x000f220000300800 */
[----:B------:R-:W-:Y:S02]  /*a230*/  IMAD.MOV R12, RZ, RZ, -R12 ;  /* 0x000000ffff0c7224 */ /* 0x000fe400078e0a0c */
[----:B------:R-:W-:-:S04]  /*a240*/  IMAD.HI.U32 R13, R13, R28, RZ ;  /* 0x0000001c0d0d7227 */ /* 0x000fc800078e00ff */
[C---:B------:R-:W-:Y:S02]  /*a250*/  IMAD R15, R5.reuse, R12, R15 ;  /* 0x0000000c050f7224 */ /* 0x040fe400078e020f */
[----:B------:R-:W-:Y:S01]  /*a260*/  @!P6 IMAD.IADD R4, R4, 0x1, -R5 ;  /* 0x000000010404e824 */ /* 0x000fe200078e0a05 */
[----:B------:R-:W-:-:S13]  /*a270*/  ISETP.GT.U32.AND P6, PT, R5, R3, PT ;  /* 0x000000030500720c */ /* 0x000fda0003fc4070 */
[----:B------:R-:W-:Y:S01]  /*a280*/  @!P6 IMAD.IADD R3, R3, 0x1, -R5 ;  /* 0x000000010303e824 */ /* 0x000fe200078e0a05 */
[----:B------:R-:W-:-:S13]  /*a290*/  ISETP.GT.U32.AND P6, PT, R5, R2, PT ;  /* 0x000000020500720c */ /* 0x000fda0003fc4070 */
[----:B------:R-:W-:Y:S01]  /*a2a0*/  @!P6 IMAD.IADD R2, R2, 0x1, -R5 ;  /* 0x000000010202e824 */ /* 0x000fe200078e0a05 */
[----:B------:R-:W-:-:S13]  /*a2b0*/  ISETP.GT.U32.AND P6, PT, R5, R26, PT ;  /* 0x0000001a0500720c */ /* 0x000fda0003fc4070 */
[----:B------:R-:W-:Y:S01]  /*a2c0*/  @!P6 IMAD.IADD R26, R26, 0x1, -R5 ;  /* 0x000000011a1ae824 */ /* 0x000fe200078e0a05 */
[----:B------:R-:W-:Y:S01]  /*a2d0*/  ISETP.GT.U32.AND P6, PT, R5, R14, PT ;  /* 0x0000000e0500720c */ /* 0x000fe20003fc4070 */
[----:B----4-:R-:W-:Y:S02]  /*a2e0*/  IMAD.MOV.U32 R12, RZ, RZ, R21 ;  /* 0x000000ffff0c7224 */ /* 0x010fe400078e0015 */
[----:B------:R-:W-:Y:S02]  /*a2f0*/  IMAD.MOV R21, RZ, RZ, -R13 ;  /* 0x000000ffff157224 */ /* 0x000fe400078e0a0d */
[----:B---3--:R-:W-:Y:S02]  /*a300*/  IMAD.MOV.U32 R13, RZ, RZ, R20 ;  /* 0x000000ffff0d7224 */ /* 0x008fe400078e0014 */
[----:B------:R-:W-:Y:S02]  /*a310*/  IMAD.MOV.U32 R20, RZ, RZ, R17 ;  /* 0x000000ffff147224 */ /* 0x000fe400078e0011 */
[----:B------:R-:W3:Y:S01]  /*a320*/  LDL.LU R17, [R1+0x1b1c] ;  /* 0x001b1c0001117983 */ /* 0x000ee20000300800 */
[----:B------:R-:W-:-:S02]  /*a330*/  @!P3 IMAD.MOV R12, RZ, RZ, -R12 ;  /* 0x000000ffff0cb224 */ /* 0x000fc400078e0a0c */
[----:B------:R-:W-:-:S03]  /*a340*/  @!P4 IMAD.MOV R13, RZ, RZ, -R13 ;  /* 0x000000ffff0dc224 */ /* 0x000fc600078e0a0d */
[----:B------:R-:W-:Y:S04]  /*a350*/  STL [R1+0x124], R12 ;  /* 0x0001240c01007387 */ /* 0x000fe80000100800 */
[----:B------:R0:W-:Y:S04]  /*a360*/  STL [R1+0x120], R13 ;  /* 0x0001200d01007387 */ /* 0x0001e80000100800 */
[----:B0-----:R-:W4:Y:S01]  /*a370*/  LDL.LU R13, [R1+0x4c] ;  /* 0x00004c00010d7983 */ /* 0x001f220000300800 */
[----:B--2---:R-:W-:Y:S02]  /*a380*/  IMAD.MOV.U32 R12, RZ, RZ, R19 ;  /* 0x000000ffff0c7224 */ /* 0x004fe400078e0013 */
[----:B------:R-:W-:-:S02]  /*a390*/  @!P6 IMAD.IADD R14, R14, 0x1, -R5 ;  /* 0x000000010e0ee824 */ /* 0x000fc400078e0a05 */
[----:B------:R-:W-:-:S03]  /*a3a0*/  @!P1 IMAD.MOV R12, RZ, RZ, -R12 ;  /* 0x000000ffff0c9224 */ /* 0x000fc600078e0a0c */
[----:B------:R-:W-:Y:S02]  /*a3b0*/  ISETP.GT.U32.AND P6, PT, R5, R14, PT ;  /* 0x0000000e0500720c */ /* 0x000fe40003fc4070 */
[----:B------:R3:W-:Y:S01]  /*a3c0*/  STL [R1+0x11c], R12 ;  /* 0x00011c0c01007387 */ /* 0x0007e20000100800 */
[----:B------:R-:W-:Y:S02]  /*a3d0*/  IMAD.MOV.U32 R19, RZ, RZ, R16 ;  /* 0x000000ffff137224 */ /* 0x000fe400078e0010 */
[----:B------:R-:W-:Y:S02]  /*a3e0*/  @!P2 IMAD.MOV R18, RZ, RZ, -R18 ;  /* 0x000000ffff12a224 */ /* 0x000fe400078e0a12 */
[----:B------:R-:W-:Y:S02]  /*a3f0*/  @!P0 IMAD.MOV R19, RZ, RZ, -R19 ;  /* 0x000000ffff138224 */ /* 0x000fe400078e0a13 */
[----:B------:R-:W-:-:S04]  /*a400*/  IMAD R21, R22, R21, R28 ;  /* 0x0000001516157224 */ /* 0x000fc800078e021c */
[----:B------:R-:W-:Y:S02]  /*a410*/  @!P6 IMAD.IADD R14, R14, 0x1, -R5 ;  /* 0x000000010e0ee824 */ /* 0x000fe400078e0a05 */
[----:B---3--:R-:W-:Y:S02]  /*a420*/  IMAD.MOV.U32 R12, RZ, RZ, R17 ;  /* 0x000000ffff0c7224 */ /* 0x008fe400078e0011 */
[----:B------:R-:W2:Y:S02]  /*a430*/  LDL.LU R17, [R1+0x40] ;  /* 0x0000400001117983 */ /* 0x000ea40000300800 */
[----:B------:R-:W-:Y:S02]  /*a440*/  @!P5 IMAD.MOV R12, RZ, RZ, -R12 ;  /* 0x000000ffff0cd224 */ /* 0x000fe400078e0a0c */
[----:B------:R-:W3:Y:S04]  /*a450*/  LDL.LU R16, [R1+0x44] ;  /* 0x0000440001107983 */ /* 0x000ee80000300800 */
[----:B------:R0:W-:Y:S04]  /*a460*/  STL [R1+0x118], R18 ;  /* 0x0001181201007387 */ /* 0x0001e80000100800 */
[----:B0-----:R-:W5:Y:S04]  /*a470*/  LDL.LU R18, [R1+0x38] ;  /* 0x0000380001127983 */ /* 0x001f680000300800 */
[----:B------:R0:W-:Y:S01]  /*a480*/  STL [R1+0x114], R12 ;  /* 0x0001140c01007387 */ /* 0x0001e20000100800 */
[----:B----4-:R-:W-:-:S03]  /*a490*/  ISETP.GE.AND P6, PT, R13, RZ, PT ;  /* 0x000000ff0d00720c */ /* 0x010fc60003fc6270 */
[----:B0-----:R-:W4:Y:S04]  /*a4a0*/  LDL.LU R12, [R1+0x1b18] ;  /* 0x001b1800010c7983 */ /* 0x001f280000300800 */
[----:B------:R0:W-:Y:S04]  /*a4b0*/  STL [R1+0x110], R19 ;  /* 0x0001101301007387 */ /* 0x0001e80000100800 */
[----:B0-----:R-:W4:Y:S04]  /*a4c0*/  LDL.LU R19, [R1+0x34] ;  /* 0x0000340001137983 */ /* 0x001f280000300800 */
[----:B------:R-:W4:Y:S04]  /*a4d0*/  LDL.LU R28, [R1+0x48] ;  /* 0x00004800011c7983 */ /* 0x000f280000300800 */
[----:B------:R-:W4:Y:S01]  /*a4e0*/  LDL.LU R13, [R1+0x1b14] ;  /* 0x001b1400010d7983 */ /* 0x000f220000300800 */
[----:B------:R-:W-:-:S02]  /*a4f0*/  ISETP.GT.U32.AND P4, PT, R5, R8, PT ;  /* 0x000000080500720c */ /* 0x000fc40003f84070 */
[C---:B------:R-:W-:Y:S02]  /*a500*/  ISETP.GT.U32.AND P3, PT, R5.reuse, R9, PT ;  /* 0x000000090500720c */ /* 0x040fe40003f64070 */
[C---:B------:R-:W-:Y:S02]  /*a510*/  ISETP.GT.U32.AND P1, PT, R5.reuse, R4, PT ;  /* 0x000000040500720c */ /* 0x040fe40003f24070 */
[C---:B------:R-:W-:Y:S02]  /*a520*/  ISETP.GT.U32.AND P2, PT, R5.reuse, R3, PT ;  /* 0x000000030500720c */ /* 0x040fe40003f44070 */
[----:B------:R-:W-:-:S05]  /*a530*/  ISETP.GT.U32.AND P5, PT, R5, R2, PT ;  /* 0x000000020500720c */ /* 0x000fca0003fa4070 */
[--C-:B------:R-:W-:Y:S01]  /*a540*/  @!P4 IMAD.IADD R8, R8, 0x1, -R5.reuse ;  /* 0x000000010808c824 */ /* 0x100fe200078e0a05 */
[----:B------:R-:W-:Y:S01]  /*a550*/  ISETP.GT.U32.AND P4, PT, R5, R25, PT ;  /* 0x000000190500720c */ /* 0x000fe20003f84070 */
[--C-:B------:R-:W-:Y:S01]  /*a560*/  @!P3 IMAD.IADD R9, R9, 0x1, -R5.reuse ;  /* 0x000000010909b824 */ /* 0x100fe200078e0a05 */
[C---:B------:R-:W-:Y:S01]  /*a570*/  ISETP.GT.U32.AND P3, PT, R5.reuse, R27, PT ;  /* 0x0000001b0500720c */ /* 0x040fe20003f64070 */
[--C-:B------:R-:W-:Y:S01]  /*a580*/  @!P1 IMAD.IADD R4, R4, 0x1, -R5.reuse ;  /* 0x0000000104049824 */ /* 0x100fe200078e0a05 */
[----:B------:R-:W-:Y:S01]  /*a590*/  ISETP.GT.U32.AND P1, PT, R5, R24, PT ;  /* 0x000000180500720c */ /* 0x000fe20003f24070 */
[--C-:B------:R-:W-:Y:S01]  /*a5a0*/  @!P2 IMAD.IADD R3, R3, 0x1, -R5.reuse ;  /* 0x000000010303a824 */ /* 0x100fe200078e0a05 */
[C---:B------:R-:W-:Y:S01]  /*a5b0*/  ISETP.GT.U32.AND P2, PT, R5.reuse, R23, PT ;  /* 0x000000170500720c */ /* 0x040fe20003f44070 */
[----:B------:R-:W-:Y:S01]  /*a5c0*/  @!P5 IMAD.IADD R2, R2, 0x1, -R5 ;  /* 0x000000010202d824 */ /* 0x000fe200078e0a05 */
[----:B------:R-:W-:-:S05]  /*a5d0*/  ISETP.GT.U32.AND P5, PT, R5, R15, PT ;  /* 0x0000000f0500720c */ /* 0x000fca0003fa4070 */
[--C-:B------:R-:W-:Y:S02]  /*a5e0*/  @!P4 IMAD.IADD R25, R25, 0x1, -R5.reuse ;  /* 0x000000011919c824 */ /* 0x100fe400078e0a05 */
[--C-:B------:R-:W-:Y:S02]  /*a5f0*/  @!P3 IMAD.IADD R27, R27, 0x1, -R5.reuse ;  /* 0x000000011b1bb824 */ /* 0x100fe400078e0a05 */
[--C-:B------:R-:W-:Y:S02]  /*a600*/  @!P1 IMAD.IADD R24, R24, 0x1, -R5.reuse ;  /* 0x0000000118189824 */ /* 0x100fe400078e0a05 */
[--C-:B------:R-:W-:Y:S02]  /*a610*/  @!P2 IMAD.IADD R23, R23, 0x1, -R5.reuse ;  /* 0x000000011717a824 */ /* 0x100fe400078e0a05 */
[----:B------:R-:W-:Y:S01]  /*a620*/  @!P5 IMAD.IADD R15, R15, 0x1, -R5 ;  /* 0x000000010f0fd824 */ /* 0x000fe200078e0a05 */
[----:B--2---:R-:W-:Y:S02]  /*a630*/  ISETP.GE.AND P1, PT, R17, RZ, PT ;  /* 0x000000ff1100720c */ /* 0x004fe40003f26270 */
[----:B---3--:R-:W-:-:S02]  /*a640*/  ISETP.GE.AND P4, PT, R16, RZ, PT ;  /* 0x000000ff1000720c */ /* 0x008fc40003f86270 */
[----:B------:R-:W2:Y:S04]  /*a650*/  LDL.LU R16, [R1+0x28] ;  /* 0x0000280001107983 */ /* 0x000ea80000300800 */
[----:B------:R-:W3:Y:S01]  /*a660*/  LDL.LU R17, [R1+0x24] ;  /* 0x0000240001117983 */ /* 0x000ee20000300800 */
[----:B-----5:R-:W-:-:S03]  /*a670*/  ISETP.GE.AND P2, PT, R18, RZ, PT ;  /* 0x000000ff1200720c */ /* 0x020fc60003f46270 */
[----:B------:R-:W5:Y:S03]  /*a680*/  LDL.LU R18, [R1+0x20] ;  /* 0x0000200001127983 */ /* 0x000f660000300800 */
[----:B------:R-:W-:Y:S02]  /*a690*/  @!P4 IMAD.MOV R11, RZ, RZ, -R11 ;  /* 0x000000ffff0bc224 */ /* 0x000fe400078e0a0b */
[----:B------:R-:W-:-:S05]  /*a6a0*/  @!P1 IMAD.MOV R10, RZ, RZ, -R10 ;  /* 0x000000ffff0a9224 */ /* 0x000fca00078e0a0a */
[----:B------:R-:W-:Y:S01]  /*a6b0*/  @!P2 IMAD.MOV R9, RZ, RZ, -R9 ;  /* 0x000000ffff09a224 */ /* 0x000fe200078e0a09 */
[----:B------:R-:W-:Y:S02]  /*a6c0*/  ISETP.GT.U32.AND P2, PT, R5, R15, PT ;  /* 0x0000000f0500720c */ /* 0x000fe40003f44070 */
[----:B----4-:R-:W-:Y:S01]  /*a6d0*/  ISETP.GE.AND P5, PT, R19, RZ, PT ;  /* 0x000000ff1300720c */ /* 0x010fe20003fa6270 */
[----:B------:R-:W-:Y:S01]  /*a6e0*/  IMAD.MOV.U32 R19, RZ, RZ, R12 ;  /* 0x000000ffff137224 */ /* 0x000fe200078e000c */
[----:B------:R-:W-:Y:S01]  /*a6f0*/  ISETP.GE.AND P3, PT, R28, RZ, PT ;  /* 0x000000ff1c00720c */ /* 0x000fe20003f66270 */
[----:B------:R-:W-:Y:S02]  /*a700*/  IMAD.MOV.U32 R28, RZ, RZ, R20 ;  /* 0x000000ffff1c7224 */ /* 0x000fe400078e0014 */
[----:B------:R-:W-:Y:S02]  /*a710*/  IMAD.MOV.U32 R20, RZ, RZ, R13 ;  /* 0x000000ffff147224 */ /* 0x000fe400078e000d */
[----:B------:R-:W4:Y:S04]  /*a720*/  LDL.LU R13, [R1+0x2c] ;  /* 0x00002c00010d7983 */ /* 0x000f280000300800 */
[----:B------:R-:W5:Y:S01]  /*a730*/  LDL.LU R12, [R1+0x30] ;  /* 0x00003000010c7983 */ /* 0x000f620000300800 */
[----:B------:R-:W-:-:S03]  /*a740*/  @!P6 IMAD.MOV R20, RZ, RZ, -R20 ;  /* 0x000000ffff14e224 */ /* 0x000fc600078e0a14 */
[----:B------:R-:W-:Y:S02]  /*a750*/  @!P3 IMAD.MOV R19, RZ, RZ, -R19 ;  /* 0x000000ffff13b224 */ /* 0x000fe400078e0a13 */
[----:B------:R-:W-:Y:S01]  /*a760*/  STL [R1+0x10c], R20 ;  /* 0x00010c1401007387 */ /* 0x000fe20000100800 */
[----:B------:R-:W-:-:S03]  /*a770*/  @!P5 IMAD.MOV R8, RZ, RZ, -R8 ;  /* 0x000000ffff08d224 */ /* 0x000fc600078e0a08 */
[----:B------:R0:W-:Y:S01]  /*a780*/  STL [R1+0x108], R19 ;  /* 0x0001081301007387 */ /* 0x0001e20000100800 */
[----:B------:R-:W-:Y:S01]  /*a790*/  @!P2 IMAD.IADD R15, R15, 0x1, -R5 ;  /* 0x000000010f0fa824 */ /* 0x000fe200078e0a05 */
[----:B------:R-:W-:Y:S02]  /*a7a0*/  ISETP.GE.AND P2, PT, R6, RZ, PT ;  /* 0x000000ff0600720c */ /* 0x000fe40003f46270 */
[----:B0-----:R-:W4:Y:S04]  /*a7b0*/  LDL R19, [R1+0x17b0] ;  /* 0x0017b00001137983 */ /* 0x001f280000100800 */
[----:B------:R-:W-:Y:S04]  /*a7c0*/  STL [R1+0x104], R11 ;  /* 0x0001040b01007387 */ /* 0x000fe80000100800 */
[----:B------:R0:W-:Y:S04]  /*a7d0*/  STL [R1+0x100], R10 ;  /* 0x0001000a01007387 */ /* 0x0001e80000100800 */
[----:B------:R-:W4:Y:S04]  /*a7e0*/  LDL.LU R20, [R1] ;  /* 0x0000000001147983 */ /* 0x000f280000300800 */
[----:B------:R-:W-:Y:S04]  /*a7f0*/  STL [R1+0xfc], R9 ;  /* 0x0000fc0901007387 */ /* 0x000fe80000100800 */
[----:B------:R1:W-:Y:S04]  /*a800*/  STL [R1+0xf8], R8 ;  /* 0x0000f80801007387 */ /* 0x0003e80000100800 */
[----:B------:R-:W4:Y:S01]  /*a810*/  LDL.LU R6, [R1+0x1b10] ;  /* 0x001b100001067983 */ /* 0x000f220000300800 */
[----:B------:R-:W-:-:S13]  /*a820*/  ISETP.GT.U32.AND P0, PT, R5, R26, PT ;  /* 0x0000001a0500720c */ /* 0x000fda0003f04070 */
[----:B------:R-:W-:Y:S01]  /*a830*/  @!P0 IMAD.IADD R26, R26, 0x1, -R5 ;  /* 0x000000011a1a8824 */ /* 0x000fe200078e0a05 */
[----:B------:R-:W-:Y:S02]  /*a840*/  ISETP.GT.U32.AND P0, PT, R22, R21, PT ;  /* 0x000000151600720c */ /* 0x000fe40003f04070 */
[----:B------:R-:W-:-:S11]  /*a850*/  ISETP.GT.U32.AND P3, PT, R5, R25, PT ;  /* 0x000000190500720c */ /* 0x000fd60003f64070 */
[----:B------:R-:W-:Y:S01]  /*a860*/  @!P0 IMAD.IADD R21, R21, 0x1, -R22 ;  /* 0x0000000115158824 */ /* 0x000fe200078e0a16 */
[----:B------:R-:W-:Y:S01]  /*a870*/  ISETP.GT.U32.AND P0, PT, R5, R27, PT ;  /* 0x0000001b0500720c */ /* 0x000fe20003f04070 */
[----:B------:R-:W-:-:S03]  /*a880*/  @!P3 IMAD.IADD R25, R25, 0x1, -R5 ;  /* 0x000000011919b824 */ /* 0x000fc600078e0a05 */
[----:B------:R-:W-:-:S09]  /*a890*/  ISETP.GT.U32.AND P5, PT, R22, R21, PT ;  /* 0x000000151600720c */ /* 0x000fd20003fa4070 */
[----:B------:R-:W-:Y:S02]  /*a8a0*/  @!P0 IMAD.IADD R27, R27, 0x1, -R5 ;  /* 0x000000011b1b8824 */ /* 0x000fe400078e0a05 */
[----:B0-----:R-:W-:Y:S01]  /*a8b0*/  VIADD R10, R28, 0x3c ;  /* 0x0000003c1c0a7836 */ /* 0x001fe20000000000 */
[----:B------:R-:W-:Y:S01]  /*a8c0*/  ISETP.GT.U32.AND P4, PT, R5, R24, PT ;  /* 0x000000180500720c */ /* 0x000fe20003f84070 */
[----:B------:R-:W-:-:S03]  /*a8d0*/  @!P5 IMAD.IADD R21, R21, 0x1, -R22 ;  /* 0x000000011515d824 */ /* 0x000fc600078e0a16 */
[----:B-1----:R-:W-:Y:S01]  /*a8e0*/  IABS R8, R10 ;  /* 0x0000000a00087213 */ /* 0x002fe20000000000 */
[----:B------:R-:W-:Y:S01]  /*a8f0*/  IMAD.MOV.U32 R9, RZ, RZ, R21 ;  /* 0x000000ffff097224 */ /* 0x000fe200078e0015 */
[----:B------:R-:W-:-:S07]  /*a900*/  ISETP.GT.U32.AND P1, PT, R5, R23, PT ;  /* 0x000000170500720c */ /* 0x000fce0003f24070 */
[----:B------:R-:W-:-:S06]  /*a910*/  @!P4 IMAD.IADD R24, R24, 0x1, -R5 ;  /* 0x000000011818c824 */ /* 0x000fcc00078e0a05 */
[----:B------:R-:W-:Y:S02]  /*a920*/  @!P1 IMAD.IADD R23, R23, 0x1, -R5 ;  /* 0x0000000117179824 */ /* 0x000fe400078e0a05 */
[----:B------:R-:W-:Y:S01]  /*a930*/  VIADD R11, R28, 0x3a ;  /* 0x0000003a1c0b7836 */ /* 0x000fe20000000000 */
[----:B--2---:R-:W-:Y:S02]  /*a940*/  ISETP.GE.AND P3, PT, R16, RZ, PT ;  /* 0x000000ff1000720c */ /* 0x004fe40003f66270 */
[----:B---3--:R-:W-:Y:S02]  /*a950*/  ISETP.GE.AND P4, PT, R17, RZ, PT ;  /* 0x000000ff1100720c */ /* 0x008fe40003f86270 */
[----:B-----5:R-:W-:Y:S02]  /*a960*/  ISETP.GE.AND P6, PT, R12, RZ, PT ;  /* 0x000000ff0c00720c */ /* 0x020fe40003fc6270 */
[----:B----4-:R-:W-:Y:S01]  /*a970*/  ISETP.GE.AND P0, PT, R13, RZ, PT ;  /* 0x000000ff0d00720c */ /* 0x010fe20003f06270 */
[----:B------:R-:W-:-:S10]  /*a980*/  VIADD R13, R28, 0x3d ;  /* 0x0000003d1c0d7836 */ /* 0x000fd40000000000 */
[----:B------:R-:W-:Y:S02]  /*a990*/  @!P6 IMAD.MOV R4, RZ, RZ, -R4 ;  /* 0x000000ffff04e224 */ /* 0x000fe400078e0a04 */
[----:B------:R-:W-:-:S03]  /*a9a0*/  @!P0 IMAD.MOV R3, RZ, RZ, -R3 ;  /* 0x000000ffff038224 */ /* 0x000fc600078e0a03 */
[----:B------:R0:W-:Y:S01]  /*a9b0*/  STL [R1+0xf4], R4 ;  /* 0x0000f40401007387 */ /* 0x0001e20000100800 */
[----:B------:R-:W-:Y:S02]  /*a9c0*/  IABS R12, R13 ;  /* 0x0000000d000c7213 */ /* 0x000fe40000000000 */
[----:B------:R-:W-:Y:S01]  /*a9d0*/  ISETP.GE.AND P5, PT, R19, RZ, PT ;  /* 0x000000ff1300720c */ /* 0x000fe20003fa6270 */
[----:B------:R1:W-:Y:S01]  /*a9e0*/  STL [R1+0xf0], R3 ;  /* 0x0000f00301007387 */ /* 0x0003e20000100800 */
[----:B0-----:R-:W-:-:S04]  /*a9f0*/  IMAD.MOV.U32 R4, RZ, RZ, R2 ;  /* 0x000000ffff047224 */ /* 0x001fc800078e0002 */
[----:B------:R-:W-:Y:S02]  /*aa00*/  @!P3 IMAD.MOV R4, RZ, RZ, -R4 ;  /* 0x000000ffff04b224 */ /* 0x000fe400078e0a04 */
[----:B-1----:R-:W-:-:S04]  /*aa10*/  IMAD.HI.U32 R3, R0, R8, RZ ;  /* 0x0000000800037227 */ /* 0x002fc800078e00ff */
[----:B------:R-:W-:Y:S01]  /*aa20*/  IMAD.HI.U32 R2, R0, R12, RZ ;  /* 0x0000000c00027227 */ /* 0x000fe200078e00ff */
[----:B------:R0:W-:Y:S01]  /*aa30*/  STL [R1+0xec], R4 ;  /* 0x0000ec0401007387 */ /* 0x0001e20000100800 */
[----:B------:R-:W-:Y:S02]  /*aa40*/  ISETP.NE.AND P0, PT, R6, RZ, PT ;  /* 0x000000ff0600720c */ /* 0x000fe40003f05270 */
[----:B------:R-:W-:Y:S02]  /*aa50*/  IMAD.MOV R2, RZ, RZ, -R2 ;  /* 0x000000ffff027224 */ /* 0x000fe400078e0a02 */
[----:B0-----:R-:W-:Y:S02]  /*aa60*/  IMAD.MOV R4, RZ, RZ, -R3 ;  /* 0x000000ffff047224 */ /* 0x001fe400078e0a03 */
[----:B------:R-:W-:Y:S02]  /*aa70*/  VIADD R3, R28, 0x3b ;  /* 0x0000003b1c037836 */ /* 0x000fe40000000000 */
[----:B------:R-:W-:-:S03]  /*aa80*/  IMAD R12, R5, R2, R12 ;  /* 0x00000002050c7224 */ /* 0x000fc600078e020c */
[----:B------:R-:W-:Y:S01]  /*aa90*/  IABS R17, R3 ;  /* 0x0000000300117213 */ /* 0x000fe20000000000 */
[----:B------:R-:W-:Y:S01]  /*aaa0*/  @!P5 IMAD.MOV R9, RZ, RZ, -R9 ;  /* 0x000000ffff09d224 */ /* 0x000fe200078e0a09 */
[----:B------:R-:W-:Y:S02]  /*aab0*/  @!P0 LOP3.LUT R9, RZ, R6, RZ, 0x33, !PT ;  /* 0x00000006ff098212 */ /* 0x000fe400078e33ff */
[----:B------:R-:W-:Y:S01]  /*aac0*/  ISETP.GT.U32.AND P0, PT, R5, R12, PT ;  /* 0x0000000c0500720c */ /* 0x000fe20003f04070 */
[----:B------:R-:W-:Y:S01]  /*aad0*/  IMAD.HI.U32 R16, R0, R17, RZ ;  /* 0x0000001100107227 */ /* 0x000fe200078e00ff */
[----:B------:R-:W-:-:S03]  /*aae0*/  ISETP.GE.AND P3, PT, R20, RZ, PT ;  /* 0x000000ff1400720c */ /* 0x000fc60003f66270 */
[----:B------:R-:W-:Y:S01]  /*aaf0*/  IMAD.MOV R16, RZ, RZ, -R16 ;  /* 0x000000ffff107224 */ /* 0x000fe200078e0a10 */
[----:B------:R-:W-:Y:S01]  /*ab00*/  ISETP.GE.AND P1, PT, R18, RZ, PT ;  /* 0x000000ff1200720c */ /* 0x000fe20003f26270 */
[C---:B------:R-:W-:Y:S02]  /*ab10*/  IMAD R8, R5.reuse, R4, R8 ;  /* 0x0000000405087224 */ /* 0x040fe400078e0208 */
[----:B------:R-:W-:Y:S02]  /*ab20*/  IMAD.MOV.U32 R20, RZ, RZ, R26 ;  /* 0x000000ffff147224 */ /* 0x000fe400078e001a */
[C---:B------:R-:W-:Y:S02]  /*ab30*/  IMAD R17, R5.reuse, R16, R17 ;  /* 0x0000001005117224 */ /* 0x040fe400078e0211 */
[----:B------:R-:W-:Y:S01]  /*ab40*/  @!P4 IMAD.MOV R20, RZ, RZ, -R20 ;  /* 0x000000ffff14c224 */ /* 0x000fe200078e0a14 */
[----:B------:R-:W-:Y:S01]  /*ab50*/  ISETP.GT.U32.AND P4, PT, R5, R8, PT ;  /* 0x000000080500720c */ /* 0x000fe20003f84070 */
[----:B------:R-:W-:Y:S01]  /*ab60*/  @!P0 IMAD.IADD R12, R12, 0x1, -R5 ;  /* 0x000000010c0c8824 */ /* 0x000fe200078e0a05 */
[----:B------:R-:W-:-:S02]  /*ab70*/  ISETP.GE.AND P5, PT, R7, RZ, PT ;  /* 0x000000ff0700720c */ /* 0x000fc40003fa6270 */
[----:B------:R-:W-:Y:S01]  /*ab80*/  ISETP.GT.U32.AND P0, PT, R5, R17, PT ;  /* 0x000000110500720c */ /* 0x000fe20003f04070 */
[----:B------:R-:W2:Y:S01]  /*ab90*/  LDL.LU R7, [R1+0x1b0c] ;  /* 0x001b0c0001077983 */ /* 0x000ea20000300800 */
[C---:B------:R-:W-:Y:S01]  /*aba0*/  VIADD R18, R28.reuse, 0x39 ;  /* 0x000000391c127836 */ /* 0x040fe20000000000 */
[----:B------:R-:W-:Y:S02]  /*abb0*/  IABS R19, R11 ;  /* 0x0000000b00137213 */ /* 0x000fe40000000000 */
[----:B------:R0:W-:Y:S01]  /*abc0*/  STL [R1+0x1a60], R9 ;  /* 0x001a600901007387 */ /* 0x0001e20000100800 */
[----:B------:R-:W-:Y:S01]  /*abd0*/  VIADD R4, R28, 0x38 ;  /* 0x000000381c047836 */ /* 0x000fe20000000000 */
[----:B------:R-:W-:Y:S01]  /*abe0*/  IABS R6, R18 ;  /* 0x0000001200067213 */ /* 0x000fe20000000000 */
[----:B0-----:R-:W-:Y:S01]  /*abf0*/  IMAD.MOV.U32 R9, RZ, RZ, R14 ;  /* 0x000000ffff097224 */ /* 0x001fe200078e000e */
[----:B------:R0:W-:Y:S01]  /*ac00*/  STL [R1+0xe8], R20 ;  /* 0x0000e81401007387 */ /* 0x0001e20000100800 */
[----:B------:R-:W-:-:S02]  /*ac10*/  IMAD.MOV.U32 R14, RZ, RZ, R19 ;  /* 0x000000ffff0e7224 */ /* 0x000fc400078e0013 */
[----:B------:R-:W-:Y:S01]  /*ac20*/  @!P1 IMAD.MOV R9, RZ, RZ, -R9 ;  /* 0x000000ffff099224 */ /* 0x000fe200078e0a09 */
[----:B------:R-:W-:Y:S01]  /*ac30*/  ISETP.GE.AND P6, PT, R29, RZ, PT ;  /* 0x000000ff1d00720c */ /* 0x000fe20003fc6270 */
[----:B------:R-:W-:Y:S01]  /*ac40*/  @!P4 IMAD.IADD R8, R8, 0x1, -R5 ;  /* 0x000000010808c824 */ /* 0x000fe200078e0a05 */
[----:B------:R-:W-:Y:S01]  /*ac50*/  IABS R2, R4 ;  /* 0x0000000400027213 */ /* 0x000fe20000000000 */
[C---:B------:R-:W-:Y:S01]  /*ac60*/  IMAD.HI.U32 R19, R0.reuse, R6, RZ ;  /* 0x0000000600137227 */ /* 0x040fe200078e00ff */
[----:B------:R1:W-:Y:S01]  /*ac70*/  STL [R1+0xe4], R9 ;  /* 0x0000e40901007387 */ /* 0x0003e20000100800 */
[----:B------:R-:W-:Y:S02]  /*ac80*/  ISETP.GE.AND P1, PT, R13, RZ, PT ;  /* 0x000000ff0d00720c */ /* 0x000fe40003f26270 */
[----:B0-----:R-:W-:Y:S02]  /*ac90*/  IMAD.MOV.U32 R20, RZ, RZ, R27 ;  /* 0x000000ffff147224 */ /* 0x001fe400078e001b */
[----:B------:R-:W-:-:S04]  /*aca0*/  IMAD.HI.U32 R13, R0, R14, RZ ;  /* 0x0000000e000d7227 */ /* 0x000fc800078e00ff */
[----:B------:R-:W-:Y:S02]  /*acb0*/  @!P0 IMAD.IADD R17, R17, 0x1, -R5 ;  /* 0x0000000111118824 */ /* 0x000fe400078e0a05 */
[----:B-1----:R-:W-:Y:S02]  /*acc0*/  IMAD.MOV.U32 R9, RZ, RZ, R25 ;  /* 0x000000ffff097224 */ /* 0x002fe400078e0019 */
[----:B------:R-:W-:Y:S01]  /*acd0*/  @!P2 IMAD.MOV R20, RZ, RZ, -R20 ;  /* 0x000000ffff14a224 */ /* 0x000fe200078e0a14 */
[----:B------:R-:W-:Y:S01]  /*ace0*/  ISETP.GT.U32.AND P2, PT, R5, R8, PT ;  /* 0x000000080500720c */ /* 0x000fe20003f44070 */
[----:B------:R-:W-:Y:S02]  /*acf0*/  IMAD.MOV R19, RZ, RZ, -R19 ;  /* 0x000000ffff137224 */ /* 0x000fe400078e0a13 */
[----:B------:R-:W-:-:S04]  /*ad00*/  IMAD.HI.U32 R16, R0, R2, RZ ;  /* 0x0000000200107227 */ /* 0x000fc800078e00ff */
[----:B------:R-:W-:Y:S02]  /*ad10*/  IMAD.MOV R13, RZ, RZ, -R13 ;  /* 0x000000ffff0d7224 */ /* 0x000fe400078e0a0d */
[----:B------:R-:W-:Y:S01]  /*ad20*/  @!P3 IMAD.MOV R9, RZ, RZ, -R9 ;  /* 0x000000ffff09b224 */ /* 0x000fe200078e0a09 */
[C---:B------:R-:W-:Y:S01]  /*ad30*/  ISETP.GT.U32.AND P3, PT, R5.reuse, R17, PT ;  /* 0x000000110500720c */ /* 0x040fe20003f64070 */
[C---:B------:R-:W-:Y:S02]  /*ad40*/  IMAD R6, R5.reuse, R19, R6 ;  /* 0x0000001305067224 */ /* 0x040fe400078e0206 */
[----:B------:R-:W-:Y:S02]  /*ad50*/  IMAD.MOV R16, RZ, RZ, -R16 ;  /* 0x000000ffff107224 */ /* 0x000fe400078e0a10 */
[C---:B------:R-:W-:Y:S02]  /*ad60*/  IMAD R13, R5.reuse, R13, R14 ;  /* 0x0000000d050d7224 */ /* 0x040fe400078e020e */
[----:B------:R-:W-:Y:S01]  /*ad70*/  IMAD.MOV.U32 R19, RZ, RZ, R24 ;  /* 0x000000ffff137224 */ /* 0x000fe200078e0018 */
[----:B------:R-:W-:Y:S01]  /*ad80*/  STL [R1+0xe0], R20 ;  /* 0x0000e01401007387 */ /* 0x000fe20000100800 */
[C---:B------:R-:W-:Y:S01]  /*ad90*/  IMAD R2, R5.reuse, R16, R2 ;  /* 0x0000001005027224 */ /* 0x040fe200078e0202 */
[C---:B------:R-:W-:Y:S01]  /*ada0*/  ISETP.GT.U32.AND P0, PT, R5.reuse, R12, PT ;  /* 0x0000000c0500720c */ /* 0x040fe20003f04070 */
[----:B------:R-:W-:Y:S01]  /*adb0*/  @!P6 IMAD.MOV R19, RZ, RZ, -R19 ;  /* 0x000000ffff13e224 */ /* 0x000fe200078e0a13 */
[----:B------:R0:W-:Y:S01]  /*adc0*/  STL [R1+0xdc], R9 ;  /* 0x0000dc0901007387 */ /* 0x0001e20000100800 */
[C---:B------:R-:W-:Y:S01]  /*add0*/  ISETP.GT.U32.AND P6, PT, R5.reuse, R13, PT ;  /* 0x0000000d0500720c */ /* 0x040fe20003fc4070 */
[----:B------:R-:W-:Y:S01]  /*ade0*/  @!P2 IMAD.IADD R8, R8, 0x1, -R5 ;  /* 0x000000010808a824 */ /* 0x000fe200078e0a05 */
[----:B------:R-:W-:Y:S01]  /*adf0*/  ISETP.GT.U32.AND P2, PT, R5, R2, PT ;  /* 0x000000020500720c */ /* 0x000fe20003f44070 */
[----:B------:R-:W-:-:S02]  /*ae00*/  VIADD R14, R28, 0x37 ;  /* 0x000000371c0e7836 */ /* 0x000fc40000000000 */
[----:B0-----:R-:W-:Y:S02]  /*ae10*/  IMAD.MOV.U32 R9, RZ, RZ, R23 ;  /* 0x000000ffff097224 */ /* 0x001fe400078e0017 */
[----:B------:R-:W-:Y:S02]  /*ae20*/  @!P3 IMAD.IADD R17, R17, 0x1, -R5 ;  /* 0x000000011111b824 */ /* 0x000fe400078e0a05 */
[----:B------:R-:W-:Y:S01]  /*ae30*/  @!P5 IMAD.MOV R9, RZ, RZ, -R9 ;  /* 0x000000ffff09d224 */ /* 0x000fe200078e0a09 */
[----:B------:R-:W-:Y:S02]  /*ae40*/  ISETP.GT.U32.AND P5, PT, R5, R6, PT ;  /* 0x000000060500720c */ /* 0x000fe40003fa4070 */
[C---:B------:R-:W-:Y:S01]  /*ae50*/  ISETP.GE.AND P3, PT, R28.reuse, RZ, PT ;  /* 0x000000ff1c00720c */ /* 0x040fe20003f66270 */
[----:B------:R-:W-:Y:S01]  /*ae60*/  VIADD R16, R28, 0x36 ;  /* 0x000000361c107836 */ /* 0x000fe20000000000 */
[----:B------:R-:W-:Y:S02]  /*ae70*/  ISETP.GE.AND P4, PT, R10, RZ, PT ;  /* 0x000000ff0a00720c */ /* 0x000fe40003f86270 */
[----:B------:R-:W-:Y:S01]  /*ae80*/  IABS R10, R14 ;  /* 0x0000000e000a7213 */ /* 0x000fe20000000000 */
[--C-:B------:R-:W-:Y:S01]  /*ae90*/  @!P0 IMAD.IADD R12, R12, 0x1, -R5.reuse ;  /* 0x000000010c0c8824 */ /* 0x100fe200078e0a05 */
[----:B------:R0:W-:Y:S01]  /*aea0*/  STL [R1+0xd8], R19 ;  /* 0x0000d81301007387 */ /* 0x0001e20000100800 */
[----:B------:R-:W-:Y:S01]  /*aeb0*/  @!P6 IMAD.IADD R13, R13, 0x1, -R5 ;  /* 0x000000010d0de824 */ /* 0x000fe200078e0a05 */
[----:B------:R-:W-:Y:S01]  /*aec0*/  ISETP.GE.AND P6, PT, R11, RZ, PT ;  /* 0x000000ff0b00720c */ /* 0x000fe20003fc6270 */
[----:B------:R-:W-:Y:S01]  /*aed0*/  IMAD.HI.U32 R20, R0, R10, RZ ;  /* 0x0000000a00147227 */ /* 0x000fe200078e00ff */
[----:B------:R1:W-:Y:S01]  /*aee0*/  STL [R1+0xd4], R9 ;  /* 0x0000d40901007387 */ /* 0x0003e20000100800 */
[----:B------:R-:W-:-:S02]  /*aef0*/  ISETP.GE.AND P0, PT, R3, RZ, PT ;  /* 0x000000ff0300720c */ /* 0x000fc40003f06270 */
[----:B------:R-:W-:Y:S01]  /*af00*/  IMAD.MOV.U32 R11, RZ, RZ, R15 ;  /* 0x000000ffff0b7224 */ /* 0x000fe200078e000f */
[----:B0-----:R-:W-:Y:S01]  /*af10*/  IABS R19, R16 ;  /* 0x0000001000137213 */ /* 0x001fe20000000000 */
[--C-:B------:R-:W-:Y:S02]  /*af20*/  @!P5 IMAD.IADD R6, R6, 0x1, -R5.reuse ;  /* 0x000000010606d824 */ /* 0x100fe400078e0a05 */
[----:B------:R-:W-:Y:S02]  /*af30*/  @!P2 IMAD.IADD R2, R2, 0x1, -R5 ;  /* 0x000000010202a824 */ /* 0x000fe400078e0a05 */
[----:B-1----:R-:W-:Y:S01]  /*af40*/  IMAD.MOV.U32 R9, RZ, RZ, R12 ;  /* 0x000000ffff097224 */ /* 0x002fe200078e000c */
[----:B------:R-:W-:Y:S01]  /*af50*/  ISETP.GT.U32.AND P2, PT, R5, R13, PT ;  /* 0x0000000d0500720c */ /* 0x000fe20003f44070 */
[----:B------:R-:W-:-:S04]  /*af60*/  IMAD.HI.U32 R3, R0, R19, RZ ;  /* 0x0000001300037227 */ /* 0x000fc800078e00ff */
[----:B------:R-:W-:Y:S02]  /*af70*/  IMAD.MOV R20, RZ, RZ, -R20 ;  /* 0x000000ffff147224 */ /* 0x000fe400078e0a14 */
[----:B------:R-:W-:Y:S02]  /*af80*/  @!P3 IMAD.MOV R11, RZ, RZ, -R11 ;  /* 0x000000ffff0bb224 */ /* 0x000fe400078e0a0b */
[----:B------:R-:W-:Y:S01]  /*af90*/  @!P1 IMAD.MOV R9, RZ, RZ, -R9 ;  /* 0x000000ffff099224 */ /* 0x000fe200078e0a09 */
[C---:B------:R-:W-:Y:S01]  /*afa0*/  ISETP.GT.U32.AND P1, PT, R5.reuse, R6, PT ;  /* 0x000000060500720c */ /* 0x040fe20003f24070 */
[----:B------:R-:W-:Y:S01]  /*afb0*/  IMAD.MOV R3, RZ, RZ, -R3 ;  /* 0x000000ffff037224 */ /* 0x000fe200078e0a03 */
[----:B------:R-:W-:Y:S01]  /*afc0*/  STL [R1+0x1ad8], R11 ;  /* 0x001ad80b01007387 */ /* 0x000fe20000100800 */
[C---:B------:R-:W-:Y:S02]  /*afd0*/  IMAD R10, R5.reuse, R20, R10 ;  /* 0x00000014050a7224 */ /* 0x040fe400078e020a */
[----:B------:R-:W-:Y:S01]  /*afe0*/  IMAD.MOV.U32 R12, RZ, RZ, R8 ;  /* 0x000000ffff0c7224 */ /* 0x000fe200078e0008 */
[----:B------:R0:W-:Y:S01]  /*aff0*/  STL [R1+0xd0], R9 ;  /* 0x0000d00901007387 */ /* 0x0001e20000100800 */
[----:B------:R-:W-:-:S02]  /*b000*/  IMAD R3, R5, R3, R19 ;  /* 0x0000000305037224 */ /* 0x000fc400078e0213 */
[----:B------:R-:W-:Y:S02]  /*b010*/  VIADD R15, R28, 0x35 ;  /* 0x000000351c0f7836 */ /* 0x000fe40000000000 */
[----:B------:R-:W-:Y:S01]  /*b020*/  @!P4 IMAD.MOV R12, RZ, RZ, -R12 ;  /* 0x000000ffff0cc224 */ /* 0x000fe200078e0a0c */
[C---:B------:R-:W-:Y:S01]  /*b030*/  ISETP.GT.U32.AND P4, PT, R5.reuse, R10, PT ;  /* 0x0000000a0500720c */ /* 0x040fe20003f84070 */
[----:B0-----:R-:W-:Y:S01]  /*b040*/  IMAD.MOV.U32 R9, RZ, RZ, R17 ;  /* 0x000000ffff097224 */ /* 0x001fe200078e0011 */
[----:B------:R-:W-:Y:S01]  /*b050*/  ISETP.GT.U32.AND P3, PT, R5, R2, PT ;  /* 0x000000020500720c */ /* 0x000fe20003f64070 */
[----:B------:R-:W-:Y:S02]  /*b060*/  @!P2 IMAD.IADD R13, R13, 0x1, -R5 ;  /* 0x000000010d0da824 */ /* 0x000fe400078e0a05 */
[----:B------:R-:W-:Y:S01]  /*b070*/  @!P0 IMAD.MOV R9, RZ, RZ, -R9 ;  /* 0x000000ffff098224 */ /* 0x000fe200078e0a09 */
[----:B------:R-:W-:Y:S02]  /*b080*/  ISETP.GE.AND P0, PT, R4, RZ, PT ;  /* 0x000000ff0400720c */ /* 0x000fe40003f06270 */
[----:B------:R-:W-:-:S02]  /*b090*/  IABS R4, R15 ;  /* 0x0000000f00047213 */ /* 0x000fc40000000000 */
[----:B------:R-:W-:Y:S01]  /*b0a0*/  ISETP.GT.U32.AND P2, PT, R5, R3, PT ;  /* 0x000000030500720c */ /* 0x000fe20003f44070 */
[----:B------:R-:W-:Y:S01]  /*b0b0*/  @!P1 IMAD.IADD R6, R6, 0x1, -R5 ;  /* 0x0000000106069824 */ /* 0x000fe200078e0a05 */
[----:B------:R-:W-:Y:S01]  /*b0c0*/  ISETP.GE.AND P1, PT, R14, RZ, PT ;  /* 0x000000ff0e00720c */ /* 0x000fe20003f26270 */
[----:B------:R-:W-:Y:S01]  /*b0d0*/  IMAD.HI.U32 R14, R0, R4, RZ ;  /* 0x00000004000e7227 */ /* 0x000fe200078e00ff */
[----:B------:R-:W-:-:S03]  /*b0e0*/  ISETP.GE.AND P5, PT, R18, RZ, PT ;  /* 0x000000ff1200720c */ /* 0x000fc60003fa6270 */
[----:B------:R-:W-:Y:S02]  /*b0f0*/  IMAD.MOV.U32 R11, RZ, RZ, R28 ;  /* 0x000000ffff0b7224 */ /* 0x000fe400078e001c */
[--C-:B------:R-:W-:Y:S02]  /*b100*/  @!P4 IMAD.IADD R10, R10, 0x1, -R5.reuse ;  /* 0x000000010a0ac824 */ /* 0x100fe400078e0a05 */
[----:B------:R-:W-:Y:S02]  /*b110*/  IMAD.MOV R14, RZ, RZ, -R14 ;  /* 0x000000ffff0e7224 */ /* 0x000fe400078e0a0e */
[----:B------:R-:W-:Y:S02]  /*b120*/  VIADD R8, R11, 0x34 ;  /* 0x000000340b087836 */ /* 0x000fe40000000000 */
[--C-:B------:R-:W-:Y:S02]  /*b130*/  @!P3 IMAD.IADD R2, R2, 0x1, -R5.reuse ;  /* 0x000000010202b824 */ /* 0x100fe400078e0a05 */
[----:B------:R-:W-:Y:S01]  /*b140*/  @!P2 IMAD.IADD R3, R3, 0x1, -R5 ;  /* 0x000000010303a824 */ /* 0x000fe200078e0a05 */
[C---:B------:R-:W-:Y:S01]  /*b150*/  ISETP.GT.U32.AND P2, PT, R5.reuse, R10, PT ;  /* 0x0000000a0500720c */ /* 0x040fe20003f44070 */
[----:B------:R-:W-:Y:S01]  /*b160*/  IMAD R14, R5, R14, R4 ;  /* 0x0000000e050e7224 */ /* 0x000fe200078e0204 */
[----:B------:R-:W-:Y:S01]  /*b170*/  STL [R1+0xcc], R12 ;  /* 0x0000cc0c01007387 */ /* 0x000fe20000100800 */
[----:B------:R-:W-:Y:S01]  /*b180*/  @!P0 IMAD.MOV R2, RZ, RZ, -R2 ;  /* 0x000000ffff028224 */ /* 0x000fe200078e0a02 */
[----:B------:R-:W-:-:S02]  /*b190*/  IABS R17, R8 ;  /* 0x0000000800117213 */ /* 0x000fc40000000000 */
[----:B------:R0:W-:Y:S01]  /*b1a0*/  STL [R1+0xc8], R9 ;  /* 0x0000c80901007387 */ /* 0x0001e20000100800 */
[----:B------:R-:W-:Y:S01]  /*b1b0*/  ISETP.GT.U32.AND P0, PT, R5, R14, PT ;  /* 0x0000000e0500720c */ /* 0x000fe20003f04070 */
[----:B------:R-:W-:Y:S02]  /*b1c0*/  IMAD.MOV.U32 R18, RZ, RZ, R13 ;  /* 0x000000ffff127224 */ /* 0x000fe400078e000d */
[----:B0-----:R-:W-:Y:S02]  /*b1d0*/  IMAD.MOV.U32 R9, RZ, RZ, R6 ;  /* 0x000000ffff097224 */ /* 0x001fe400078e0006 */
[----:B------:R-:W-:-:S04]  /*b1e0*/  IMAD.HI.U32 R12, R0, R17, RZ ;  /* 0x00000011000c7227 */ /* 0x000fc800078e00ff */
[----:B------:R-:W-:Y:S01]  /*b1f0*/  @!P5 IMAD.MOV R9, RZ, RZ, -R9 ;  /* 0x000000ffff09d224 */ /* 0x000fe200078e0a09 */
[----:B------:R-:W-:Y:S02]  /*b200*/  ISETP.GT.U32.AND P5, PT, R5, R3, PT ;  /* 0x000000030500720c */ /* 0x000fe40003fa4070 */
[----:B------:R-:W-:Y:S01]  /*b210*/  ISETP.GE.AND P4, PT, R15, RZ, PT ;  /* 0x000000ff0f00720c */ /* 0x000fe20003f86270 */
[----:B------:R-:W-:Y:S02]  /*b220*/  VIADD R15, R11, 0x33 ;  /* 0x000000330b0f7836 */ /* 0x000fe40000000000 */
[----:B------:R-:W-:Y:S02]  /*b230*/  IMAD.MOV R12, RZ, RZ, -R12 ;  /* 0x000000ffff0c7224 */ /* 0x000fe400078e0a0c */
[----:B------:R-:W-:Y:S02]  /*b240*/  @!P2 IMAD.IADD R10, R10, 0x1, -R5 ;  /* 0x000000010a0aa824 */ /* 0x000fe400078e0a05 */
[----:B------:R-:W-:Y:S01]  /*b250*/  @!P6 IMAD.MOV R18, RZ, RZ, -R18 ;  /* 0x000000ffff12e224 */ /* 0x000fe200078e0a12 */
[----:B------:R-:W-:Y:S01]  /*b260*/  ISETP.GE.AND P6, PT, R8, RZ, PT ;  /* 0x000000ff0800720c */ /* 0x000fe20003fc6270 */
[----:B------:R-:W-:Y:S01]  /*b270*/  IMAD R17, R5, R12, R17 ;  /* 0x0000000c05117224 */ /* 0x000fe200078e0211 */
[----:B------:R-:W-:Y:S01]  /*b280*/  ISETP.GE.AND P2, PT, R15, RZ, PT ;  /* 0x000000ff0f00720c */ /* 0x000fe20003f46270 */
[----:B------:R-:W-:Y:S01]  /*b290*/  IMAD.MOV.U32 R8, RZ, RZ, R10 ;  /* 0x000000ffff087224 */ /* 0x000fe200078e000a */
[----:B------:R-:W-:Y:S01]  /*b2a0*/  IABS R15, R15 ;  /* 0x0000000f000f7213 */ /* 0x000fe20000000000 */
[----:B------:R-:W-:-:S02]  /*b2b0*/  @!P0 IMAD.IADD R14, R14, 0x1, -R5 ;  /* 0x000000010e0e8824 */ /* 0x000fc400078e0a05 */
[----:B------:R-:W-:Y:S01]  /*b2c0*/  @!P5 IMAD.IADD R3, R3, 0x1, -R5 ;  /* 0x000000010303d824 */ /* 0x000fe200078e0a05 */
[C---:B------:R-:W-:Y:S01]  /*b2d0*/  ISETP.GT.U32.AND P5, PT, R5.reuse, R17, PT ;  /* 0x000000110500720c */ /* 0x040fe20003fa4070 */
[----:B------:R-:W-:Y:S01]  /*b2e0*/  @!P1 IMAD.MOV R8, RZ, RZ, -R8 ;  /* 0x000000ffff089224 */ /* 0x000fe200078e0a08 */
[----:B------:R-:W-:Y:S01]  /*b2f0*/  ISETP.GT.U32.AND P1, PT, R5, R14, PT ;  /* 0x0000000e0500720c */ /* 0x000fe20003f24070 */
[----:B------:R-:W-:Y:S01]  /*b300*/  IMAD.HI.U32 R10, R0, R15, RZ ;  /* 0x0000000f000a7227 */ /* 0x000fe200078e00ff */
[----:B------:R-:W-:Y:S03]  /*b310*/  STL [R1+0xc4], R18 ;  /* 0x0000c41201007387 */ /* 0x000fe60000100800 */
[----:B------:R-:W-:Y:S01]  /*b320*/  IMAD.MOV R10, RZ, RZ, -R10 ;  /* 0x000000ffff0a7224 */ /* 0x000fe200078e0a0a */
[----:B------:R-:W-:Y:S01]  /*b330*/  STL [R1+0xc0], R9 ;  /* 0x0000c00901007387 */ /* 0x000fe20000100800 */
[----:B------:R-:W-:-:S02]  /*b340*/  ISETP.GE.AND P3, PT, R16, RZ, PT ;  /* 0x000000ff1000720c */ /* 0x000fc40003f66270 */
[----:B------:R-:W-:Y:S01]  /*b350*/  IMAD R15, R5, R10, R15 ;  /* 0x0000000a050f7224 */ /* 0x000fe200078e020f */
[----:B------:R0:W-:Y:S01]  /*b360*/  STL [R1+0xbc], R2 ;  /* 0x0000bc0201007387 */ /* 0x0001e20000100800 */
[----:B------:R-:W-:Y:S02]  /*b370*/  VIADD R6, R11, 0x32 ;  /* 0x000000320b067836 */ /* 0x000fe40000000000 */
[--C-:B------:R-:W-:Y:S02]  /*b380*/  @!P5 IMAD.IADD R17, R17, 0x1, -R5.reuse ;  /* 0x000000011111d824 */ /* 0x100fe400078e0a05 */
[----:B------:R-:W-:Y:S02]  /*b390*/  @!P1 IMAD.IADD R14, R14, 0x1, -R5 ;  /* 0x000000010e0e9824 */ /* 0x000fe400078e0a05 */
[----:B0-----:R-:W-:Y:S01]  /*b3a0*/  VIADD R2, R11, 0x31 ;  /* 0x000000310b027836 */ /* 0x001fe20000000000 */
[----:B------:R-:W-:-:S04]  /*b3b0*/  ISETP.GT.U32.AND P1, PT, R5, R15, PT ;  /* 0x0000000f0500720c */ /* 0x000fc80003f24070 */
[----:B------:R-:W-:Y:S02]  /*b3c0*/  IABS R13, R2 ;  /* 0x00000002000d7213 */ /* 0x000fe40000000000 */
[----:B------:R-:W-:Y:S02]  /*b3d0*/  IABS R4, R6 ;  /* 0x0000000600047213 */ /* 0x000fe40000000000 */
[----:B------:R-:W-:Y:S01]  /*b3e0*/  ISETP.GE.AND P0, PT, R6, RZ, PT ;  /* 0x000000ff0600720c */ /* 0x000fe20003f06270 */
[----:B------:R-:W-:Y:S01]  /*b3f0*/  IMAD.HI.U32 R6, R0, R13, RZ ;  /* 0x0000000d00067227 */ /* 0x000fe200078e00ff */
[----:B------:R-:W-:Y:S01]  /*b400*/  ISETP.GT.U32.AND P5, PT, R5, R17, PT ;  /* 0x000000110500720c */ /* 0x000fe20003fa4070 */
[----:B------:R0:W-:Y:S02]  /*b410*/  STL [R1+0xb8], R8 ;  /* 0x0000b80801007387 */ /* 0x0001e40000100800 */
[----:B------:R-:W-:Y:S01]  /*b420*/  @!P3 IMAD.MOV R3, RZ, RZ, -R3 ;  /* 0x000000ffff03b224 */ /* 0x000fe200078e0a03 */
[----:B------:R-:W-:Y:S01]  /*b430*/  ISETP.GE.AND P3, PT, R2, RZ, PT ;  /* 0x000000ff0200720c */ /* 0x000fe20003f66270 */
[----:B------:R-:W-:-:S02]  /*b440*/  IMAD.MOV R6, RZ, RZ, -R6 ;  /* 0x000000ffff067224 */ /* 0x000fc400078e0a06 */
[----:B------:R-:W-:Y:S02]  /*b450*/  VIADD R2, R11, 0x30 ;  /* 0x000000300b027836 */ /* 0x000fe40000000000 */
[----:B0-----:R-:W-:-:S04]  /*b460*/  IMAD.HI.U32 R8, R0, R4, RZ ;  /* 0x0000000400087227 */ /* 0x001fc800078e00ff */
[----:B------:R-:W-:Y:S02]  /*b470*/  IMAD.MOV.U32 R9, RZ, RZ, R14 ;  /* 0x000000ffff097224 */ /* 0x000fe400078e000e */
[----:B------:R-:W-:Y:S02]  /*b480*/  IMAD.MOV R8, RZ, RZ, -R8 ;  /* 0x000000ffff087224 */ /* 0x000fe400078e0a08 */
[----:B------:R-:W-:Y:S01]  /*b490*/  IMAD R13, R5, R6, R13 ;  /* 0x00000006050d7224 */ /* 0x000fe200078e020d */
[----:B------:R-:W-:Y:S01]  /*b4a0*/  IABS R6, R2 ;  /* 0x0000000200067213 */ /* 0x000fe20000000000 */
[----:B------:R-:W-:Y:S02]  /*b4b0*/  @!P1 IMAD.IADD R15, R15, 0x1, -R5 ;  /* 0x000000010f0f9824 */ /* 0x000fe400078e0a05 */
[----:B------:R-:W-:Y:S02]  /*b4c0*/  @!P4 IMAD.MOV R9, RZ, RZ, -R9 ;  /* 0x000000ffff09c224 */ /* 0x000fe400078e0a09 */
[C---:B------:R-:W-:Y:S01]  /*b4d0*/  IMAD R4, R5.reuse, R8, R4 ;  /* 0x0000000805047224 */ /* 0x040fe200078e0204 */
[----:B------:R-:W-:Y:S01]  /*b4e0*/  ISETP.GT.U32.AND P4, PT, R5, R15, PT ;  /* 0x0000000f0500720c */ /* 0x000fe20003f84070 */
[----:B------:R-:W-:Y:S01]  /*b4f0*/  @!P5 IMAD.IADD R17, R17, 0x1, -R5 ;  /* 0x000000011111d824 */ /* 0x000fe200078e0a05 */
[----:B------:R-:W-:Y:S01]  /*b500*/  STL [R1+0xb4], R3 ;  /* 0x0000b40301007387 */ /* 0x000fe20000100800 */
[----:B------:R-:W-:Y:S01]  /*b510*/  IMAD.HI.U32 R14, R0, R6, RZ ;  /* 0x00000006000e7227 */ /* 0x000fe200078e00ff */
[----:B------:R-:W-:-:S02]  /*b520*/  ISETP.GT.U32.AND P5, PT, R5, R4, PT ;  /* 0x000000040500720c */ /* 0x000fc40003fa4070 */
[----:B------:R0:W-:Y:S01]  /*b530*/  STL [R1+0xb0], R9 ;  /* 0x0000b00901007387 */ /* 0x0001e20000100800 */
[----:B------:R-:W-:Y:S01]  /*b540*/  ISETP.GT.U32.AND P1, PT, R5, R13, PT ;  /* 0x0000000d0500720c */ /* 0x000fe20003f24070 */
[----:B------:R-:W-:Y:S02]  /*b550*/  IMAD.MOV R14, RZ, RZ, -R14 ;  /* 0x000000ffff0e7224 */ /* 0x000fe400078e0a0e */
[----:B0-----:R-:W-:-:S04]  /*b560*/  IMAD.MOV.U32 R9, RZ, RZ, R17 ;  /* 0x000000ffff097224 */ /* 0x001fc800078e0011 */
[----:B------:R-:W-:Y:S01]  /*b570*/  @!P6 IMAD.MOV R9, RZ, RZ, -R9 ;  /* 0x000000ffff09e224 */ /* 0x000fe200078e0a09 */
[----:B------:R-:W-:Y:S01]  /*b580*/  ISETP.GE.AND P6, PT, R2, RZ, PT ;  /* 0x000000ff0200720c */ /* 0x000fe20003fc6270 */
[----:B------:R-:W-:Y:S02]  /*b590*/  IMAD R2, R5, R14, R6 ;  /* 0x0000000e05027224 */ /* 0x000fe400078e0206 */
[C---:B------:R-:W-:Y:S02]  /*b5a0*/  VIADD R16, R11.reuse, 0x2f ;  /* 0x0000002f0b107836 */ /* 0x040fe40000000000 */
[----:B------:R-:W-:Y:S02]  /*b5b0*/  VIADD R10, R11, 0x2e ;  /* 0x0000002e0b0a7836 */ /* 0x000fe40000000000 */
[--C-:B------:R-:W-:Y:S01]  /*b5c0*/  @!P4 IMAD.IADD R15, R15, 0x1, -R5.reuse ;  /* 0x000000010f0fc824 */ /* 0x100fe200078e0a05 */
[----:B------:R-:W-:Y:S01]  /*b5d0*/  ISETP.GT.U32.AND P4, PT, R5, R2, PT ;  /* 0x000000020500720c */ /* 0x000fe20003f84070 */
[--C-:B------:R-:W-:Y:S01]  /*b5e0*/  @!P5 IMAD.IADD R4, R4, 0x1, -R5.reuse ;  /* 0x000000010404d824 */ /* 0x100fe200078e0a05 */
[----:B------:R-:W-:Y:S01]  /*b5f0*/  IABS R18, R16 ;  /* 0x0000001000127213 */ /* 0x000fe20000000000 */
[----:B------:R-:W-:Y:S01]  /*b600*/  @!P1 IMAD.IADD R13, R13, 0x1, -R5 ;  /* 0x000000010d0d9824 */ /* 0x000fe200078e0a05 */
[----:B------:R-:W-:Y:S01]  /*b610*/  IABS R12, R10 ;  /* 0x0000000a000c7213 */ /* 0x000fe20000000000 */
[----:B------:R-:W-:Y:S01]  /*b620*/  VIADD R3, R11, 0x2d ;  /* 0x0000002d0b037836 */ /* 0x000fe20000000000 */
[C---:B------:R-:W-:Y:S01]  /*b630*/  ISETP.GT.U32.AND P5, PT, R5.reuse, R4, PT ;  /* 0x000000040500720c */ /* 0x040fe20003fa4070 */
[----:B------:R-:W-:Y:S01]  /*b640*/  IMAD.HI.U32 R17, R0, R18, RZ ;  /* 0x0000001200117227 */ /* 0x000fe200078e00ff */
[----:B------:R-:W-:-:S02]  /*b650*/  ISETP.GT.U32.AND P1, PT, R5, R13, PT ;  /* 0x0000000d0500720c */ /* 0x000fc40003f24070 */
[----:B------:R-:W-:Y:S01]  /*b660*/  IABS R8, R3 ;  /* 0x0000000300087213 */ /* 0x000fe20000000000 */
[----:B------:R-:W-:Y:S01]  /*b670*/  IMAD.HI.U32 R6, R0, R12, RZ ;  /* 0x0000000c00067227 */ /* 0x000fe200078e00ff */
[----:B------:R0:W-:Y:S03]  /*b680*/  STL [R1+0xac], R9 ;  /* 0x0000ac0901007387 */ /* 0x0001e60000100800 */
[----:B------:R-:W-:Y:S02]  /*b690*/  IMAD.MOV R17, RZ, RZ, -R17 ;  /* 0x000000ffff117224 */ /* 0x000fe400078e0a11 */
[----:B------:R-:W-:Y:S02]  /*b6a0*/  IMAD.MOV R6, RZ, RZ, -R6 ;  /* 0x000000ffff067224 */ /* 0x000fe400078e0a06 */
[----:B------:R-:W-:Y:S02]  /*b6b0*/  @!P4 IMAD.IADD R2, R2, 0x1, -R5 ;  /* 0x000000010202c824 */ /* 0x000fe400078e0a05 */
[----:B------:R-:W-:-:S04]  /*b6c0*/  IMAD.HI.U32 R14, R0, R8, RZ ;  /* 0x00000008000e7227 */ /* 0x000fc800078e00ff */
[----:B0-----:R-:W-:Y:S02]  /*b6d0*/  IMAD.MOV.U32 R9, RZ, RZ, R15 ;  /* 0x000000ffff097224 */ /* 0x001fe400078e000f */
[C---:B------:R-:W-:Y:S02]  /*b6e0*/  IMAD R18, R5.reuse, R17, R18 ;  /* 0x0000001105127224 */ /* 0x040fe400078e0212 */
[C---:B------:R-:W-:Y:S02]  /*b6f0*/  IMAD R12, R5.reuse, R6, R12 ;  /* 0x00000006050c7224 */ /* 0x040fe400078e020c */
[----:B------:R-:W-:Y:S01]  /*b700*/  @!P2 IMAD.MOV R9, RZ, RZ, -R9 ;  /* 0x000000ffff09a224 */ /* 0x000fe200078e0a09 */
[----:B------:R-:W-:Y:S01]  /*b710*/  ISETP.GT.U32.AND P2, PT, R5, R2, PT ;  /* 0x000000020500720c */ /* 0x000fe20003f44070 */
[----:B------:R-:W-:Y:S02]  /*b720*/  IMAD.MOV R14, RZ, RZ, -R14 ;  /* 0x000000ffff0e7224 */ /* 0x000fe400078e0a0e */
[----:B------:R-:W-:-:S02]  /*b730*/  VIADD R6, R11, 0x2c ;  /* 0x0000002c0b067836 */ /* 0x000fc40000000000 */
[--C-:B------:R-:W-:Y:S01]  /*b740*/  @!P5 IMAD.IADD R4, R4, 0x1, -R5.reuse ;  /* 0x000000010404d824 */ /* 0x100fe200078e0a05 */
[----:B------:R-:W-:Y:S01]  /*b750*/  ISETP.GT.U32.AND P4, PT, R5, R18, PT ;  /* 0x000000120500720c */ /* 0x000fe20003f84070 */
[----:B------:R-:W-:Y:S01]  /*b760*/  @!P1 IMAD.IADD R13, R13, 0x1, -R5 ;  /* 0x000000010d0d9824 */ /* 0x000fe200078e0a05 */
[C---:B------:R-:W-:Y:S01]  /*b770*/  ISETP.GT.U32.AND P1, PT, R5.reuse, R12, PT ;  /* 0x0000000c0500720c */ /* 0x040fe20003f24070 */
[----:B------:R-:W-:Y:S01]  /*b780*/  IMAD R8, R5, R14, R8 ;  /* 0x0000000e05087224 */ /* 0x000fe200078e0208 */
[----:B------:R-:W-:Y:S01]  /*b790*/  IABS R14, R6 ;  /* 0x00000006000e7213 */ /* 0x000fe20000000000 */
[----:B------:R0:W-:Y:S01]  /*b7a0*/  STL [R1+0xa8], R9 ;  /* 0x0000a80901007387 */ /* 0x0001e20000100800 */
[----:B------:R-:W-:-:S03]  /*b7b0*/  IMAD.MOV.U32 R15, RZ, RZ, R4 ;  /* 0x000000ffff0f7224 */ /* 0x000fc600078e0004 */
[----:B------:R-:W-:Y:S02]  /*b7c0*/  IMAD.MOV.U32 R4, RZ, RZ, R14 ;  /* 0x000000ffff047224 */ /* 0x000fe400078e000e */
[----:B------:R-:W-:Y:S02]  /*b7d0*/  @!P0 IMAD.MOV R15, RZ, RZ, -R15 ;  /* 0x000000ffff0f8224 */ /* 0x000fe400078e0a0f */
[----:B0-----:R-:W-:Y:S01]  /*b7e0*/  IMAD.MOV.U32 R9, RZ, RZ, R13 ;  /* 0x000000ffff097224 */ /* 0x001fe200078e000d */
[----:B------:R-:W-:Y:S01]  /*b7f0*/  ISETP.GE.AND P0, PT, R10, RZ, PT ;  /* 0x000000ff0a00720c */ /* 0x000fe20003f06270 */
[----:B------:R-:W-:Y:S02]  /*b800*/  VIADD R10, R11, 0x2b ;  /* 0x0000002b0b0a7836 */ /* 0x000fe40000000000 */
[----:B------:R-:W-:Y:S01]  /*b810*/  @!P3 IMAD.MOV R9, RZ, RZ, -R9 ;  /* 0x000000ffff09b224 */ /* 0x000fe200078e0a09 */
[----:B------:R-:W-:Y:S01]  /*b820*/  ISETP.GT.U32.AND P3, PT, R5, R8, PT ;  /* 0x000000080500720c */ /* 0x000fe20003f64070 */
[----:B------:R-:W-:Y:S01]  /*b830*/  @!P2 IMAD.IADD R2, R2, 0x1, -R5 ;  /* 0x000000010202a824 */ /* 0x000fe200078e0a05 */
[----:B------:R-:W-:Y:S01]  /*b840*/  STL [R1+0xa4], R15 ;  /* 0x0000a40f01007387 */ /* 0x000fe20000100800 */
[----:B------:R-:W-:Y:S01]  /*b850*/  IMAD.HI.U32 R13, R0, R4, RZ ;  /* 0x00000004000d7227 */ /* 0x000fe200078e00ff */
[----:B------:R-:W-:-:S02]  /*b860*/  IABS R17, R10 ;  /* 0x0000000a00117213 */ /* 0x000fc40000000000 */
[----:B------:R0:W-:Y:S01]  /*b870*/  STL [R1+0xa0], R9 ;  /* 0x0000a00901007387 */ /* 0x0001e20000100800 */
[--C-:B------:R-:W-:Y:S02]  /*b880*/  @!P4 IMAD.IADD R18, R18, 0x1, -R5.reuse ;  /* 0x000000011212c824 */ /* 0x100fe400078e0a05 */
[----:B------:R-:W-:Y:S02]  /*b890*/  @!P1 IMAD.IADD R12, R12, 0x1, -R5 ;  /* 0x000000010c0c9824 */ /* 0x000fe400078e0a05 */
[----:B------:R-:W-:Y:S02]  /*b8a0*/  IMAD.MOV R13, RZ, RZ, -R13 ;  /* 0x000000ffff0d7224 */ /* 0x000fe400078e0a0d */
[----:B0-----:R-:W-:Y:S01]  /*b8b0*/  IMAD.MOV.U32 R9, RZ, RZ, R2 ;  /* 0x000000ffff097224 */ /* 0x001fe200078e0002 */
[C---:B------:R-:W-:Y:S01]  /*b8c0*/  ISETP.GT.U32.AND P1, PT, R5.reuse, R18, PT ;  /* 0x000000120500720c */ /* 0x040fe20003f24070 */
[C---:B------:R-:W-:Y:S02]  /*b8d0*/  IMAD R4, R5.reuse, R13, R4 ;  /* 0x0000000d05047224 */ /* 0x040fe400078e0204 */
[----:B------:R-:W-:Y:S01]  /*b8e0*/  @!P6 IMAD.MOV R9, RZ, RZ, -R9 ;  /* 0x000000ffff09e224 */ /* 0x000fe200078e0a09 */
[----:B------:R-:W-:Y:S01]  /*b8f0*/  ISETP.GT.U32.AND P6, PT, R5, R12, PT ;  /* 0x0000000c0500720c */ /* 0x000fe20003fc4070 */
[----:B------:R-:W-:-:S04]  /*b900*/  IMAD.HI.U32 R13, R0, R17, RZ ;  /* 0x00000011000d7227 */ /* 0x000fc800078e00ff */
[----:B------:R-:W-:Y:S02]  /*b910*/  @!P3 IMAD.IADD R8, R8, 0x1, -R5 ;  /* 0x000000010808b824 */ /* 0x000fe400078e0a05 */
[----:B------:R-:W-:Y:S01]  /*b920*/  IMAD.MOV R13, RZ, RZ, -R13 ;  /* 0x000000ffff0d7224 */ /* 0x000fe200078e0a0d */
[----:B------:R-:W-:Y:S02]  /*b930*/  ISETP.GE.AND P5, PT, R16, RZ, PT ;  /* 0x000000ff1000720c */ /* 0x000fe40003fa6270 */
[----:B------:R-:W-:Y:S01]  /*b940*/  ISETP.GE.AND P4, PT, R6, RZ, PT ;  /* 0x000000ff0600720c */ /* 0x000fe20003f86270 */
[----:B------:R-:W-:Y:S01]  /*b950*/  VIADD R6, R11, 0x2a ;  /* 0x0000002a0b067836 */ /* 0x000fe20000000000 */
[C---:B------:R-:W-:Y:S01]  /*b960*/  ISETP.GT.U32.AND P3, PT, R5.reuse, R8, PT ;  /* 0x000000080500720c */ /* 0x040fe20003f64070 */
[----:B------:R-:W-:Y:S01]  /*b970*/  IMAD R17, R5, R13, R17 ;  /* 0x0000000d05117224 */ /* 0x000fe200078e0211 */
[----:B------:R-:W-:Y:S01]  /*b980*/  ISETP.GE.AND P2, PT, R3, RZ, PT ;  /* 0x000000ff0300720c */ /* 0x000fe20003f46270 */
[----:B------:R-:W-:Y:S01]  /*b990*/  VIADD R3, R11, 0x29 ;  /* 0x000000290b037836 */ /* 0x000fe20000000000 */
[----:B------:R-:W-:Y:S01]  /*b9a0*/  IABS R16, R6 ;  /* 0x0000000600107213 */ /* 0x000fe20000000000 */
[----:B------:R-:W-:-:S02]  /*b9b0*/  @!P1 IMAD.IADD R18, R18, 0x1, -R5 ;  /* 0x0000000112129824 */ /* 0x000fc400078e0a05 */
[----:B------:R-:W-:Y:S01]  /*b9c0*/  @!P6 IMAD.IADD R12, R12, 0x1, -R5 ;  /* 0x000000010c0ce824 */ /* 0x000fe200078e0a05 */
[C---:B------:R-:W-:Y:S01]  /*b9d0*/  ISETP.GT.U32.AND P6, PT, R5.reuse, R17, PT ;  /* 0x000000110500720c */ /* 0x040fe20003fc4070 */
[----:B------:R0:W-:Y:S01]  /*b9e0*/  STL [R1+0x9c], R9 ;  /* 0x00009c0901007387 */ /* 0x0001e20000100800 */
[----:B------:R-:W-:Y:S01]  /*b9f0*/  ISETP.GT.U32.AND P1, PT, R5, R4, PT ;  /* 0x000000040500720c */ /* 0x000fe20003f24070 */
[----:B------:R-:W-:Y:S01]  /*ba00*/  IMAD.HI.U32 R13, R0, R16, RZ ;  /* 0x00000010000d7227 */ /* 0x000fe200078e00ff */
[----:B------:R-:W-:-:S03]  /*ba10*/  IABS R15, R3 ;  /* 0x00000003000f7213 */ /* 0x000fc60000000000 */
[----:B------:R-:W-:Y:S02]  /*ba20*/  @!P3 IMAD.IADD R8, R8, 0x1, -R5 ;  /* 0x000000010808b824 */ /* 0x000fe400078e0a05 */
[----:B0-----:R-:W-:Y:S01]  /*ba30*/  IMAD.MOV.U32 R9, RZ, RZ, R18 ;  /* 0x000000ffff097224 */ /* 0x001fe200078e0012 */
[----:B------:R-:W-:Y:S01]  /*ba40*/  ISETP.GE.AND P3, PT, R10, RZ, PT ;  /* 0x000000ff0a00720c */ /* 0x000fe20003f66270 */
[----:B------:R-:W-:Y:S02]  /*ba50*/  VIADD R2, R11, 0x28 ;  /* 0x000000280b027836 */ /* 0x000fe40000000000 */
[----:B------:R-:W-:Y:S02]  /*ba60*/  @!P5 IMAD.MOV R9, RZ, RZ, -R9 ;  /* 0x000000ffff09d224 */ /* 0x000fe400078e0a09 */
[----:B------:R-:W-:-:S04]  /*ba70*/  IMAD.HI.U32 R10, R0, R15, RZ ;  /* 0x0000000f000a7227 */ /* 0x000fc800078e00ff */
[----:B------:R-:W-:Y:S01]  /*ba80*/  IMAD.MOV R13, RZ, RZ, -R13 ;  /* 0x000000ffff0d7224 */ /* 0x000fe200078e0a0d */
[----:B------:R0:W-:Y:S01]  /*ba90*/  STL [R1+0x98], R9 ;  /* 0x0000980901007387 */ /* 0x0001e20000100800 */
[----:B------:R-:W-:Y:S01]  /*baa0*/  IMAD.MOV R10, RZ, RZ, -R10 ;  /* 0x000000ffff0a7224 */ /* 0x000fe200078e0a0a */
[----:B------:R-:W-:Y:S01]  /*bab0*/  IABS R14, R2 ;  /* 0x00000002000e7213 */ /* 0x000fe20000000000 */
[--C-:B------:R-:W-:Y:S02]  /*bac0*/  @!P6 IMAD.IADD R17, R17, 0x1, -R5.reuse ;  /* 0x000000011111e824 */ /* 0x100fe400078e0a05 */
[C---:B------:R-:W-:Y:S02]  /*bad0*/  IMAD R16, R5.reuse, R13, R16 ;  /* 0x0000000d05107224 */ /* 0x040fe400078e0210 */
[----:B0-----:R-:W-:Y:S01]  /*bae0*/  IMAD.MOV.U32 R9, RZ, RZ, R12 ;  /* 0x000000ffff097224 */ /* 0x001fe200078e000c */
[C---:B------:R-:W-:Y:S01]  /*baf0*/  ISETP.GT.U32.AND P6, PT, R5.reuse, R17, PT ;  /* 0x000000110500720c */ /* 0x040fe20003fc4070 */
[----:B------:R-:W-:Y:S01]  /*bb00*/  @!P1 IMAD.IADD R4, R4, 0x1, -R5 ;  /* 0x0000000104049824 */ /* 0x000fe200078e0a05 */
[----:B------:R-:W-:Y:S01]  /*bb10*/  ISETP.GE.AND P1, PT, R6, RZ, PT ;  /* 0x000000ff0600720c */ /* 0x000fe20003f26270 */
[----:B------:R-:W-:-:S02]  /*bb20*/  IMAD R15, R5, R10, R15 ;  /* 0x0000000a050f7224 */ /* 0x000fc400078e020f */
[----:B------:R-:W-:Y:S01]  /*bb30*/  @!P0 IMAD.MOV R9, RZ, RZ, -R9 ;  /* 0x000000ffff098224 */ /* 0x000fe200078e0a09 */
[----:B------:R-:W-:Y:S01]  /*bb40*/  ISETP.GT.U32.AND P0, PT, R5, R16, PT ;  /* 0x000000100500720c */ /* 0x000fe20003f04070 */
[----:B------:R-:W-:-:S04]  /*bb50*/  IMAD.HI.U32 R6, R0, R14, RZ ;  /* 0x0000000e00067227 */ /* 0x000fc800078e00ff */
[----:B------:R-:W-:Y:S01]  /*bb60*/  @!P2 IMAD.MOV R8, RZ, RZ, -R8 ;  /* 0x000000ffff08a224 */ /* 0x000fe200078e0a08 */
[----:B------:R-:W-:Y:S01]  /*bb70*/  ISETP.GT.U32.AND P2, PT, R5, R15, PT ;  /* 0x0000000f0500720c */ /* 0x000fe20003f44070 */
[----:B------:R-:W-:Y:S02]  /*bb80*/  IMAD.MOV R6, RZ, RZ, -R6 ;  /* 0x000000ffff067224 */ /* 0x000fe400078e0a06 */
[----:B------:R-:W-:Y:S02]  /*bb90*/  VIADD R13, R11, 0x27 ;  /* 0x000000270b0d7836 */ /* 0x000fe40000000000 */
[C---:B------:R-:W-:Y:S01]  /*bba0*/  IMAD R14, R5.reuse, R6, R14 ;  /* 0x00000006050e7224 */ /* 0x040fe200078e020e */
[----:B------:R-:W-:Y:S01]  /*bbb0*/  ISETP.GT.U32.AND P5, PT, R5, R4, PT ;  /* 0x000000040500720c */ /* 0x000fe20003fa4070 */
[--C-:B------:R-:W-:Y:S01]  /*bbc0*/  @!P6 IMAD.IADD R17, R17, 0x1, -R5.reuse ;  /* 0x000000011111e824 */ /* 0x100fe200078e0a05 */
[----:B------:R-:W-:Y:S01]  /*bbd0*/  IABS R6, R13 ;  /* 0x0000000d00067213 */ /* 0x000fe20000000000 */
[--C-:B------:R-:W-:Y:S01]  /*bbe0*/  @!P0 IMAD.IADD R16, R16, 0x1, -R5.reuse ;  /* 0x0000000110108824 */ /* 0x100fe200078e0a05 */
[----:B------:R-:W-:Y:S01]  /*bbf0*/  ISETP.GT.U32.AND P6, PT, R5, R14, PT ;  /* 0x0000000e0500720c */ /* 0x000fe20003fc4070 */
[----:B------:R-:W-:Y:S01]  /*bc00*/  STL [R1+0x94], R9 ;  /* 0x0000940901007387 */ /* 0x000fe20000100800 */
[----:B------:R-:W-:Y:S01]  /*bc10*/  ISETP.GE.AND P0, PT, R2, RZ, PT ;  /* 0x000000ff0200720c */ /* 0x000fe20003f06270 */
[----:B------:R-:W-:Y:S01]  /*bc20*/  @!P2 IMAD.IADD R15, R15, 0x1, -R5 ;  /* 0x000000010f0fa824 */ /* 0x000fe200078e0a05 */
[----:B------:R-:W-:Y:S01]  /*bc30*/  ISETP.GT.U32.AND P2, PT, R5, R16, PT ;  /* 0x000000100500720c */ /* 0x000fe20003f44070 */
[----:B------:R0:W-:Y:S01]  /*bc40*/  STL [R1+0x90], R8 ;  /* 0x0000900801007387 */ /* 0x0001e20000100800 */
[----:B------:R-:W-:-:S04]  /*bc50*/  IMAD.HI.U32 R2, R0, R6, RZ ;  /* 0x0000000600027227 */ /* 0x000fc800078e00ff */
[----:B------:R-:W-:Y:S02]  /*bc60*/  IMAD.MOV R2, RZ, RZ, -R2 ;  /* 0x000000ffff027224 */ /* 0x000fe400078e0a02 */
[----:B0-----:R-:W-:Y:S02]  /*bc70*/  VIADD R8, R11, 0x26 ;  /* 0x000000260b087836 */ /* 0x001fe40000000000 */
[----:B------:R-:W-:-:S03]  /*bc80*/  @!P5 IMAD.IADD R4, R4, 0x1, -R5 ;  /* 0x000000010404d824 */ /* 0x000fc600078e0a05 */
[----:B------:R-:W-:Y:S01]  /*bc90*/  IABS R12, R8 ;  /* 0x00000008000c7213 */ /* 0x000fe20000000000 */
[----:B------:R-:W-:Y:S01]  /*bca0*/  @!P6 IMAD.IADD R14, R14, 0x1, -R5 ;  /* 0x000000010e0ee824 */ /* 0x000fe200078e0a05 */
[C---:B------:R-:W-:Y:S01]  /*bcb0*/  ISETP.GT.U32.AND P6, PT, R5.reuse, R15, PT ;  /* 0x0000000f0500720c */ /* 0x040fe20003fc4070 */
[----:B------:R-:W-:Y:S02]  /*bcc0*/  IMAD R6, R5, R2, R6 ;  /* 0x0000000205067224 */ /* 0x000fe400078e0206 */
[----:B------:R-:W-:Y:S01]  /*bcd0*/  IMAD.MOV.U32 R9, RZ, RZ, R4 ;  /* 0x000000ffff097224 */ /* 0x000fe200078e0004 */
[----:B------:R-:W-:Y:S01]  /*bce0*/  ISETP.GE.AND P5, PT, R3, RZ, PT ;  /* 0x000000ff0300720c */ /* 0x000fe20003fa6270 */
[----:B------:R-:W-:-:S04]  /*bcf0*/  IMAD.HI.U32 R4, R0, R12, RZ ;  /* 0x0000000c00047227 */ /* 0x000fc800078e00ff */
[----:B------:R-:W-:Y:S02]  /*bd00*/  VIADD R3, R11, 0x25 ;  /* 0x000000250b037836 */ /* 0x000fe40000000000 */
[----:B------:R-:W-:Y:S01]  /*bd10*/  @!P2 IMAD.IADD R16, R16, 0x1, -R5 ;  /* 0x000000011010a824 */ /* 0x000fe200078e0a05 */
[C---:B------:R-:W-:Y:S01]  /*bd20*/  ISETP.GT.U32.AND P2, PT, R5.reuse, R6, PT ;  /* 0x000000060500720c */ /* 0x040fe20003f44070 */
[----:B------:R-:W-:Y:S01]  /*bd30*/  IMAD.MOV R4, RZ, RZ, -R4 ;  /* 0x000000ffff047224 */ /* 0x000fe200078e0a04 */
[----:B------:R-:W-:Y:S01]  /*bd40*/  IABS R18, R3 ;  /* 0x0000000300127213 */ /* 0x000fe20000000000 */
[----:B------:R-:W-:Y:S02]  /*bd50*/  @!P4 IMAD.MOV R9, RZ, RZ, -R9 ;  /* 0x000000ffff09c224 */ /* 0x000fe400078e0a09 */
[C---:B------:R-:W-:Y:S01]  /*bd60*/  IMAD R12, R5.reuse, R4, R12 ;  /* 0x00000004050c7224 */ /* 0x040fe200078e020c */
[----:B------:R-:W-:Y:S01]  /*bd70*/  ISETP.GT.U32.AND P4, PT, R5, R14, PT ;  /* 0x0000000e0500720c */ /* 0x000fe20003f84070 */
[----:B------:R-:W-:-:S04]  /*bd80*/  IMAD.HI.U32 R19, R0, R18, RZ ;  /* 0x0000001200137227 */ /* 0x000fc800078e00ff */
[----:B------:R-:W-:Y:S01]  /*bd90*/  @!P6 IMAD.IADD R15, R15, 0x1, -R5 ;  /* 0x000000010f0fe824 */ /* 0x000fe200078e0a05 */
[----:B------:R-:W-:Y:S01]  /*bda0*/  ISETP.GT.U32.AND P6, PT, R5, R12, PT ;  /* 0x0000000c0500720c */ /* 0x000fe20003fc4070 */
[----:B------:R-:W-:Y:S01]  /*bdb0*/  IMAD.MOV R19, RZ, RZ, -R19 ;  /* 0x000000ffff137224 */ /* 0x000fe200078e0a13 */
[----:B------:R0:W-:Y:S01]  /*bdc0*/  STL [R1+0x8c], R9 ;  /* 0x00008c0901007387 */ /* 0x0001e20000100800 */
[----:B------:R-:W-:Y:S01]  /*bdd0*/  @!P2 IMAD.IADD R6, R6, 0x1, -R5 ;  /* 0x000000010606a824 */ /* 0x000fe200078e0a05 */
[----:B------:R-:W-:Y:S01]  /*bde0*/  ISETP.GE.AND P2, PT, R8, RZ, PT ;  /* 0x000000ff0800720c */ /* 0x000fe20003f46270 */
[----:B------:R-:W-:Y:S02]  /*bdf0*/  VIADD R2, R11, 0x24 ;  /* 0x000000240b027836 */ /* 0x000fe40000000000 */
[----:B------:R-:W-:Y:S02]  /*be00*/  IMAD R8, R5, R19, R18 ;  /* 0x0000001305087224 */ /* 0x000fe400078e0212 */
[----:B------:R-:W-:-:S02]  /*be10*/  @!P3 IMAD.MOV R17, RZ, RZ, -R17 ;  /* 0x000000ffff11b224 */ /* 0x000fc400078e0a11 */
[----:B0-----:R-:W-:Y:S01]  /*be20*/  IMAD.MOV.U32 R9, RZ, RZ, R16 ;  /* 0x000000ffff097224 */ /* 0x001fe200078e0010 */
[C---:B------:R-:W-:Y:S01]  /*be30*/  ISETP.GT.U32.AND P3, PT, R5.reuse, R6, PT ;  /* 0x000000060500720c */ /* 0x040fe20003f64070 */
[----:B------:R-:W-:Y:S02]  /*be40*/  @!P4 IMAD.IADD R14, R14, 0x1, -R5 ;  /* 0x000000010e0ec824 */ /* 0x000fe400078e0a05 */
[----:B------:R-:W-:Y:S01]  /*be50*/  @!P1 IMAD.MOV R9, RZ, RZ, -R9 ;  /* 0x000000ffff099224 */ /* 0x000fe200078e0a09 */
[----:B------:R-:W-:Y:S01]  /*be60*/  IABS R10, R2 ;  /* 0x00000002000a7213 */ /* 0x000fe20000000000 */
[----:B------:R-:W-:Y:S01]  /*be70*/  @!P6 IMAD.IADD R12, R12, 0x1, -R5 ;  /* 0x000000010c0ce824 */ /* 0x000fe200078e0a05 */
[----:B------:R-:W-:Y:S01]  /*be80*/  ISETP.GT.U32.AND P1, PT, R5, R8, PT ;  /* 0x000000080500720c */ /* 0x000fe20003f24070 */
[----:B------:R-:W-:Y:S01]  /*be90*/  STL [R1+0x84], R17 ;  /* 0x0000841101007387 */ /* 0x000fe20000100800 */
[----:B------:R-:W-:-:S03]  /*bea0*/  ISETP.GE.AND P4, PT, R13, RZ, PT ;  /* 0x000000ff0d00720c */ /* 0x000fc60003f86270 */
[----:B------:R0:W-:Y:S01]  /*beb0*/  STL [R1+0x80], R9 ;  /* 0x0000800901007387 */ /* 0x0001e20000100800 */
[----:B------:R-:W-:Y:S01]  /*bec0*/  VIADD R4, R11, 0x23 ;  /* 0x000000230b047836 */ /* 0x000fe20000000000 */
[----:B------:R-:W-:Y:S01]  /*bed0*/  ISETP.GT.U32.AND P6, PT, R5, R12, PT ;  /* 0x0000000c0500720c */ /* 0x000fe20003fc4070 */
[----:B------:R-:W-:-:S04]  /*bee0*/  IMAD.HI.U32 R13, R0, R10, RZ ;  /* 0x0000000a000d7227 */ /* 0x000fc800078e00ff */
[----:B------:R-:W-:Y:S02]  /*bef0*/  @!P5 IMAD.MOV R15, RZ, RZ, -R15 ;  /* 0x000000ffff0fd224 */ /* 0x000fe400078e0a0f */
[----:B0-----:R-:W-:Y:S01]  /*bf00*/  IMAD.MOV.U32 R9, RZ, RZ, R14 ;  /* 0x000000ffff097224 */ /* 0x001fe200078e000e */
[----:B------:R-:W-:Y:S01]  /*bf10*/  IABS R20, R4 ;  /* 0x0000000400147213 */ /* 0x000fe20000000000 */
[----:B------:R-:W-:Y:S02]  /*bf20*/  IMAD.MOV R13, RZ, RZ, -R13 ;  /* 0x000000ffff0d7224 */ /* 0x000fe400078e0a0d */
[----:B------:R-:W-:Y:S01]  /*bf30*/  @!P0 IMAD.MOV R9, RZ, RZ, -R9 ;  /* 0x000000ffff098224 */ /* 0x000fe200078e0a09 */
[----:B------:R-:W-:Y:S01]  /*bf40*/  ISETP.GE.AND P0, PT, R2, RZ, PT ;  /* 0x000000ff0200720c */ /* 0x000fe20003f06270 */
[----:B------:R-:W-:Y:S02]  /*bf50*/  VIADD R2, R11, 0x22 ;  /* 0x000000220b027836 */ /* 0x000fe40000000000 */
[----:B------:R-:W-:Y:S01]  /*bf60*/  @!P3 IMAD.IADD R6, R6, 0x1, -R5 ;  /* 0x000000010606b824 */ /* 0x000fe200078e0a05 */
[----:B------:R-:W-:Y:S01]  /*bf70*/  STL [R1+0x7c], R15 ;  /* 0x00007c0f01007387 */ /* 0x000fe20000100800 */
[----:B------:R-:W-:Y:S01]  /*bf80*/  ISETP.GE.AND P5, PT, R3, RZ, PT ;  /* 0x000000ff0300720c */ /* 0x000fe20003fa6270 */
[----:B------:R-:W-:-:S02]  /*bf90*/  IMAD R3, R5, R13, R10 ;  /* 0x0000000d05037224 */ /* 0x000fc400078e020a */
[----:B------:R0:W-:Y:S01]  /*bfa0*/  STL [R1+0x78], R9 ;  /* 0x0000780901007387 */ /* 0x0001e20000100800 */
[----:B------:R-:W-:Y:S01]  /*bfb0*/  @!P1 IMAD.IADD R8, R8, 0x1, -R5 ;  /* 0x0000000108089824 */ /* 0x000fe200078e0a05 */
[----:B------:R-:W-:Y:S01]  /*bfc0*/  IABS R19, R2 ;  /* 0x0000000200137213 */ /* 0x000fe20000000000 */
[----:B------:R-:W-:Y:S01]  /*bfd0*/  IMAD.HI.U32 R14, R0, R20, RZ ;  /* 0x00000014000e7227 */ /* 0x000fe200078e00ff */
[----:B------:R-:W-:-:S03]  /*bfe0*/  ISETP.GT.U32.AND P3, PT, R5, R3, PT ;  /* 0x000000030500720c */ /* 0x000fc60003f64070 */
[----:B0-----:R-:W-:Y:S02]  /*bff0*/  IMAD.MOV.U32 R9, RZ, RZ, R6 ;  /* 0x000000ffff097224 */ /* 0x001fe400078e0006 */
[----:B------:R-:W-:Y:S02]  /*c000*/  IMAD.MOV R14, RZ, RZ, -R14 ;  /* 0x000000ffff0e7224 */ /* 0x000fe400078e0a0e */
[----:B------:R-:W-:Y:S01]  /*c010*/  @!P4 IMAD.MOV R9, RZ, RZ, -R9 ;  /* 0x000000ffff09c224 */ /* 0x000fe200078e0a09 */
[C---:B------:R-:W-:Y:S01]  /*c020*/  ISETP.GT.U32.AND P4, PT, R5.reuse, R8, PT ;  /* 0x000000080500720c */ /* 0x040fe20003f84070 */
[----:B------:R-:W-:Y:S02]  /*c030*/  @!P6 IMAD.IADD R12, R12, 0x1, -R5 ;  /* 0x000000010c0ce824 */ /* 0x000fe400078e0a05 */
[----:B------:R-:W-:Y:S01]  /*c040*/  IMAD.HI.U32 R6, R0, R19, RZ ;  /* 0x0000001300067227 */ /* 0x000fe200078e00ff */
[----:B------:R0:W-:Y:S03]  /*c050*/  STL [R1+0x74], R9 ;  /* 0x0000740901007387 */ /* 0x0001e60000100800 */
[----:B------:R-:W-:-:S02]  /*c060*/  IMAD R20, R5, R14, R20 ;  /* 0x0000000e05147224 */ /* 0x000fc400078e0214 */
[----:B------:R-:W-:Y:S02]  /*c070*/  IMAD.MOV R6, RZ, RZ, -R6 ;  /* 0x000000ffff067224 */ /* 0x000fe400078e0a06 */
[----:B0-----:R-:W-:Y:S02]  /*c080*/  IMAD.MOV.U32 R9, RZ, RZ, R12 ;  /* 0x000000ffff097224 */ /* 0x001fe400078e000c */
[C---:B------:R-:W-:Y:S02]  /*c090*/  IMAD R19, R5.reuse, R6, R19 ;  /* 0x0000000605137224 */ /* 0x040fe400078e0213 */
[----:B------:R-:W-:Y:S01]  /*c0a0*/  @!P2 IMAD.MOV R9, RZ, RZ, -R9 ;  /* 0x000000ffff09a224 */ /* 0x000fe200078e0a09 */
[----:B------:R-:W-:Y:S01]  /*c0b0*/  ISETP.GT.U32.AND P2, PT, R5, R20, PT ;  /* 0x000000140500720c */ /* 0x000fe20003f44070 */
[--C-:B------:R-:W-:Y:S02]  /*c0c0*/  @!P3 IMAD.IADD R3, R3, 0x1, -R5.reuse ;  /* 0x000000010303b824 */ /* 0x100fe400078e0a05 */
[----:B------:R-:W-:Y:S01]  /*c0d0*/  @!P4 IMAD.IADD R8, R8, 0x1, -R5 ;  /* 0x000000010808c824 */ /* 0x000fe200078e0a05 */
[----:B------:R-:W-:Y:S01]  /*c0e0*/  ISETP.GT.U32.AND P4, PT, R5, R19, PT ;  /* 0x000000130500720c */ /* 0x000fe20003f84070 */
[----:B------:R-:W-:Y:S01]  /*c0f0*/  VIADD R10, R11, 0x20 ;  /* 0x000000200b0a7836 */ /* 0x000fe20000000000 */
[----:B------:R-:W-:-:S02]  /*c100*/  ISETP.GT.U32.AND P3, PT, R5, R3, PT ;  /* 0x000000030500720c */ /* 0x000fc40003f64070 */
[----:B------:R-:W-:Y:S01]  /*c110*/  ISETP.GE.AND P6, PT, R4, RZ, PT ;  /* 0x000000ff0400720c */ /* 0x000fe20003fc6270 */
[C---:B------:R-:W-:Y:S01]  /*c120*/  VIADD R4, R11.reuse, 0x21 ;  /* 0x000000210b047836 */ /* 0x040fe20000000000 */
[----:B------:R-:W-:Y:S01]  /*c130*/  ISETP.GE.AND P1, PT, R2, RZ, PT ;  /* 0x000000ff0200720c */ /* 0x000fe20003f26270 */
[----:B------:R0:W-:Y:S01]  /*c140*/  STL [R1+0x70], R9 ;  /* 0x0000700901007387 */ /* 0x0001e20000100800 */
[----:B------:R-:W-:Y:S01]  /*c150*/  VIADD R2, R11, 0x1f ;  /* 0x0000001f0b027836 */ /* 0x000fe20000000000 */
[----:B------:R-:W-:Y:S01]  /*c160*/  IABS R15, R10 ;  /* 0x0000000a000f7213 */ /* 0x000fe20000000000 */
[--C-:B------:R-:W-:Y:S01]  /*c170*/  @!P2 IMAD.IADD R20, R20, 0x1, -R5.reuse ;  /* 0x000000011414a824 */ /* 0x100fe200078e0a05 */
[----:B------:R-:W-:Y:S02]  /*c180*/  IABS R18, R4 ;  /* 0x0000000400127213 */ /* 0x000fe40000000000 */
[----:B------:R-:W-:Y:S02]  /*c190*/  @!P4 IMAD.IADD R19, R19, 0x1, -R5 ;  /* 0x000000011313c824 */ /* 0x000fe400078e0a05 */
[----:B0-----:R-:W-:Y:S01]  /*c1a0*/  IMAD.MOV.U32 R9, RZ, RZ, R8 ;  /* 0x000000ffff097224 */ /* 0x001fe200078e0008 */
[----:B------:R-:W-:Y:S01]  /*c1b0*/  IABS R17, R2 ;  /* 0x0000000200117213 */ /* 0x000fe20000000000 */
[----:B------:R-:W-:-:S04]  /*c1c0*/  IMAD.HI.U32 R6, R0, R15, RZ ;  /* 0x0000000f00067227 */ /* 0x000fc800078e00ff */
[----:B------:R-:W-:Y:S01]  /*c1d0*/  @!P5 IMAD.MOV R9, RZ, RZ, -R9 ;  /* 0x000000ffff09d224 */ /* 0x000fe200078e0a09 */
[C---:B------:R-:W-:Y:S01]  /*c1e0*/  ISETP.GT.U32.AND P5, PT, R5.reuse, R20, PT ;  /* 0x000000140500720c */ /* 0x040fe20003fa4070 */
[----:B------:R-:W-:Y:S01]  /*c1f0*/  IMAD.HI.U32 R12, R0, R18, RZ ;  /* 0x00000012000c7227 */ /* 0x000fe200078e00ff */
[----:B------:R-:W-:-:S03]  /*c200*/  ISETP.GT.U32.AND P4, PT, R5, R19, PT ;  /* 0x000000130500720c */ /* 0x000fc60003f84070 */
[----:B------:R-:W-:Y:S01]  /*c210*/  @!P3 IMAD.IADD R3, R3, 0x1, -R5 ;  /* 0x000000010303b824 */ /* 0x000fe200078e0a05 */
[----:B------:R-:W-:Y:S01]  /*c220*/  ISETP.GE.AND P3, PT, R4, RZ, PT ;  /* 0x000000ff0400720c */ /* 0x000fe20003f66270 */
[----:B------:R-:W-:-:S04]  /*c230*/  IMAD.HI.U32 R4, R0, R17, RZ ;  /* 0x0000001100047227 */ /* 0x000fc800078e00ff */
[----:B------:R-:W-:Y:S02]  /*c240*/  IMAD.MOV R6, RZ, RZ, -R6 ;  /* 0x000000ffff067224 */ /* 0x000fe400078e0a06 */
[----:B------:R-:W-:Y:S02]  /*c250*/  IMAD.MOV R12, RZ, RZ, -R12 ;  /* 0x000000ffff0c7224 */ /* 0x000fe400078e0a0c */
[----:B------:R-:W-:Y:S02]  /*c260*/  IMAD.MOV R4, RZ, RZ, -R4 ;  /* 0x000000ffff047224 */ /* 0x000fe400078e0a04 */
[C---:B------:R-:W-:Y:S02]  /*c270*/  IMAD R15, R5.reuse, R6, R15 ;  /* 0x00000006050f7224 */ /* 0x040fe400078e020f */
[C---:B------:R-:W-:Y:S02]  /*c280*/  IMAD R18, R5.reuse, R12, R18 ;  /* 0x0000000c05127224 */ /* 0x040fe400078e0212 */
[----:B------:R-:W-:-:S02]  /*c290*/  IMAD R17, R5, R4, R17 ;  /* 0x0000000405117224 */ /* 0x000fc400078e0211 */
[----:B------:R-:W-:Y:S01]  /*c2a0*/  @!P5 IMAD.IADD R20, R20, 0x1, -R5 ;  /* 0x000000011414d824 */ /* 0x000fe200078e0a05 */
[C---:B------:R-:W-:Y:S01]  /*c2b0*/  ISETP.GT.U32.AND P5, PT, R5.reuse, R15, PT ;  /* 0x0000000f0500720c */ /* 0x040fe20003fa4070 */
[----:B------:R-:W-:Y:S01]  /*c2c0*/  @!P0 IMAD.MOV R3, RZ, RZ, -R3 ;  /* 0x000000ffff038224 */ /* 0x000fe200078e0a03 */
[----:B------:R-:W-:Y:S01]  /*c2d0*/  ISETP.GT.U32.AND P0, PT, R5, R18, PT ;  /* 0x000000120500720c */ /* 0x000fe20003f04070 */
[----:B------:R-:W-:Y:S01]  /*c2e0*/  @!P4 IMAD.IADD R19, R19, 0x1, -R5 ;  /* 0x000000011313c824 */ /* 0x000fe200078e0a05 */
[----:B------:R-:W-:Y:S01]  /*c2f0*/  ISETP.GT.U32.AND P4, PT, R5, R17, PT ;  /* 0x000000110500720c */ /* 0x000fe20003f84070 */
[C---:B------:R-:W-:Y:S02]  /*c300*/  VIADD R16, R11.reuse, 0x1c ;  /* 0x0000001c0b107836 */ /* 0x040fe40000000000 */
[C---:B------:R-:W-:Y:S02]  /*c310*/  VIADD R4, R11.reuse, 0x1d ;  /* 0x0000001d0b047836 */ /* 0x040fe40000000000 */
[----:B------:R-:W-:Y:S01]  /*c320*/  VIADD R6, R11, 0x1e ;  /* 0x0000001e0b067836 */ /* 0x000fe20000000000 */
[----:B------:R-:W-:-:S02]  /*c330*/  IABS R13, R16 ;  /* 0x00000010000d7213 */ /* 0x000fc40000000000 */
[----:B------:R-:W-:Y:S01]  /*c340*/  IABS R8, R4 ;  /* 0x0000000400087213 */ /* 0x000fe20000000000 */
[--C-:B------:R-:W-:Y:S01]  /*c350*/  @!P5 IMAD.IADD R15, R15, 0x1, -R5.reuse ;  /* 0x000000010f0fd824 */ /* 0x100fe200078e0a05 */
[----:B------:R-:W-:Y:S01]  /*c360*/  IABS R12, R6 ;  /* 0x00000006000c7213 */ /* 0x000fe20000000000 */
[--C-:B------:R-:W-:Y:S01]  /*c370*/  @!P0 IMAD.IADD R18, R18, 0x1, -R5.reuse ;  /* 0x0000000112128824 */ /* 0x100fe200078e0a05 */
[----:B------:R-:W-:Y:S01]  /*c380*/  ISETP.GE.AND P0, PT, R2, RZ, PT ;  /* 0x000000ff0200720c */ /* 0x000fe20003f06270 */
[----:B------:R-:W-:Y:S01]  /*c390*/  @!P4 IMAD.IADD R17, R17, 0x1, -R5 ;  /* 0x000000011111c824 */ /* 0x000fe200078e0a05 */
[C---:B------:R-:W-:Y:S01]  /*c3a0*/  ISETP.GT.U32.AND P4, PT, R5.reuse, R15, PT ;  /* 0x0000000f0500720c */ /* 0x040fe20003f84070 */
[----:B------:R-:W-:Y:S01]  /*c3b0*/  IMAD.MOV.U32 R2, RZ, RZ, R13 ;  /* 0x000000ffff027224 */ /* 0x000fe200078e000d */
[----:B------:R-:W-:Y:S01]  /*c3c0*/  ISETP.GT.U32.AND P5, PT, R5, R18, PT ;  /* 0x000000120500720c */ /* 0x000fe20003fa4070 */
[----:B------:R-:W-:-:S04]  /*c3d0*/  IMAD.HI.U32 R13, R0, R8, RZ ;  /* 0x00000008000d7227 */ /* 0x000fc800078e00ff */
[----:B------:R-:W-:-:S04]  /*c3e0*/  IMAD.HI.U32 R14, R0, R12, RZ ;  /* 0x0000000c000e7227 */ /* 0x000fc800078e00ff */
[----:B------:R-:W-:Y:S02]  /*c3f0*/  IMAD.MOV R13, RZ, RZ, -R13 ;  /* 0x000000ffff0d7224 */ /* 0x000fe400078e0a0d */
[----:B------:R-:W-:Y:S02]  /*c400*/  IMAD.MOV R14, RZ, RZ, -R14 ;  /* 0x000000ffff0e7224 */ /* 0x000fe400078e0a0e */
[----:B------:R-:W-:Y:S01]  /*c410*/  IMAD.MOV.U32 R21, RZ, RZ, R20 ;  /* 0x000000ffff157224 */ /* 0x000fe200078e0014 */
[----:B------:R0:W-:Y:S01]  /*c420*/  STL [R1+0x6c], R9 ;  /* 0x00006c0901007387 */ /* 0x0001e20000100800 */
[C---:B------:R-:W-:Y:S02]  /*c430*/  IMAD R8, R5.reuse, R13, R8 ;  /* 0x0000000d05087224 */ /* 0x040fe400078e0208 */
[----:B------:R-:W-:Y:S01]  /*c440*/  @!P6 IMAD.MOV R21, RZ, RZ, -R21 ;  /* 0x000000ffff15e224 */ /* 0x000fe200078e0a15 */
[----:B------:R1:W-:Y:S01]  /*c450*/  STL [R1+0x68], R3 ;  /* 0x0000680301007387 */ /* 0x0003e20000100800 */
[C---:B------:R-:W-:Y:S01]  /*c460*/  IMAD R12, R5.reuse, R14, R12 ;  /* 0x0000000e050c7224 */ /* 0x040fe200078e020c */
[----:B------:R-:W-:Y:S01]  /*c470*/  ISETP.GT.U32.AND P6, PT, R5, R17, PT ;  /* 0x000000110500720c */ /* 0x000fe20003fc4070 */
[----:B------:R-:W-:-:S02]  /*c480*/  @!P4 IMAD.IADD R15, R15, 0x1, -R5 ;  /* 0x000000010f0fc824 */ /* 0x000fc400078e0a05 */
[----:B0-----:R-:W-:Y:S01]  /*c490*/  IMAD.MOV.U32 R9, RZ, RZ, R19 ;  /* 0x000000ffff097224 */ /* 0x001fe200078e0013 */
[----:B------:R-:W-:Y:S01]  /*c4a0*/  ISETP.GT.U32.AND P4, PT, R5, R8, PT ;  /* 0x000000080500720c */ /* 0x000fe20003f84070 */
[----:B------:R-:W-:Y:S02]  /*c4b0*/  @!P5 IMAD.IADD R18, R18, 0x1, -R5 ;  /* 0x000000011212d824 */ /* 0x000fe400078e0a05 */
[----:B-1----:R-:W-:Y:S01]  /*c4c0*/  VIADD R3, R11, 0x1b ;  /* 0x0000001b0b037836 */ /* 0x002fe20000000000 */
[----:B------:R-:W-:Y:S01]  /*c4d0*/  ISETP.GT.U32.AND P5, PT, R5, R12, PT ;  /* 0x0000000c0500720c */ /* 0x000fe20003fa4070 */
[----:B------:R-:W-:Y:S01]  /*c4e0*/  @!P1 IMAD.MOV R9, RZ, RZ, -R9 ;  /* 0x000000ffff099224 */ /* 0x000fe200078e0a09 */
[----:B------:R-:W-:Y:S01]  /*c4f0*/  ISETP.GE.AND P2, PT, R10, RZ, PT ;  /* 0x000000ff0a00720c */ /* 0x000fe20003f46270 */
[----:B------:R-:W-:Y:S01]  /*c500*/  IMAD.HI.U32 R14, R0, R2, RZ ;  /* 0x00000002000e7227 */ /* 0x000fe200078e00ff */
[----:B------:R-:W-:Y:S01]  /*c510*/  IABS R10, R3 ;  /* 0x00000003000a7213 */ /* 0x000fe20000000000 */
[----:B------:R-:W-:Y:S01]  /*c520*/  STL [R1+0x64], R21 ;  /* 0x0000641501007387 */ /* 0x000fe20000100800 */
[----:B------:R-:W-:Y:S01]  /*c530*/  ISETP.GE.AND P1, PT, R6, RZ, PT ;  /* 0x000000ff0600720c */ /* 0x000fe20003f26270 */
[----:B------:R-:W-:-:S02]  /*c540*/  IMAD.MOV R14, RZ, RZ, -R14 ;  /* 0x000000ffff0e7224 */ /* 0x000fc400078e0a0e */
[----:B------:R0:W-:Y:S01]  /*c550*/  STL [R1+0x60], R9 ;  /* 0x0000600901007387 */ /* 0x0001e20000100800 */
[----:B------:R-:W-:-:S04]  /*c560*/  IMAD.HI.U32 R6, R0, R10, RZ ;  /* 0x0000000a00067227 */ /* 0x000fc800078e00ff */
[----:B------:R-:W-:Y:S02]  /*c570*/  @!P6 IMAD.IADD R17, R17, 0x1, -R5 ;  /* 0x000000011111e824 */ /* 0x000fe400078e0a05 */
[----:B0-----:R-:W-:Y:S01]  /*c580*/  IMAD.MOV.U32 R9, RZ, RZ, R18 ;  /* 0x000000ffff097224 */ /* 0x001fe200078e0012 */
[----:B------:R-:W-:Y:S01]  /*c590*/  ISETP.GE.AND P6, PT, R4, RZ, PT ;  /* 0x000000ff0400720c */ /* 0x000fe20003fc6270 */
[----:B------:R-:W-:Y:S02]  /*c5a0*/  IMAD R2, R5, R14, R2 ;  /* 0x0000000e05027224 */ /* 0x000fe400078e0202 */
[----:B------:R-:W-:Y:S02]  /*c5b0*/  @!P3 IMAD.MOV R9, RZ, RZ, -R9 ;  /* 0x000000ffff09b224 */ /* 0x000fe400078e0a09 */
[----:B------:R-:W-:Y:S02]  /*c5c0*/  IMAD.MOV R6, RZ, RZ, -R6 ;  /* 0x000000ffff067224 */ /* 0x000fe400078e0a06 */
[----:B------:R-:W-:-:S02]  /*c5d0*/  VIADD R4, R11, 0x19 ;  /* 0x000000190b047836 */ /* 0x000fc40000000000 */
[--C-:B------:R-:W-:Y:S01]  /*c5e0*/  @!P4 IMAD.IADD R8, R8, 0x1, -R5.reuse ;  /* 0x000000010808c824 */ /* 0x100fe200078e0a05 */
[----:B------:R0:W-:Y:S01]  /*c5f0*/  STL [R1+0x5c], R9 ;  /* 0x00005c0901007387 */ /* 0x0001e20000100800 */
[----:B------:R-:W-:Y:S01]  /*c600*/  @!P5 IMAD.IADD R12, R12, 0x1, -R5 ;  /* 0x000000010c0cd824 */ /* 0x000fe200078e0a05 */
[C---:B------:R-:W-:Y:S01]  /*c610*/  ISETP.GT.U32.AND P5, PT, R5.reuse, R2, PT ;  /* 0x000000020500720c */ /* 0x040fe20003fa4070 */
[C---:B------:R-:W-:Y:S01]  /*c620*/  IMAD R10, R5.reuse, R6, R10 ;  /* 0x00000006050a7224 */ /* 0x040fe200078e020a */
[----:B------:R-:W-:Y:S02]  /*c630*/  IABS R6, R4 ;  /* 0x0000000400067213 */ /* 0x000fe40000000000 */
[----:B------:R-:W-:Y:S01]  /*c640*/  ISETP.GT.U32.AND P4, PT, R5, R8, PT ;  /* 0x000000080500720c */ /* 0x000fe20003f84070 */
[----:B------:R-:W-:Y:S02]  /*c650*/  IMAD.MOV.U32 R18, RZ, RZ, R15 ;  /* 0x000000ffff127224 */ /* 0x000fe400078e000f */
[----:B0-----:R-:W-:-:S04]  /*c660*/  IMAD.MOV.U32 R9, RZ, RZ, R17 ;  /* 0x000000ffff097224 */ /* 0x001fc800078e0011 */
[----:B------:R-:W-:Y:S01]  /*c670*/  @!P0 IMAD.MOV R9, RZ, RZ, -R9 ;  /* 0x000000ffff098224 */ /* 0x000fe200078e0a09 */
[----:B------:R-:W-:Y:S01]  /*c680*/  ISETP.GE.AND P0, PT, R16, RZ, PT ;  /* 0x000000ff1000720c */ /* 0x000fe20003f06270 */
[----:B------:R-:W-:-:S04]  /*c690*/  IMAD.HI.U32 R16, R0, R6, RZ ;  /* 0x0000000600107227 */ /* 0x000fc800078e00ff */
[----:B------:R-:W-:Y:S01]  /*c6a0*/  @!P2 IMAD.MOV R18, RZ, RZ, -R18 ;  /* 0x000000ffff12a224 */ /* 0x000fe200078e0a12 */
[----:B------:R-:W-:Y:S01]  /*c6b0*/  ISETP.GT.U32.AND P2, PT, R5, R10, PT ;  /* 0x0000000a0500720c */ /* 0x000fe20003f44070 */
[----:B------:R-:W-:Y:S01]  /*c6c0*/  VIADD R13, R11, 0x1a ;  /* 0x0000001a0b0d7836 */ /* 0x000fe20000000000 */
[C---:B------:R-:W-:Y:S01]  /*c6d0*/  ISETP.GT.U32.AND P3, PT, R5.reuse, R12, PT ;  /* 0x0000000c0500720c */ /* 0x040fe20003f64070 */
[----:B------:R-:W-:Y:S02]  /*c6e0*/  IMAD.MOV R16, RZ, RZ, -R16 ;  /* 0x000000ffff107224 */ /* 0x000fe400078e0a10 */
[--C-:B------:R-:W-:Y:S01]  /*c6f0*/  @!P5 IMAD.IADD R2, R2, 0x1, -R5.reuse ;  /* 0x000000010202d824 */ /* 0x100fe200078e0a05 */
[----:B------:R-:W-:Y:S01]  /*c700*/  IABS R14, R13 ;  /* 0x0000000d000e7213 */ /* 0x000fe20000000000 */
[----:B------:R-:W-:Y:S02]  /*c710*/  @!P4 IMAD.IADD R8, R8, 0x1, -R5 ;  /* 0x000000010808c824 */ /* 0x000fe400078e0a05 */
[C---:B------:R-:W-:Y:S01]  /*c720*/  IMAD R6, R5.reuse, R16, R6 ;  /* 0x0000001005067224 */ /* 0x040fe200078e0206 */
[----:B------:R-:W-:Y:S01]  /*c730*/  ISETP.GT.U32.AND P5, PT, R5, R2, PT ;  /* 0x000000020500720c */ /* 0x000fe20003fa4070 */
[----:B------:R-:W-:-:S04]  /*c740*/  IMAD.HI.U32 R15, R0, R14, RZ ;  /* 0x0000000e000f7227 */ /* 0x000fc800078e00ff */
[----:B------:R-:W-:Y:S01]  /*c750*/  @!P6 IMAD.MOV R8, RZ, RZ, -R8 ;  /* 0x000000ffff08e224 */ /* 0x000fe200078e0a08 */
[----:B------:R-:W-:Y:S01]  /*c760*/  ISETP.GT.U32.AND P6, PT, R5, R6, PT ;  /* 0x000000060500720c */ /* 0x000fe20003fc4070 */
[----:B------:R-:W-:Y:S02]  /*c770*/  @!P2 IMAD.IADD R10, R10, 0x1, -R5 ;  /* 0x000000010a0aa824 */ /* 0x000fe400078e0a05 */
[----:B------:R-:W-:Y:S02]  /*c780*/  IMAD.MOV R15, RZ, RZ, -R15 ;  /* 0x000000ffff0f7224 */ /* 0x000fe400078e0a0f */
[--C-:B------:R-:W-:Y:S01]  /*c790*/  @!P3 IMAD.IADD R12, R12, 0x1, -R5.reuse ;  /* 0x000000010c0cb824 */ /* 0x100fe200078e0a05 */
[----:B------:R-:W-:Y:S01]  /*c7a0*/  ISETP.GE.AND P3, PT, R3, RZ, PT ;  /* 0x000000ff0300720c */ /* 0x000fe20003f66270 */
[C---:B------:R-:W-:Y:S01]  /*c7b0*/  IMAD R3, R5.reuse, R15, R14 ;  /* 0x0000000f05037224 */ /* 0x040fe200078e020e */
[C---:B------:R-:W-:Y:S01]  /*c7c0*/  ISETP.GT.U32.AND P2, PT, R5.reuse, R10, PT ;  /* 0x0000000a0500720c */ /* 0x040fe20003f44070 */
[--C-:B------:R-:W-:Y:S01]  /*c7d0*/  @!P5 IMAD.IADD R2, R2, 0x1, -R5.reuse ;  /* 0x000000010202d824 */ /* 0x100fe200078e0a05 */
[----:B------:R0:W-:Y:S02]  /*c7e0*/  STL [R1+0x58], R18 ;  /* 0x0000581201007387 */ /* 0x0001e40000100800 */
[C---:B------:R-:W-:Y:S01]  /*c7f0*/  ISETP.GT.U32.AND P5, PT, R5.reuse, R3, PT ;  /* 0x000000030500720c */ /* 0x040fe20003fa4070 */
[----:B------:R-:W-:Y:S01]  /*c800*/  @!P6 IMAD.IADD R6, R6, 0x1, -R5 ;  /* 0x000000010606e824 */ /* 0x000fe200078e0a05 */
[----:B------:R1:W-:Y:S04]  /*c810*/  STL [R1+0x54], R9 ;  /* 0x0000540901007387 */ /* 0x0003e80000100800 */
[----:B------:R-:W-:Y:S01]  /*c820*/  ISETP.GT.U32.AND P6, PT, R5, R6, PT ;  /* 0x000000060500720c */ /* 0x000fe20003fc4070 */
[----:B0-----:R-:W-:-:S02]  /*c830*/  VIADD R18, R11, 0x17 ;  /* 0x000000170b127836 */ /* 0x001fc40000000000 */
[----:B-1----:R-:W-:Y:S02]  /*c840*/  IMAD.MOV.U32 R9, RZ, RZ, R12 ;  /* 0x000000ffff097224 */ /* 0x002fe400078e000c */
[----:B------:R-:W-:Y:S02]  /*c850*/  @!P2 IMAD.IADD R10, R10, 0x1, -R5 ;  /* 0x000000010a0aa824 */ /* 0x000fe400078e0a05 */
[----:B------:R-:W-:Y:S01]  /*c860*/  @!P1 IMAD.MOV R9, RZ, RZ, -R9 ;  /* 0x000000ffff099224 */ /* 0x000fe200078e0a09 */
[----:B------:R-:W-:Y:S01]  /*c870*/  ISETP.GE.AND P2, PT, R18, RZ, PT ;  /* 0x000000ff1200720c */ /* 0x000fe20003f46270 */
[----:B------:R-:W-:Y:S01]  /*c880*/  VIADD R12, R11, 0x18 ;  /* 0x000000180b0c7836 */ /* 0x000fe20000000000 */
[----:B------:R-:W-:Y:S01]  /*c890*/  IABS R18, R18 ;  /* 0x0000001200127213 */ /* 0x000fe20000000000 */
[----:B------:R-:W-:Y:S01]  /*c8a0*/  @!P0 IMAD.MOV R2, RZ, RZ, -R2 ;  /* 0x000000ffff028224 */ /* 0x000fe200078e0a02 */
[----:B------:R0:W-:Y:S01]  /*c8b0*/  STL [R1+0x50], R9 ;  /* 0x0000500901007387 */ /* 0x0001e20000100800 */
[----:B------:R-:W-:Y:S01]  /*c8c0*/  ISETP.GE.AND P1, PT, R4, RZ, PT ;  /* 0x000000ff0400720c */ /* 0x000fe20003f26270 */
[----:B------:R-:W-:Y:S01]  /*c8d0*/  @!P5 IMAD.IADD R3, R3, 0x1, -R5 ;  /* 0x000000010303d824 */ /* 0x000fe200078e0a05 */
[----:B------:R-:W-:-:S02]  /*c8e0*/  IABS R4, R12 ;  /* 0x0000000c00047213 */ /* 0x000fc40000000000 */
[----:B------:R-:W-:Y:S01]  /*c8f0*/  ISETP.GE.AND P0, PT, R12, RZ, PT ;  /* 0x000000ff0c00720c */ /* 0x000fe20003f06270 */
[----:B------:R-:W-:-:S04]  /*c900*/  IMAD.HI.U32 R12, R0, R18, RZ ;  /* 0x00000012000c7227 */ /* 0x000fc800078e00ff */
[----:B0-----:R-:W-:Y:S01]  /*c910*/  IMAD.MOV.U32 R9, RZ, RZ, R10 ;  /* 0x000000ffff097224 */ /* 0x001fe200078e000a */
[----:B------:R0:W-:Y:S01]  /*c920*/  STL [R1+0x4c], R8 ;  /* 0x00004c0801007387 */ /* 0x0001e20000100800 */
[----:B------:R-:W-:Y:S02]  /*c930*/  ISETP.GT.U32.AND P5, PT, R5, R3, PT ;  /* 0x000000030500720c */ /* 0x000fe40003fa4070 */
[----:B------:R-:W-:Y:S01]  /*c940*/  @!P3 IMAD.MOV R9, RZ, RZ, -R9 ;  /* 0x000000ffff09b224 */ /* 0x000fe200078e0a09 */
[----:B------:R1:W-:Y:S01]  /*c950*/  STL [R1+0x40], R2 ;  /* 0x0000400201007387 */ /* 0x0003e20000100800 */
[----:B------:R-:W-:Y:S02]  /*c960*/  IMAD.MOV R12, RZ, RZ, -R12 ;  /* 0x000000ffff0c7224 */ /* 0x000fe400078e0a0c */
[----:B------:R-:W-:Y:S02]  /*c970*/  @!P6 IMAD.IADD R6, R6, 0x1, -R5 ;  /* 0x000000010606e824 */ /* 0x000fe400078e0a05 */
[----:B0-----:R-:W-:Y:S01]  /*c980*/  IMAD.HI.U32 R8, R0, R4, RZ ;  /* 0x0000000400087227 */ /* 0x001fe200078e00ff */
[----:B------:R0:W-:Y:S03]  /*c990*/  STL [R1+0x3c], R9 ;  /* 0x00003c0901007387 */ /* 0x0001e60000100800 */
[----:B-1----:R-:W-:-:S02]  /*c9a0*/  VIADD R2, R11, 0x16 ;  /* 0x000000160b027836 */ /* 0x002fc40000000000 */
[----:B------:R-:W-:Y:S02]  /*c9b0*/  IMAD.MOV R8, RZ, RZ, -R8 ;  /* 0x000000ffff087224 */ /* 0x000fe400078e0a08 */
[C---:B------:R-:W-:Y:S02]  /*c9c0*/  IMAD R18, R5.reuse, R12, R18 ;  /* 0x0000000c05127224 */ /* 0x040fe400078e0212 */
[----:B0-----:R-:W-:Y:S01]  /*c9d0*/  IMAD.MOV.U32 R9, RZ, RZ, R6 ;  /* 0x000000ffff097224 */ /* 0x001fe200078e0006 */
[----:B------:R-:W-:Y:S02]  /*c9e0*/  IABS R16, R2 ;  /* 0x0000000200107213 */ /* 0x000fe40000000000 */
[----:B------:R-:W-:Y:S01]  /*c9f0*/  ISETP.GE.AND P3, PT, R2, RZ, PT ;  /* 0x000000ff0200720c */ /* 0x000fe20003f66270 */
[C---:B------:R-:W-:Y:S02]  /*ca00*/  IMAD R2, R5.reuse, R8, R4 ;  /* 0x0000000805027224 */ /* 0x040fe400078e0204 */
[----:B------:R-:W-:Y:S01]  /*ca10*/  @!P1 IMAD.MOV R9, RZ, RZ, -R9 ;  /* 0x000000ffff099224 */ /* 0x000fe200078e0a09 */
[----:B------:R-:W-:Y:S01]  /*ca20*/  ISETP.GT.U32.AND P1, PT, R5, R18, PT ;  /* 0x000000120500720c */ /* 0x000fe20003f24070 */
[----:B------:R-:W-:Y:S01]  /*ca30*/  @!P5 IMAD.IADD R3, R3, 0x1, -R5 ;  /* 0x000000010303d824 */ /* 0x000fe200078e0a05 */
[----:B------:R-:W-:Y:S01]  /*ca40*/  ISETP.GE.AND P4, PT, R13, RZ, PT ;  /* 0x000000ff0d00720c */ /* 0x000fe20003f86270 */
[----:B------:R-:W-:Y:S01]  /*ca50*/  VIADD R8, R11, 0x15 ;  /* 0x000000150b087836 */ /* 0x000fe20000000000 */
[----:B------:R-:W-:Y:S01]  /*ca60*/  ISETP.GT.U32.AND P5, PT, R5, R2, PT ;  /* 0x000000020500720c */ /* 0x000fe20003fa4070 */
[----:B------:R-:W-:-:S03]  /*ca70*/  IMAD.HI.U32 R4, R0, R16, RZ ;  /* 0x0000001000047227 */ /* 0x000fc600078e00ff */
[----:B------:R-:W-:Y:S01]  /*ca80*/  IABS R10, R8 ;  /* 0x00000008000a7213 */ /* 0x000fe20000000000 */
[----:B------:R-:W-:Y:S02]  /*ca90*/  IMAD.MOV R4, RZ, RZ, -R4 ;  /* 0x000000ffff047224 */ /* 0x000fe400078e0a04 */
[----:B------:R-:W-:Y:S02]  /*caa0*/  VIADD R15, R11, 0x14 ;  /* 0x000000140b0f7836 */ /* 0x000fe40000000000 */
[----:B------:R-:W-:Y:S02]  /*cab0*/  IMAD.MOV.U32 R13, RZ, RZ, R3 ;  /* 0x000000ffff0d7224 */ /* 0x000fe400078e0003 */
[----:B------:R-:W-:Y:S02]  /*cac0*/  @!P1 IMAD.IADD R18, R18, 0x1, -R5 ;  /* 0x0000000112129824 */ /* 0x000fe400078e0a05 */
[----:B------:R-:W-:-:S03]  /*cad0*/  IMAD.HI.U32 R3, R0, R10, RZ ;  /* 0x0000000a00037227 */ /* 0x000fc600078e00ff */
[C---:B------:R-:W-:Y:S01]  /*cae0*/  ISETP.GT.U32.AND P1, PT, R5.reuse, R18, PT ;  /* 0x000000120500720c */ /* 0x040fe20003f24070 */
[----:B------:R-:W-:Y:S02]  /*caf0*/  IMAD R16, R5, R4, R16 ;  /* 0x0000000405107224 */ /* 0x000fe400078e0210 */
[----:B------:R-:W-:Y:S02]  /*cb00*/  @!P5 IMAD.IADD R2, R2, 0x1, -R5 ;  /* 0x000000010202d824 */ /* 0x000fe400078e0a05 */
[----:B------:R-:W-:Y:S01]  /*cb10*/  @!P4 IMAD.MOV R13, RZ, RZ, -R13 ;  /* 0x000000ffff0dc224 */ /* 0x000fe200078e0a0d */
[----:B------:R-:W-:Y:S01]  /*cb20*/  ISETP.GE.AND P4, PT, R15, RZ, PT ;  /* 0x000000ff0f00720c */ /* 0x000fe20003f86270 */
[----:B------:R-:W-:Y:S01]  /*cb30*/  VIADD R4, R11, 0x13 ;  /* 0x000000130b047836 */ /* 0x000fe20000000000 */
[----:B------:R-:W-:Y:S01]  /*cb40*/  IABS R15, R15 ;  /* 0x0000000f000f7213 */ /* 0x000fe20000000000 */
[----:B------:R-:W-:Y:S01]  /*cb50*/  IMAD.MOV R3, RZ, RZ, -R3 ;  /* 0x000000ffff037224 */ /* 0x000fe200078e0a03 */
[----:B------:R-:W-:-:S02]  /*cb60*/  ISETP.GT.U32.AND P5, PT, R5, R2, PT ;  /* 0x000000020500720c */ /* 0x000fc40003fa4070 */
[----:B------:R-:W-:Y:S01]  /*cb70*/  ISETP.GE.AND P6, PT, R8, RZ, PT ;  /* 0x000000ff0800720c */ /* 0x000fe20003fc6270 */
[----:B------:R-:W-:Y:S01]  /*cb80*/  IMAD R10, R5, R3, R10 ;  /* 0x00000003050a7224 */ /* 0x000fe200078e020a */
[----:B------:R-:W-:Y:S01]  /*cb90*/  IABS R14, R4 ;  /* 0x00000004000e7213 */ /* 0x000fe20000000000 */
[----:B------:R-:W-:Y:S02]  /*cba0*/  VIADD R3, R11, 0x12 ;  /* 0x000000120b037836 */ /* 0x000fe40000000000 */
[C---:B------:R-:W-:Y:S01]  /*cbb0*/  IMAD.HI.U32 R8, R0.reuse, R15, RZ ;  /* 0x0000000f00087227 */ /* 0x040fe200078e00ff */
[----:B------:R0:W-:Y:S03]  /*cbc0*/  STL [R1+0x38], R13 ;  /* 0x0000380d01007387 */ /* 0x0001e60000100800 */
[----:B------:R-:W-:-:S04]  /*cbd0*/  IMAD.HI.U32 R19, R0, R14, RZ ;  /* 0x0000000e00137227 */ /* 0x000fc800078e00ff */
[----:B------:R-:W-:Y:S01]  /*cbe0*/  IMAD.MOV R8, RZ, RZ, -R8 ;  /* 0x000000ffff087224 */ /* 0x000fe200078e0a08 */
[----:B0-----:R-:W-:Y:S01]  /*cbf0*/  IABS R13, R3 ;  /* 0x00000003000d7213 */ /* 0x001fe20000000000 */
[----:B------:R-:W-:Y:S01]  /*cc00*/  @!P1 IMAD.IADD R18, R18, 0x1, -R5 ;  /* 0x0000000112129824 */ /* 0x000fe200078e0a05 */
[C---:B------:R-:W-:Y:S01]  /*cc10*/  ISETP.GT.U32.AND P1, PT, R5.reuse, R10, PT ;  /* 0x0000000a0500720c */ /* 0x040fe20003f24070 */
[----:B------:R-:W-:Y:S02]  /*cc20*/  IMAD.MOV R19, RZ, RZ, -R19 ;  /* 0x000000ffff137224 */ /* 0x000fe400078e0a13 */
[----:B------:R-:W-:Y:S02]  /*cc30*/  IMAD R15, R5, R8, R15 ;  /* 0x00000008050f7224 */ /* 0x000fe400078e020f */
[----:B------:R-:W-:-:S04]  /*cc40*/  IMAD.HI.U32 R8, R0, R13, RZ ;  /* 0x0000000d00087227 */ /* 0x000fc800078e00ff */
[----:B------:R-:W-:Y:S01]  /*cc50*/  @!P5 IMAD.IADD R2, R2, 0x1, -R5 ;  /* 0x000000010202d824 */ /* 0x000fe200078e0a05 */
[----:B------:R-:W-:Y:S01]  /*cc60*/  ISETP.GT.U32.AND P5, PT, R5, R16, PT ;  /* 0x000000100500720c */ /* 0x000fe20003fa4070 */
[----:B------:R-:W-:Y:S02]  /*cc70*/  VIADD R17, R11, 0x10 ;  /* 0x000000100b117836 */ /* 0x000fe40000000000 */
[C---:B------:R-:W-:Y:S02]  /*cc80*/  IMAD R14, R5.reuse, R19, R14 ;  /* 0x00000013050e7224 */ /* 0x040fe400078e020e */
[----:B------:R-:W-:Y:S01]  /*cc90*/  IMAD.MOV R19, RZ, RZ, -R8 ;  /* 0x000000ffff137224 */ /* 0x000fe200078e0a08 */
[----:B------:R-:W-:Y:S01]  /*cca0*/  IABS R12, R17 ;  /* 0x00000011000c7213 */ /* 0x000fe20000000000 */
[----:B------:R-:W-:Y:S02]  /*ccb0*/  IMAD.MOV.U32 R21, RZ, RZ, R2 ;  /* 0x000000ffff157224 */ /* 0x000fe400078e0002 */
[----:B------:R-:W-:-:S02]  /*ccc0*/  IMAD R13, R5, R19, R13 ;  /* 0x00000013050d7224 */ /* 0x000fc400078e020d */
[----:B------:R-:W-:Y:S01]  /*ccd0*/  @!P0 IMAD.MOV R21, RZ, RZ, -R21 ;  /* 0x000000ffff158224 */ /* 0x000fe200078e0a15 */
[C---:B------:R-:W-:Y:S01]  /*cce0*/  ISETP.GT.U32.AND P0, PT, R5.reuse, R15, PT ;  /* 0x0000000f0500720c */ /* 0x040fe20003f04070 */
[----:B------:R-:W-:Y:S01]  /*ccf0*/  @!P1 IMAD.IADD R10, R10, 0x1, -R5 ;  /* 0x000000010a0a9824 */ /* 0x000fe200078e0a05 */
[----:B------:R-:W-:Y:S01]  /*cd00*/  ISETP.GT.U32.AND P1, PT, R5, R13, PT ;  /* 0x0000000d0500720c */ /* 0x000fe20003f24070 */
[----:B------:R-:W-:-:S04]  /*cd10*/  IMAD.HI.U32 R2, R0, R12, RZ ;  /* 0x0000000c00027227 */ /* 0x000fc800078e00ff */
[--C-:B------:R-:W-:Y:S02]  /*cd20*/  @!P5 IMAD.IADD R16, R16, 0x1, -R5.reuse ;  /* 0x000000011010d824 */ /* 0x100fe400078e0a05 */
[----:B------:R-:W-:Y:S02]  /*cd30*/  IMAD.MOV R2, RZ, RZ, -R2 ;  /* 0x000000ffff027224 */ /* 0x000fe400078e0a02 */
[----:B------:R-:W-:Y:S01]  /*cd40*/  VIADD R20, R11, 0x11 ;  /* 0x000000110b147836 */ /* 0x000fe20000000000 */
[----:B------:R0:W-:Y:S01]  /*cd50*/  STL [R1+0x34], R9 ;  /* 0x0000340901007387 */ /* 0x0001e20000100800 */
[C---:B------:R-:W-:Y:S01]  /*cd60*/  ISETP.GT.U32.AND P5, PT, R5.reuse, R16, PT ;  /* 0x000000100500720c */ /* 0x040fe20003fa4070 */
[----:B------:R-:W-:Y:S02]  /*cd70*/  IMAD R12, R5, R2, R12 ;  /* 0x00000002050c7224 */ /* 0x000fe400078e020c */
[----:B------:R-:W-:Y:S01]  /*cd80*/  VIADD R2, R11, 0xf ;  /* 0x0000000f0b027836 */ /* 0x000fe20000000000 */
[----:B------:R-:W-:Y:S01]  /*cd90*/  IABS R6, R20 ;  /* 0x0000001400067213 */ /* 0x000fe20000000000 */
[----:B------:R-:W-:-:S02]  /*cda0*/  @!P0 IMAD.IADD R15, R15, 0x1, -R5 ;  /* 0x000000010f0f8824 */ /* 0x000fc400078e0a05 */
[----:B0-----:R-:W-:Y:S01]  /*cdb0*/  IMAD.MOV.U32 R9, RZ, RZ, R18 ;  /* 0x000000ffff097224 */ /* 0x001fe200078e0012 */
[----:B------:R-:W-:Y:S01]  /*cdc0*/  ISETP.GT.U32.AND P0, PT, R5, R10, PT ;  /* 0x0000000a0500720c */ /* 0x000fe20003f04070 */
[----:B------:R-:W-:Y:S01]  /*cdd0*/  @!P1 IMAD.IADD R13, R13, 0x1, -R5 ;  /* 0x000000010d0d9824 */ /* 0x000fe200078e0a05 */
[----:B------:R-:W-:Y:S01]  /*cde0*/  IABS R18, R2 ;  /* 0x0000000200127213 */ /* 0x000fe20000000000 */
[----:B------:R-:W-:Y:S01]  /*cdf0*/  @!P2 IMAD.MOV R9, RZ, RZ, -R9 ;  /* 0x000000ffff09a224 */ /* 0x000fe200078e0a09 */
[C---:B------:R-:W-:Y:S01]  /*ce00*/  ISETP.GT.U32.AND P2, PT, R5.reuse, R14, PT ;  /* 0x0000000e0500720c */ /* 0x040fe20003f44070 */
[----:B------:R-:W-:Y:S01]  /*ce10*/  IMAD.HI.U32 R8, R0, R6, RZ ;  /* 0x0000000600087227 */ /* 0x000fe200078e00ff */
[----:B------:R0:W-:Y:S01]  /*ce20*/  STL [R1+0x30], R21 ;  /* 0x0000301501007387 */ /* 0x0001e20000100800 */
[----:B------:R-:W-:Y:S02]  /*ce30*/  ISETP.GT.U32.AND P1, PT, R5, R13, PT ;  /* 0x0000000d0500720c */ /* 0x000fe40003f24070 */
[----:B------:R-:W-:-:S02]  /*ce40*/  IMAD.MOV R8, RZ, RZ, -R8 ;  /* 0x000000ffff087224 */ /* 0x000fc400078e0a08 */
[----:B------:R-:W-:Y:S01]  /*ce50*/  @!P5 IMAD.IADD R16, R16, 0x1, -R5 ;  /* 0x000000011010d824 */ /* 0x000fe200078e0a05 */
[----:B------:R-:W-:Y:S01]  /*ce60*/  ISETP.GE.AND P5, PT, R4, RZ, PT ;  /* 0x000000ff0400720c */ /* 0x000fe20003fa6270 */
[----:B0-----:R-:W-:Y:S01]  /*ce70*/  IMAD.HI.U32 R21, R0, R18, RZ ;  /* 0x0000001200157227 */ /* 0x001fe200078e00ff */
[----:B------:R0:W-:Y:S03]  /*ce80*/  STL [R1+0x2c], R9 ;  /* 0x00002c0901007387 */ /* 0x0001e60000100800 */
[----:B------:R-:W-:Y:S02]  /*ce90*/  IMAD R4, R5, R8, R6 ;  /* 0x0000000805047224 */ /* 0x000fe400078e0206 */
[----:B------:R-:W-:Y:S02]  /*cea0*/  IMAD.MOV R21, RZ, RZ, -R21 ;  /* 0x000000ffff157224 */ /* 0x000fe400078e0a15 */
[----:B------:R-:W-:-:S02]  /*ceb0*/  @!P2 IMAD.IADD R14, R14, 0x1, -R5 ;  /* 0x000000010e0ea824 */ /* 0x000fc400078e0a05 */
[----:B------:R-:W-:Y:S01]  /*cec0*/  @!P0 IMAD.IADD R10, R10, 0x1, -R5 ;  /* 0x000000010a0a8824 */ /* 0x000fe200078e0a05 */
[C---:B------:R-:W-:Y:S01]  /*ced0*/  ISETP.GT.U32.AND P0, PT, R5.reuse, R4, PT ;  /* 0x000000040500720c */ /* 0x040fe20003f04070 */
[----:B0-----:R-:W-:Y:S02]  /*cee0*/  IMAD.MOV.U32 R9, RZ, RZ, R16 ;  /* 0x000000ffff097224 */ /* 0x001fe400078e0010 */
[C---:B------:R-:W-:Y:S01]  /*cef0*/  IMAD R18, R5.reuse, R21, R18 ;  /* 0x0000001505127224 */ /* 0x040fe200078e0212 */
[C---:B------:R-:W-:Y:S01]  /*cf00*/  ISETP.GT.U32.AND P2, PT, R5.reuse, R15, PT ;  /* 0x0000000f0500720c */ /* 0x040fe20003f44070 */
[----:B------:R-:W-:Y:S01]  /*cf10*/  @!P3 IMAD.MOV R9, RZ, RZ, -R9 ;  /* 0x000000ffff09b224 */ /* 0x000fe200078e0a09 */
[----:B------:R-:W-:Y:S01]  /*cf20*/  ISETP.GT.U32.AND P3, PT, R5, R14, PT ;  /* 0x0000000e0500720c */ /* 0x000fe20003f64070 */
[----:B------:R-:W-:Y:S01]  /*cf30*/  @!P1 IMAD.IADD R13, R13, 0x1, -R5 ;  /* 0x000000010d0d9824 */ /* 0x000fe200078e0a05 */
[----:B------:R-:W-:Y:S01]  /*cf40*/  ISETP.GT.U32.AND P1, PT, R5, R18, PT ;  /* 0x000000120500720c */ /* 0x000fe20003f24070 */
[----:B------:R-:W-:-:S02]  /*cf50*/  VIADD R8, R11, 0xd ;  /* 0x0000000d0b087836 */ /* 0x000fc40000000000 */
[----:B------:R-:W-:Y:S02]  /*cf60*/  VIADD R6, R11, 0xe ;  /* 0x0000000e0b067836 */ /* 0x000fe40000000000 */
[--C-:B------:R-:W-:Y:S01]  /*cf70*/  @!P0 IMAD.IADD R4, R4, 0x1, -R5.reuse ;  /* 0x0000000104048824 */ /* 0x100fe200078e0a05 */
[----:B------:R-:W-:Y:S02]  /*cf80*/  IABS R19, R8 ;  /* 0x0000000800137213 */ /* 0x000fe40000000000 */
[----:B------:R-:W-:Y:S01]  /*cf90*/  IABS R16, R6 ;  /* 0x0000000600107213 */ /* 0x000fe20000000000 */
[--C-:B------:R-:W-:Y:S01]  /*cfa0*/  @!P2 IMAD.IADD R15, R15, 0x1, -R5.reuse ;  /* 0x000000010f0fa824 */ /* 0x100fe200078e0a05 */
[----:B------:R-:W-:Y:S01]  /*cfb0*/  ISETP.GT.U32.AND P2, PT, R5, R12, PT ;  /* 0x0000000c0500720c */ /* 0x000fe20003f44070 */
[--C-:B------:R-:W-:Y:S01]  /*cfc0*/  @!P3 IMAD.IADD R14, R14, 0x1, -R5.reuse ;  /* 0x000000010e0eb824 */ /* 0x100fe200078e0a05 */
[----:B------:R-:W-:Y:S01]  /*cfd0*/  ISETP.GE.AND P3, PT, R3, RZ, PT ;  /* 0x000000ff0300720c */ /* 0x000fe20003f66270 */
[----:B------:R-:W-:Y:S01]  /*cfe0*/  @!P1 IMAD.IADD R18, R18, 0x1, -R5 ;  /* 0x0000000112129824 */ /* 0x000fe200078e0a05 */
[----:B------:R-:W-:Y:S01]  /*cff0*/  ISETP.GT.U32.AND P1, PT, R5, R4, PT ;  /* 0x000000040500720c */ /* 0x000fe20003f24070 */
[----:B------:R-:W-:Y:S01]  /*d000*/  IMAD.HI.U32 R3, R0, R19, RZ ;  /* 0x0000001300037227 */ /* 0x000fe200078e00ff */
[----:B------:R-:W-:-:S03]  /*d010*/  ISETP.GE.AND P0, PT, R20, RZ, PT ;  /* 0x000000ff1400720c */ /* 0x000fc60003f06270 */
[----:B------:R-:W-:Y:S01]  /*d020*/  IMAD.HI.U32 R21, R0, R16, RZ ;  /* 0x0000001000157227 */ /* 0x000fe200078e00ff */
[----:B------:R0:W-:Y:S03]  /*d030*/  STL [R1+0x28], R9 ;  /* 0x0000280901007387 */ /* 0x0001e60000100800 */
[----:B------:R-:W-:Y:S02]  /*d040*/  IMAD.MOV R20, RZ, RZ, -R3 ;  /* 0x000000ffff147224 */ /* 0x000fe400078e0a03 */
[----:B------:R-:W-:Y:S02]  /*d050*/  IMAD.MOV R21, RZ, RZ, -R21 ;  /* 0x000000ffff157224 */ /* 0x000fe400078e0a15 */
[----:B------:R-:W-:Y:S02]  /*d060*/  IMAD.MOV.U32 R22, RZ, RZ, R10 ;  /* 0x000000ffff167224 */ /* 0x000fe400078e000a */
[----:B0-----:R-:W-:-:S02]  /*d070*/  IMAD.MOV.U32 R9, RZ, RZ, R15 ;  /* 0x000000ffff097224 */ /* 0x001fc400078e000f */
[----:B------:R-:W-:Y:S02]  /*d080*/  IMAD R19, R5, R20, R19 ;  /* 0x0000001405137224 */ /* 0x000fe400078e0213 */
[----:B------:R-:W-:Y:S02]  /*d090*/  @!P2 IMAD.IADD R12, R12, 0x1, -R5 ;  /* 0x000000010c0ca824 */ /* 0x000fe400078e0a05 */
[----:B------:R-:W-:Y:S02]  /*d0a0*/  VIADD R3, R11, 0xc ;  /* 0x0000000c0b037836 */ /* 0x000fe40000000000 */
[----:B------:R-:W-:Y:S02]  /*d0b0*/  IMAD R16, R5, R21, R16 ;  /* 0x0000001505107224 */ /* 0x000fe400078e0210 */
[----:B------:R-:W-:Y:S02]  /*d0c0*/  @!P6 IMAD.MOV R22, RZ, RZ, -R22 ;  /* 0x000000ffff16e224 */ /* 0x000fe400078e0a16 */
[----:B------:R-:W-:-:S02]  /*d0d0*/  @!P4 IMAD.MOV R9, RZ, RZ, -R9 ;  /* 0x000000ffff09c224 */ /* 0x000fc400078e0a09 */
[----:B------:R-:W-:Y:S01]  /*d0e0*/  @!P1 IMAD.IADD R4, R4, 0x1, -R5 ;  /* 0x0000000104049824 */ /* 0x000fe200078e0a05 */
[C---:B------:R-:W-:Y:S01]  /*d0f0*/  ISETP.GT.U32.AND P1, PT, R5.reuse, R19, PT ;  /* 0x000000130500720c */ /* 0x040fe20003f24070 */
[----:B------:R-:W-:Y:S01]  /*d100*/  @!P5 IMAD.MOV R14, RZ, RZ, -R14 ;  /* 0x000000ffff0ed224 */ /* 0x000fe200078e0a0e */
[----:B------:R-:W-:Y:S01]  /*d110*/  IABS R10, R3 ;  /* 0x00000003000a7213 */ /* 0x000fe20000000000 */
[----:B------:R-:W-:Y:S01]  /*d120*/  STL [R1+0x24], R22 ;  /* 0x0000241601007387 */ /* 0x000fe20000100800 */
[C---:B------:R-:W-:Y:S02]  /*d130*/  ISETP.GT.U32.AND P6, PT, R5.reuse, R12, PT ;  /* 0x0000000c0500720c */ /* 0x040fe40003fc4070 */
[----:B------:R-:W-:Y:S01]  /*d140*/  ISETP.GT.U32.AND P5, PT, R5, R16, PT ;  /* 0x000000100500720c */ /* 0x000fe20003fa4070 */
[----:B------:R0:W-:Y:S01]  /*d150*/  STL [R1+0x20], R9 ;  /* 0x0000200901007387 */ /* 0x0001e20000100800 */
[----:B------:R-:W-:Y:S01]  /*d160*/  ISETP.GE.AND P2, PT, R17, RZ, PT ;  /* 0x000000ff1100720c */ /* 0x000fe20003f46270 */
[----:B0-----:R-:W-:-:S02]  /*d170*/  IMAD.MOV.U32 R9, RZ, RZ, R13 ;  /* 0x000000ffff097224 */ /* 0x001fc400078e000d */
[----:B------:R-:W-:-:S04]  /*d180*/  IMAD.HI.U32 R13, R0, R10, RZ ;  /* 0x0000000a000d7227 */ /* 0x000fc800078e00ff */
[----:B------:R-:W-:Y:S01]  /*d190*/  @!P3 IMAD.MOV R9, RZ, RZ, -R9 ;  /* 0x000000ffff09b224 */ /* 0x000fe200078e0a09 */
[----:B------:R-:W-:Y:S01]  /*d1a0*/  STL [R1+0x1c], R14 ;  /* 0x00001c0e01007387 */ /* 0x000fe20000100800 */
[----:B------:R-:W-:Y:S02]  /*d1b0*/  IMAD.MOV R13, RZ, RZ, -R13 ;  /* 0x000000ffff0d7224 */ /* 0x000fe400078e0a0d */
[--C-:B------:R-:W-:Y:S01]  /*d1c0*/  @!P1 IMAD.IADD R19, R19, 0x1, -R5.reuse ;  /* 0x0000000113139824 */ /* 0x100fe200078e0a05 */
[----:B------:R0:W-:Y:S01]  /*d1d0*/  STL [R1+0x18], R9 ;  /* 0x0000180901007387 */ /* 0x0001e20000100800 */
[--C-:B------:R-:W-:Y:S02]  /*d1e0*/  @!P6 IMAD.IADD R12, R12, 0x1, -R5.reuse ;  /* 0x000000010c0ce824 */ /* 0x100fe400078e0a05 */
[----:B------:R-:W-:Y:S02]  /*d1f0*/  @!P5 IMAD.IADD R16, R16, 0x1, -R5 ;  /* 0x000000011010d824 */ /* 0x000fe400078e0a05 */
[----:B------:R-:W-:-:S02]  /*d200*/  IMAD R10, R5, R13, R10 ;  /* 0x0000000d050a7224 */ /* 0x000fc400078e020a */
[----:B0-----:R-:W-:Y:S01]  /*d210*/  IMAD.MOV.U32 R9, RZ, RZ, R4 ;  /* 0x000000ffff097224 */ /* 0x001fe200078e0004 */
[C---:B------:R-:W-:Y:S01]  /*d220*/  ISETP.GT.U32.AND P1, PT, R5.reuse, R16, PT ;  /* 0x000000100500720c */ /* 0x040fe20003f24070 */
[----:B------:R-:W-:Y:S02]  /*d230*/  @!P2 IMAD.MOV R12, RZ, RZ, -R12 ;  /* 0x000000ffff0ca224 */ /* 0x000fe400078e0a0c */
[----:B------:R-:W-:Y:S01]  /*d240*/  @!P0 IMAD.MOV R9, RZ, RZ, -R9 ;  /* 0x000000ffff098224 */ /* 0x000fe200078e0a09 */
[C---:B------:R-:W-:Y:S02]  /*d250*/  ISETP.GT.U32.AND P0, PT, R5.reuse, R19, PT ;  /* 0x000000130500720c */ /* 0x040fe40003f04070 */
[----:B------:R-:W-:Y:S02]  /*d260*/  ISETP.GT.U32.AND P2, PT, R5, R10, PT ;  /* 0x0000000a0500720c */ /* 0x000fe40003f44070 */
[----:B------:R-:W-:Y:S01]  /*d270*/  ISETP.GE.AND P3, PT, R2, RZ, PT ;  /* 0x000000ff0200720c */ /* 0x000fe20003f66270 */
[----:B------:R-:W-:Y:S01]  /*d280*/  VIADD R2, R11, 0xb ;  /* 0x0000000b0b027836 */ /* 0x000fe20000000000 */
[----:B------:R-:W-:-:S02]  /*d290*/  ISETP.GT.U32.AND P4, PT, R5, R18, PT ;  /* 0x000000120500720c */ /* 0x000fc40003f84070 */
[----:B------:R-:W-:Y:S01]  /*d2a0*/  ISETP.GE.AND P6, PT, R6, RZ, PT ;  /* 0x000000ff0600720c */ /* 0x000fe20003fc6270 */
[----:B------:R-:W-:Y:S01]  /*d2b0*/  VIADD R17, R11, 0xa ;  /* 0x0000000a0b117836 */ /* 0x000fe20000000000 */
[----:B------:R-:W-:Y:S01]  /*d2c0*/  IABS R15, R2 ;  /* 0x00000002000f7213 */ /* 0x000fe20000000000 */
[--C-:B------:R-:W-:Y:S01]  /*d2d0*/  @!P1 IMAD.IADD R16, R16, 0x1, -R5.reuse ;  /* 0x0000000110109824 */ /* 0x100fe200078e0a05 */
[----:B------:R-:W-:Y:S01]  /*d2e0*/  ISETP.GE.AND P5, PT, R3, RZ, PT ;  /* 0x000000ff0300720c */ /* 0x000fe20003fa6270 */
[----:B------:R-:W-:Y:S01]  /*d2f0*/  @!P0 IMAD.IADD R19, R19, 0x1, -R5 ;  /* 0x0000000113138824 */ /* 0x000fe200078e0a05 */
[----:B------:R-:W-:Y:S01]  /*d300*/  ISETP.GE.AND P0, PT, R17, RZ, PT ;  /* 0x000000ff1100720c */ /* 0x000fe20003f06270 */
[----:B------:R-:W-:Y:S01]  /*d310*/  IMAD.HI.U32 R3, R0, R15, RZ ;  /* 0x0000000f00037227 */ /* 0x000fe200078e00ff */
[----:B------:R-:W-:-:S03]  /*d320*/  IABS R17, R17 ;  /* 0x0000001100117213 */ /* 0x000fc60000000000 */
[--C-:B------:R-:W-:Y:S02]  /*d330*/  @!P2 IMAD.IADD R10, R10, 0x1, -R5.reuse ;  /* 0x000000010a0aa824 */ /* 0x100fe400078e0a05 */
[----:B------:R-:W-:Y:S02]  /*d340*/  VIADD R20, R11, 0x9 ;  /* 0x000000090b147836 */ /* 0x000fe40000000000 */
[----:B------:R-:W-:Y:S01]  /*d350*/  @!P4 IMAD.IADD R18, R18, 0x1, -R5 ;  /* 0x000000011212c824 */ /* 0x000fe200078e0a05 */
[----:B------:R-:W-:Y:S01]  /*d360*/  ISETP.GE.AND P4, PT, R8, RZ, PT ;  /* 0x000000ff0800720c */ /* 0x000fe20003f86270 */
[----:B------:R-:W-:Y:S02]  /*d370*/  IMAD.MOV R3, RZ, RZ, -R3 ;  /* 0x000000ffff037224 */ /* 0x000fe400078e0a03 */
[----:B------:R-:W-:Y:S01]  /*d380*/  @!P6 IMAD.MOV R16, RZ, RZ, -R16 ;  /* 0x000000ffff10e224 */ /* 0x000fe200078e0a10 */
[----:B------:R-:W-:Y:S01]  /*d390*/  ISETP.GT.U32.AND P6, PT, R5, R10, PT ;  /* 0x0000000a0500720c */ /* 0x000fe20003fc4070 */
[----:B------:R-:W-:Y:S01]  /*d3a0*/  IMAD.HI.U32 R8, R0, R17, RZ ;  /* 0x0000001100087227 */ /* 0x000fe200078e00ff */
[----:B------:R-:W-:-:S02]  /*d3b0*/  ISETP.GE.AND P2, PT, R20, RZ, PT ;  /* 0x000000ff1400720c */ /* 0x000fc40003f46270 */
[----:B------:R-:W-:Y:S01]  /*d3c0*/  IABS R20, R20 ;  /* 0x0000001400147213 */ /* 0x000fe20000000000 */
[C---:B------:R-:W-:Y:S02]  /*d3d0*/  IMAD R15, R5.reuse, R3, R15 ;  /* 0x00000003050f7224 */ /* 0x040fe400078e020f */
[----:B------:R-:W-:Y:S02]  /*d3e0*/  IMAD.MOV R8, RZ, RZ, -R8 ;  /* 0x000000ffff087224 */ /* 0x000fe400078e0a08 */
[----:B------:R-:W-:Y:S01]  /*d3f0*/  IMAD.HI.U32 R3, R0, R20, RZ ;  /* 0x0000001400037227 */ /* 0x000fe200078e00ff */
[----:B------:R-:W-:-:S03]  /*d400*/  ISETP.GT.U32.AND P1, PT, R5, R15, PT ;  /* 0x0000000f0500720c */ /* 0x000fc60003f24070 */
[C---:B------:R-:W-:Y:S02]  /*d410*/  IMAD R17, R5.reuse, R8, R17 ;  /* 0x0000000805117224 */ /* 0x040fe400078e0211 */
[----:B------:R-:W-:Y:S02]  /*d420*/  IMAD.MOV R3, RZ, RZ, -R3 ;  /* 0x000000ffff037224 */ /* 0x000fe400078e0a03 */
[--C-:B------:R-:W-:Y:S01]  /*d430*/  @!P6 IMAD.IADD R10, R10, 0x1, -R5.reuse ;  /* 0x000000010a0ae824 */ /* 0x100fe200078e0a05 */
[C---:B------:R-:W-:Y:S01]  /*d440*/  ISETP.GT.U32.AND P6, PT, R5.reuse, R17, PT ;  /* 0x000000110500720c */ /* 0x040fe20003fc4070 */
[----:B------:R-:W-:Y:S02]  /*d450*/  IMAD R20, R5, R3, R20 ;  /* 0x0000000305147224 */ /* 0x000fe400078e0214 */
[----:B------:R-:W-:Y:S02]  /*d460*/  @!P5 IMAD.MOV R10, RZ, RZ, -R10 ;  /* 0x000000ffff0ad224 */ /* 0x000fe400078e0a0a */
[----:B------:R-:W-:Y:S01]  /*d470*/  @!P1 IMAD.IADD R15, R15, 0x1, -R5 ;  /* 0x000000010f0f9824 */ /* 0x000fe200078e0a05 */
[----:B------:R-:W-:Y:S01]  /*d480*/  ISETP.GT.U32.AND P5, PT, R5, R20, PT ;  /* 0x000000140500720c */ /* 0x000fe20003fa4070 */
[----:B------:R-:W-:-:S03]  /*d490*/  VIADD R6, R11, 0x8 ;  /* 0x000000080b067836 */ /* 0x000fc60000000000 */
[----:B------:R-:W-:Y:S01]  /*d4a0*/  ISETP.GT.U32.AND P1, PT, R5, R15, PT ;  /* 0x0000000f0500720c */ /* 0x000fe20003f24070 */
[----:B------:R-:W-:Y:S01]  /*d4b0*/  @!P3 IMAD.MOV R18, RZ, RZ, -R18 ;  /* 0x000000ffff12b224 */ /* 0x000fe200078e0a12 */
[----:B------:R-:W-:Y:S01]  /*d4c0*/  IABS R13, R6 ;  /* 0x00000006000d7213 */ /* 0x000fe20000000000 */
[--C-:B------:R-:W-:Y:S01]  /*d4d0*/  @!P6 IMAD.IADD R17, R17, 0x1, -R5.reuse ;  /* 0x000000011111e824 */ /* 0x100fe200078e0a05 */
[----:B------:R-:W-:Y:S01]  /*d4e0*/  ISETP.GE.AND P3, PT, R2, RZ, PT ;  /* 0x000000ff0200720c */ /* 0x000fe20003f66270 */
[----:B------:R-:W-:Y:S02]  /*d4f0*/  VIADD R2, R11, 0x7 ;  /* 0x000000070b027836 */ /* 0x000fe40000000000 */
[----:B------:R-:W-:Y:S01]  /*d500*/  IMAD.HI.U32 R4, R0, R13, RZ ;  /* 0x0000000d00047227 */ /* 0x000fe200078e00ff */
[----:B------:R-:W-:Y:S02]  /*d510*/  ISETP.GT.U32.AND P6, PT, R5, R17, PT ;  /* 0x000000110500720c */ /* 0x000fe40003fc4070 */
[----:B------:R-:W-:Y:S01]  /*d520*/  IABS R22, R2 ;  /* 0x0000000200167213 */ /* 0x000fe20000000000 */
[----:B------:R-:W-:-:S02]  /*d530*/  @!P5 IMAD.IADD R20, R20, 0x1, -R5 ;  /* 0x000000011414d824 */ /* 0x000fc400078e0a05 */
[----:B------:R-:W-:Y:S01]  /*d540*/  IMAD.MOV R4, RZ, RZ, -R4 ;  /* 0x000000ffff047224 */ /* 0x000fe200078e0a04 */
[----:B------:R-:W0:Y:S01]  /*d550*/  S2R R29, SR_TID.X ;  /* 0x00000000001d7919 */ /* 0x000e220000002100 */
[----:B------:R-:W-:Y:S01]  /*d560*/  @!P1 IMAD.IADD R15, R15, 0x1, -R5 ;  /* 0x000000010f0f9824 */ /* 0x000fe200078e0a05 */
[----:B------:R-:W-:Y:S01]  /*d570*/  ISETP.GE.AND P1, PT, R2, RZ, PT ;  /* 0x000000ff0200720c */ /* 0x000fe20003f26270 */
[----:B------:R-:W-:Y:S01]  /*d580*/  IMAD.HI.U32 R2, R0, R22, RZ ;  /* 0x0000001600027227 */ /* 0x000fe200078e00ff */
[----:B------:R-:W-:-:S03]  /*d590*/  ISETP.GT.U32.AND P5, PT, R5, R20, PT ;  /* 0x000000140500720c */ /* 0x000fc60003fa4070 */
[----:B------:R-:W-:Y:S02]  /*d5a0*/  IMAD R13, R5, R4, R13 ;  /* 0x00000004050d7224 */ /* 0x000fe400078e020d */
[----:B------:R-:W-:Y:S02]  /*d5b0*/  IMAD.MOV R2, RZ, RZ, -R2 ;  /* 0x000000ffff027224 */ /* 0x000fe400078e0a02 */
[--C-:B------:R-:W-:Y:S01]  /*d5c0*/  @!P6 IMAD.IADD R17, R17, 0x1, -R5.reuse ;  /* 0x000000011111e824 */ /* 0x100fe200078e0a05 */
[C---:B------:R-:W-:Y:S01]  /*d5d0*/  ISETP.GT.U32.AND P6, PT, R5.reuse, R13, PT ;  /* 0x0000000d0500720c */ /* 0x040fe20003fc4070 */
[----:B------:R-:W-:Y:S02]  /*d5e0*/  IMAD R22, R5, R2, R22 ;  /* 0x0000000205167224 */ /* 0x000fe400078e0216 */
[----:B------:R-:W-:Y:S02]  /*d5f0*/  VIADD R3, R11, 0x6 ;  /* 0x000000060b037836 */ /* 0x000fe40000000000 */
[----:B------:R-:W-:Y:S01]  /*d600*/  @!P5 IMAD.IADD R20, R20, 0x1, -R5 ;  /* 0x000000011414d824 */ /* 0x000fe200078e0a05 */
[----:B------:R-:W-:Y:S01]  /*d610*/  ISETP.GT.U32.AND P5, PT, R5, R22, PT ;  /* 0x000000160500720c */ /* 0x000fe20003fa4070 */
[----:B------:R-:W-:Y:S01]  /*d620*/  @!P4 IMAD.MOV R19, RZ, RZ, -R19 ;  /* 0x000000ffff13c224 */ /* 0x000fe200078e0a13 */
[----:B------:R-:W-:Y:S01]  /*d630*/  ISETP.GE.AND P4, PT, R6, RZ, PT ;  /* 0x000000ff0600720c */ /* 0x000fe20003f86270 */
[C---:B------:R-:W-:Y:S01]  /*d640*/  VIADD R14, R11.reuse, 0x5 ;  /* 0x000000050b0e7836 */ /* 0x040fe20000000000 */
[----:B------:R-:W-:Y:S01]  /*d650*/  IABS R24, R3 ;  /* 0x0000000300187213 */ /* 0x000fe20000000000 */
[----:B------:R-:W-:-:S02]  /*d660*/  VIADD R6, R11, 0x3 ;  /* 0x000000030b067836 */ /* 0x000fc40000000000 */
[----:B------:R-:W-:Y:S02]  /*d670*/  @!P6 IMAD.IADD R13, R13, 0x1, -R5 ;  /* 0x000000010d0de824 */ /* 0x000fe400078e0a05 */
[----:B------:R-:W-:Y:S01]  /*d680*/  @!P3 IMAD.MOV R15, RZ, RZ, -R15 ;  /* 0x000000ffff0fb224 */ /* 0x000fe200078e0a0f */
[----:B------:R-:W-:Y:S01]  /*d690*/  ISETP.GE.AND P3, PT, R3, RZ, PT ;  /* 0x000000ff0300720c */ /* 0x000fe20003f66270 */
[----:B------:R-:W-:Y:S01]  /*d6a0*/  VIADD R3, R11, 0x2 ;  /* 0x000000020b037836 */ /* 0x000fe20000000000 */
[----:B------:R-:W-:Y:S01]  /*d6b0*/  IABS R25, R14 ;  /* 0x0000000e00197213 */ /* 0x000fe20000000000 */
[----:B------:R-:W-:Y:S01]  /*d6c0*/  IMAD.HI.U32 R2, R0, R24, RZ ;  /* 0x0000001800027227 */ /* 0x000fe200078e00ff */
[----:B------:R-:W-:Y:S02]  /*d6d0*/  IABS R8, R6 ;  /* 0x0000000600087213 */ /* 0x000fe40000000000 */
[----:B------:R-:W-:Y:S01]  /*d6e0*/  ISETP.GT.U32.AND P6, PT, R5, R13, PT ;  /* 0x0000000d0500720c */ /* 0x000fe20003fc4070 */
[----:B------:R-:W-:Y:S01]  /*d6f0*/  @!P5 IMAD.IADD R22, R22, 0x1, -R5 ;  /* 0x000000011616d824 */ /* 0x000fe200078e0a05 */
[----:B------:R-:W-:Y:S01]  /*d700*/  IABS R21, R3 ;  /* 0x0000000300157213 */ /* 0x000fe20000000000 */
[----:B------:R-:W-:-:S02]  /*d710*/  IMAD.MOV R2, RZ, RZ, -R2 ;  /* 0x000000ffff027224 */ /* 0x000fc400078e0a02 */
[----:B------:R-:W-:Y:S01]  /*d720*/  IMAD.HI.U32 R28, R0, R25, RZ ;  /* 0x00000019001c7227 */ /* 0x000fe200078e00ff */
[----:B0-----:R-:W-:-:S03]  /*d730*/  SHF.R.U32.HI R29, RZ, 0x4, R29 ;  /* 0x00000004ff1d7819 */ /* 0x001fc6000001161d */
[----:B------:R-:W-:Y:S02]  /*d740*/  VIADD R4, R11, 0x4 ;  /* 0x000000040b047836 */ /* 0x000fe40000000000 */
[----:B------:R-:W-:Y:S01]  /*d750*/  IMAD.HI.U32 R23, R0, R8, RZ ;  /* 0x0000000800177227 */ /* 0x000fe200078e00ff */
[----:B------:R-:W-:-:S03]  /*d760*/  ISETP.GT.U32.AND P5, PT, R5, R22, PT ;  /* 0x000000160500720c */ /* 0x000fc60003fa4070 */
[----:B------:R-:W-:Y:S02]  /*d770*/  IMAD R24, R5, R2, R24 ;  /* 0x0000000205187224 */ /* 0x000fe400078e0218 */
[----:B------:R-:W-:Y:S01]  /*d780*/  IMAD.MOV R28, RZ, RZ, -R28 ;  /* 0x000000ffff1c7224 */ /* 0x000fe200078e0a1c */
[----:B------:R-:W-:Y:S01]  /*d790*/  IABS R26, R4 ;  /* 0x00000004001a7213 */ /* 0x000fe20000000000 */
[----:B------:R-:W-:Y:S01]  /*d7a0*/  IMAD.HI.U32 R2, R0, R21, RZ ;  /* 0x0000001500027227 */ /* 0x000fe200078e00ff */
[----:B------:R-:W-:-:S03]  /*d7b0*/  SGXT.U32 R29, R29, 0x2 ;  /* 0x000000021d1d781a */ /* 0x000fc60000000000 */
[----:B------:R-:W-:Y:S02]  /*d7c0*/  IMAD.MOV R23, RZ, RZ, -R23 ;  /* 0x000000ffff177224 */ /* 0x000fe400078e0a17 */
[C---:B------:R-:W-:Y:S02]  /*d7d0*/  IMAD R25, R5.reuse, R28, R25 ;  /* 0x0000001c05197224 */ /* 0x040fe400078e0219 */
[----:B------:R-:W-:Y:S01]  /*d7e0*/  @!P0 IMAD.MOV R17, RZ, RZ, -R17 ;  /* 0x000000ffff118224 */ /* 0x000fe200078e0a11 */
[C---:B------:R-:W-:Y:S01]  /*d7f0*/  ISETP.GT.U32.AND P0, PT, R5.reuse, R24, PT ;  /* 0x000000180500720c */ /* 0x040fe20003f04070 */
[----:B------:R-:W-:Y:S01]  /*d800*/  IMAD.MOV R2, RZ, RZ, -R2 ;  /* 0x000000ffff027224 */ /* 0x000fe200078e0a02 */
[----:B------:R0:W-:Y:S01]  /*d810*/  STL [R1+0x1a64], R9 ;  /* 0x001a640901007387 */ /* 0x0001e20000100800 */
[----:B------:R-:W-:Y:S02]  /*d820*/  IMAD R8, R5, R23, R8 ;  /* 0x0000001705087224 */ /* 0x000fe400078e0208 */
[----:B------:R-:W-:Y:S01]  /*d830*/  @!P6 IMAD.IADD R13, R13, 0x1, -R5 ;  /* 0x000000010d0de824 */ /* 0x000fe200078e0a05 */
[----:B------:R-:W-:Y:S01]  /*d840*/  STL [R1+0x1a68], R12 ;  /* 0x001a680c01007387 */ /* 0x000fe20000100800 */
[----:B------:R-:W-:Y:S01]  /*d850*/  IMAD.HI.U32 R27, R0, R26, RZ ;  /* 0x0000001a001b7227 */ /* 0x000fe200078e00ff */
[----:B------:R-:W-:-:S02]  /*d860*/  LOP3.LUT R29, R29, 0x78, RZ, 0xfc, !PT ;  /* 0x000000781d1d7812 */ /* 0x000fc400078efcff */
[----:B------:R-:W-:Y:S01]  /*d870*/  STL [R1+0x1a6c], R18 ;  /* 0x001a6c1201007387 */ /* 0x000fe20000100800 */
[C---:B------:R-:W-:Y:S01]  /*d880*/  IMAD R21, R5.reuse, R2, R21 ;  /* 0x0000000205157224 */ /* 0x040fe200078e0215 */
[C---:B------:R-:W-:Y:S01]  /*d890*/  ISETP.GT.U32.AND P6, PT, R5.reuse, R25, PT ;  /* 0x000000190500720c */ /* 0x040fe20003fc4070 */
[----:B------:R-:W-:Y:S01]  /*d8a0*/  @!P4 IMAD.MOV R13, RZ, RZ, -R13 ;  /* 0x000000ffff0dc224 */ /* 0x000fe200078e0a0d */
[----:B------:R-:W-:Y:S01]  /*d8b0*/  STL [R1+0x1a70], R16 ;  /* 0x001a701001007387 */ /* 0x000fe20000100800 */
[----:B------:R-:W-:Y:S01]  /*d8c0*/  ISETP.GT.U32.AND P4, PT, R5, R8, PT ;  /* 0x000000080500720c */ /* 0x000fe20003f84070 */
[----:B------:R-:W-:Y:S02]  /*d8d0*/  IMAD.MOV R27, RZ, RZ, -R27 ;  /* 0x000000ffff1b7224 */ /* 0x000fe400078e0a1b */
[----:B------:R-:W-:Y:S01]  /*d8e0*/  STL [R1+0x1a74], R19 ;  /* 0x001a741301007387 */ /* 0x000fe20000100800 */
[----:B0-----:R-:W-:-:S03]  /*d8f0*/  IMAD R9, RZ, RZ, -UR6 ;  /* 0x80000006ff097e24 */ /* 0x001fc6000f8e02ff */
[----:B------:R0:W-:Y:S01]  /*d900*/  STL [R1+0x1a78], R10 ;  /* 0x001a780a01007387 */ /* 0x0001e20000100800 */
[--C-:B------:R-:W-:Y:S01]  /*d910*/  @!P5 IMAD.IADD R22, R22, 0x1, -R5.reuse ;  /* 0x000000011616d824 */ /* 0x100fe200078e0a05 */
[C---:B------:R-:W-:Y:S01]  /*d920*/  ISETP.GT.U32.AND P5, PT, R5.reuse, R21, PT ;  /* 0x000000150500720c */ /* 0x040fe20003fa4070 */
[----:B------:R-:W-:Y:S02]  /*d930*/  @!P2 IMAD.MOV R20, RZ, RZ, -R20 ;  /* 0x000000ffff14a224 */ /* 0x000fe400078e0a14 */
[----:B------:R-:W-:Y:S02]  /*d940*/  IMAD R26, R5, R27, R26 ;  /* 0x0000001b051a7224 */ /* 0x000fe400078e021a */
[----:B0-----:R-:W-:Y:S01]  /*d950*/  IMAD R10, R29, UR6, RZ ;  /* 0x000000061d0a7c24 */ /* 0x001fe2000f8e02ff */
[----:B------:R-:W-:Y:S01]  /*d960*/  STL [R1+0x1a7c], R15 ;  /* 0x001a7c0f01007387 */ /* 0x000fe20000100800 */
[--C-:B------:R-:W-:Y:S02]  /*d970*/  @!P0 IMAD.IADD R24, R24, 0x1, -R5.reuse ;  /* 0x0000000118188824 */ /* 0x100fe400078e0a05 */
[----:B------:R-:W-:Y:S01]  /*d980*/  IMAD R10, R9, 0x4, R10 ;  /* 0x00000004090a7824 */ /* 0x000fe200078e020a */
[----:B------:R-:W-:Y:S01]  /*d990*/  STL [R1+0x1a80], R17 ;  /* 0x001a801101007387 */ /* 0x000fe20000100800 */
[----:B------:R-:W-:Y:S01]  /*d9a0*/  VIADD R2, R11, 0x1 ;  /* 0x000000010b027836 */ /* 0x000fe20000000000 */
[----:B------:R-:W-:Y:S01]  /*d9b0*/  ISETP.GT.U32.AND P2, PT, R5, R26, PT ;  /* 0x0000001a0500720c */ /* 0x000fe20003f44070 */
[----:B------:R-:W0:Y:S01]  /*d9c0*/  S2R R12, SR_TID.X ;  /* 0x00000000000c7919 */ /* 0x000e220000002100 */
[----:B------:R-:W-:Y:S01]  /*d9d0*/  ISETP.GE.AND P0, PT, R14, RZ, PT ;  /* 0x000000ff0e00720c */ /* 0x000fe20003f06270 */
[----:B------:R-:W-:Y:S01]  /*d9e0*/  STL [R1+0x1a84], R20 ;  /* 0x001a841401007387 */ /* 0x000fe20000100800 */
[----:B------:R-:W-:Y:S01]  /*d9f0*/  @!P6 IMAD.IADD R25, R25, 0x1, -R5 ;  /* 0x000000011919e824 */ /* 0x000fe200078e0a05 */
[----:B------:R-:W1:Y:S02]  /*da00*/  LDC R11, c[0x0][0x230] ;  /* 0x00008c00ff0b7b82 */ /* 0x000e640000000800 */
[----:B------:R-:W-:Y:S01]  /*da10*/  STL [R1+0x1a88], R13 ;  /* 0x001a880d01007387 */ /* 0x000fe20000100800 */
[----:B------:R-:W-:Y:S01]  /*da20*/  ISETP.GT.U32.AND P6, PT, R5, R24, PT ;  /* 0x000000180500720c */ /* 0x000fe20003fc4070 */
[----:B------:R-:W-:-:S02]  /*da30*/  IMAD.MOV.U32 R14, RZ, RZ, R22 ;  /* 0x000000ffff0e7224 */ /* 0x000fc400078e0016 */
[----:B------:R3:W-:Y:S01]  /*da40*/  STL [R1+0x48], R10 ;  /* 0x0000480a01007387 */ /* 0x0007e20000100800 */
[--C-:B------:R-:W-:Y:S01]  /*da50*/  @!P4 IMAD.IADD R8, R8, 0x1, -R5.reuse ;  /* 0x000000010808c824 */ /* 0x100fe200078e0a05 */
[----:B------:R-:W-:Y:S01]  /*da60*/  IABS R23, R2 ;  /* 0x0000000200177213 */ /* 0x000fe20000000000 */
[----:B------:R-:W-:Y:S02]  /*da70*/  @!P5 IMAD.IADD R21, R21, 0x1, -R5 ;  /* 0x000000011515d824 */ /* 0x000fe400078e0a05 */
[----:B------:R-:W-:Y:S02]  /*da80*/  @!P1 IMAD.MOV R14, RZ, RZ, -R14 ;  /* 0x000000ffff0e9224 */ /* 0x000fe400078e0a0e */
[----:B---3--:R-:W-:Y:S01]  /*da90*/  IMAD R10, R9, 0x4, R10 ;  /* 0x00000004090a7824 */ /* 0x008fe200078e020a */
[----:B------:R-:W-:Y:S01]  /*daa0*/  ISETP.GT.U32.AND P5, PT, R5, R8, PT ;  /* 0x000000080500720c */ /* 0x000fe20003fa4070 */
[----:B------:R-:W-:-:S03]  /*dab0*/  IMAD.HI.U32 R0, R0, R23, RZ ;  /* 0x0000001700007227 */ /* 0x000fc600078e00ff */
[----:B------:R3:W-:Y:S01]  /*dac0*/  STL [R1+0x88], R10 ;  /* 0x0000880a01007387 */ /* 0x0007e20000100800 */
[--C-:B------:R-:W-:Y:S02]  /*dad0*/  @!P2 IMAD.IADD R26, R26, 0x1, -R5.reuse ;  /* 0x000000011a1aa824 */ /* 0x100fe400078e0a05 */
[----:B------:R-:W-:Y:S01]  /*dae0*/  IMAD.MOV R0, RZ, RZ, -R0 ;  /* 0x000000ffff007224 */ /* 0x000fe200078e0a00 */
[----:B------:R-:W-:Y:S01]  /*daf0*/  STL [R1+0x1a8c], R14 ;  /* 0x001a8c0e01007387 */ /* 0x000fe20000100800 */
[----:B---3--:R-:W-:Y:S02]  /*db00*/  IMAD R10, R9, 0x4, R10 ;  /* 0x00000004090a7824 */ /* 0x008fe400078e020a */
[----:B------:R-:W-:-:S03]  /*db10*/  @!P6 IMAD.IADD R24, R24, 0x1, -R5 ;  /* 0x000000011818e824 */ /* 0x000fc600078e0a05 */
[----:B------:R3:W-:Y:S01]  /*db20*/  STL [R1+0x10], R10 ;  /* 0x0000100a01007387 */ /* 0x0007e20000100800 */
[----:B------:R-:W-:Y:S01]  /*db30*/  ISETP.GE.AND P6, PT, R4, RZ, PT ;  /* 0x000000ff0400720c */ /* 0x000fe20003fc6270 */
[C---:B------:R-:W-:Y:S01]  /*db40*/  IMAD R22, R5.reuse, R0, R23 ;  /* 0x0000000005167224 */ /* 0x040fe200078e0217 */
[----:B------:R-:W-:Y:S01]  /*db50*/  ISETP.GT.U32.AND P4, PT, R5, R26, PT ;  /* 0x0000001a0500720c */ /* 0x000fe20003f84070 */
[----:B---3--:R-:W-:Y:S01]  /*db60*/  IMAD R10, R9, 0x4, R10 ;  /* 0x00000004090a7824 */ /* 0x008fe200078e020a */
[----:B------:R-:W-:-:S03]  /*db70*/  ISETP.GT.U32.AND P1, PT, R5, R21, PT ;  /* 0x000000150500720c */ /* 0x000fc60003f24070 */
[----:B------:R-:W-:Y:S01]  /*db80*/  IMAD R4, R9, 0x4, R10 ;  /* 0x0000000409047824 */ /* 0x000fe200078e020a */
[----:B------:R-:W-:Y:S01]  /*db90*/  STL [R1+0xc], R10 ;  /* 0x00000c0a01007387 */ /* 0x000fe20000100800 */
[--C-:B------:R-:W-:Y:S01]  /*dba0*/  @!P5 IMAD.IADD R8, R8, 0x1, -R5.reuse ;  /* 0x000000010808d824 */ /* 0x100fe200078e0a05 */
[C---:B------:R-:W-:Y:S02]  /*dbb0*/  ISETP.GT.U32.AND P5, PT, R5.reuse, R22, PT ;  /* 0x000000160500720c */ /* 0x040fe40003fa4070 */
[----:B------:R3:W-:Y:S01]  /*dbc0*/  STL [R1+0x8], R4 ;  /* 0x0000080401007387 */ /* 0x0007e20000100800 */
[----:B------:R-:W-:Y:S02]  /*dbd0*/  ISETP.GT.U32.AND P2, PT, R5, R25, PT ;  /* 0x000000190500720c */ /* 0x000fe40003f44070 */
[----:B------:R-:W-:Y:S02]  /*dbe0*/  @!P4 IMAD.IADD R26, R26, 0x1, -R5 ;  /* 0x000000011a1ac824 */ /* 0x000fe400078e0a05 */
[----:B---3--:R-:W-:Y:S01]  /*dbf0*/  IMAD R4, R9, 0x4, R4 ;  /* 0x0000000409047824 */ /* 0x008fe200078e0204 */
[----:B------:R-:W-:Y:S01]  /*dc00*/  ISETP.GE.AND P4, PT, R3, RZ, PT ;  /* 0x000000ff0300720c */ /* 0x000fe20003f86270 */
[----:B0-----:R-:W-:-:S03]  /*dc10*/  IMAD.SHL.U32 R0, R12, 0x20, RZ ;  /* 0x000000200c007824 */ /* 0x001fc600078e00ff */
[----:B------:R0:W-:Y:S01]  /*dc20*/  STL [R1+0x4], R4 ;  /* 0x0000040401007387 */ /* 0x0001e20000100800 */
[----:B------:R-:W-:Y:S01]  /*dc30*/  SHF.R.S32.HI R3, RZ, 0x2, R12 ;  /* 0x00000002ff037819 */ /* 0x000fe2000001140c */
[--C-:B------:R-:W-:Y:S01]  /*dc40*/  @!P1 IMAD.IADD R21, R21, 0x1, -R5.reuse ;  /* 0x0000000115159824 */ /* 0x100fe200078e0a05 */
[----:B------:R-:W-:Y:S01]  /*dc50*/  LOP3.LUT R29, R12, 0x7, RZ, 0xc0, !PT ;  /* 0x000000070c1d7812 */ /* 0x000fe200078ec0ff */
[----:B------:R-:W-:Y:S01]  /*dc60*/  @!P5 IMAD.IADD R22, R22, 0x1, -R5 ;  /* 0x000000011616d824 */ /* 0x000fe200078e0a05 */
[----:B------:R-:W-:Y:S01]  /*dc70*/  ISETP.GE.AND P1, PT, R2, RZ, PT ;  /* 0x000000ff0200720c */ /* 0x000fe20003f26270 */
[----:B0-----:R-:W-:Y:S01]  /*dc80*/  IMAD R4, R9, 0x4, R4 ;  /* 0x0000000409047824 */ /* 0x001fe200078e0204 */
[----:B------:R-:W-:-:S03]  /*dc90*/  LOP3.LUT R2, R0, 0x60, RZ, 0xc0, !PT ;  /* 0x0000006000027812 */ /* 0x000fc600078ec0ff */
[----:B------:R-:W-:Y:S01]  /*dca0*/  IMAD R28, R9, 0x4, R4 ;  /* 0x00000004091c7824 */ /* 0x000fe200078e0204 */
[----:B------:R-:W-:Y:S01]  /*dcb0*/  SGXT R3, R3, 0x1 ;  /* 0x000000010303781a */ /* 0x000fe20000000200 */
[----:B------:R-:W-:Y:S02]  /*dcc0*/  IMAD R29, R29, 0x110, RZ ;  /* 0x000001101d1d7824 */ /* 0x000fe400078e02ff */
[----:B------:R-:W-:Y:S01]  /*dcd0*/  IMAD R0, R9, 0x4, R28 ;  /* 0x0000000409007824 */ /* 0x000fe200078e021c */
[----:B------:R-:W-:Y:S01]  /*dce0*/  STL [R1], R4 ;  /* 0x0000000401007387 */ /* 0x000fe20000100800 */
[----:B------:R-:W-:Y:S01]  /*dcf0*/  IMAD.SHL.U32 R23, R12, 0x2, RZ ;  /* 0x000000020c177824 */ /* 0x000fe200078e00ff */
[----:B------:R-:W-:Y:S01]  /*dd00*/  ISETP.GT.U32.AND P5, PT, R5, R22, PT ;  /* 0x000000160500720c */ /* 0x000fe20003fa4070 */
[----:B-1----:R-:W-:Y:S01]  /*dd10*/  VIADD R11, R11, 0x7f ;  /* 0x0000007f0b0b7836 */ /* 0x002fe20000000000 */
[----:B------:R0:W-:Y:S01]  /*dd20*/  STL [R1+0x17ac], R2 ;  /* 0x0017ac0201007387 */ /* 0x0001e20000100800 */
[----:B------:R-:W-:Y:S01]  /*dd30*/  LOP3.LUT R3, R2, 0x90, R3, 0xf8, !PT ;  /* 0x0000009002037812 */ /* 0x000fe200078ef803 */
[----:B------:R-:W-:Y:S01]  /*dd40*/  @!P2 IMAD.IADD R25, R25, 0x1, -R5 ;  /* 0x000000011919a824 */ /* 0x000fe200078e0a05 */
[----:B------:R-:W-:Y:S01]  /*dd50*/  ISETP.GE.AND P2, PT, R6, RZ, PT ;  /* 0x000000ff0600720c */ /* 0x000fe20003f46270 */
[----:B------:R-:W-:Y:S01]  /*dd60*/  IMAD.SHL.U32 R6, R12, 0x10, RZ ;  /* 0x000000100c067824 */ /* 0x000fe200078e00ff */
[----:B------:R-:W-:-:S02]  /*dd70*/  LOP3.LUT R29, R29, 0x30, R23, 0x78, !PT ;  /* 0x000000301d1d7812 */ /* 0x000fc400078e7817 */
[----:B------:R-:W-:Y:S01]  /*dd80*/  LOP3.LUT R23, R3, 0x10, R23, 0x78, !PT ;  /* 0x0000001003177812 */ /* 0x000fe200078e7817 */
[C---:B0-----:R-:W-:Y:S01]  /*dd90*/  IMAD R2, R9.reuse, 0x4, R0 ;  /* 0x0000000409027824 */ /* 0x041fe200078e0200 */
[----:B------:R-:W-:Y:S01]  /*dda0*/  SHF.R.S32.HI R4, RZ, 0x1f, R11 ;  /* 0x0000001fff047819 */ /* 0x000fe2000001140b */
[----:B------:R-:W-:Y:S02]  /*ddb0*/  STL [R1+0x1a90], R28 ;  /* 0x001a901c01007387 */ /* 0x000fe40000100800 */
[----:B------:R-:W-:Y:S02]  /*ddc0*/  IMAD R3, R9, 0x4, R2 ;  /* 0x0000000409037824 */ /* 0x000fe400078e0202 */
[----:B------:R0:W-:Y:S01]  /*ddd0*/  STL [R1+0x1a94], R0 ;  /* 0x001a940001007387 */ /* 0x0001e20000100800 */
[----:B------:R-:W-:-:S03]  /*dde0*/  IMAD.SHL.U32 R27, R12, 0x40, RZ ;  /* 0x000000400c1b7824 */ /* 0x000fc600078e00ff */
[----:B------:R-:W-:Y:S01]  /*ddf0*/  STL [R1+0x1a98], R2 ;  /* 0x001a980201007387 */ /* 0x000fe20000100800 */
[----:B------:R-:W-:-:S03]  /*de00*/  @!P5 IMAD.IADD R22, R22, 0x1, -R5 ;  /* 0x000000011616d824 */ /* 0x000fc600078e0a05 */
[----:B------:R1:W-:Y:S01]  /*de10*/  STL [R1+0x17a8], R6 ;  /* 0x0017a80601007387 */ /* 0x0003e20000100800 */
[----:B0-----:R-:W-:Y:S01]  /*de20*/  LEA.HI R0, R4, R11, RZ, 0x7 ;  /* 0x0000000b04007211 */ /* 0x001fe200078f38ff */
[----:B------:R-:W-:Y:S01]  /*de30*/  IMAD R4, R9, 0x4, R3 ;  /* 0x0000000409047824 */ /* 0x000fe200078e0203 */
[----:B------:R-:W-:-:S03]  /*de40*/  LOP3.LUT R29, R29, 0x800, R27, 0xf8, !PT ;  /* 0x000008001d1d7812 */ /* 0x000fc600078ef81b */
[----:B------:R-:W-:Y:S01]  /*de50*/  IMAD R5, R9, 0x4, R4 ;  /* 0x0000000409057824 */ /* 0x000fe200078e0204 */
[----:B-1----:R-:W-:Y:S01]  /*de60*/  LOP3.LUT R6, R6, 0x100, RZ, 0xc0, !PT ;  /* 0x0000010006067812 */ /* 0x002fe200078ec0ff */
[----:B------:R-:W-:Y:S03]  /*de70*/  STL [R1+0x1a9c], R3 ;  /* 0x001a9c0301007387 */ /* 0x000fe60000100800 */
[----:B------:R-:W-:Y:S01]  /*de80*/  IADD3 R0, R23, UR5, R6 ;  /* 0x0000000517007c10 */ /* 0x000fe2000fffe006 */
[----:B------:R-:W-:Y:S01]  /*de90*/  IMAD R6, R9, 0x4, R5 ;  /* 0x0000000409067824 */ /* 0x000fe200078e0205 */
[----:B------:R-:W-:Y:S01]  /*dea0*/  STL [R1+0x1828], R29 ;  /* 0x0018281d01007387 */ /* 0x000fe20000100800 */
[----:B--2---:R-:W-:-:S03]  /*deb0*/  ISETP.NE.AND P5, PT, R7, RZ, PT ;  /* 0x000000ff0700720c */ /* 0x004fc60003fa5270 */
[----:B------:R-:W-:Y:S01]  /*dec0*/  STL [R1+0x51c], R0 ;  /* 0x00051c0001007387 */ /* 0x000fe20000100800 */
[----:B------:R-:W-:Y:S01]  /*ded0*/  LOP3.LUT R23, RZ, R7, RZ, 0x33, !PT ;  /* 0x00000007ff177212 */ /* 0x000fe200078e33ff */
[----:B------:R-:W-:Y:S02]  /*dee0*/  IMAD R7, R9, 0x8, R6 ;  /* 0x0000000809077824 */ /* 0x000fe400078e0206 */
[----:B------:R-:W-:Y:S04]  /*def0*/  STL [R1+0x1aa0], R4 ;  /* 0x001aa00401007387 */ /* 0x000fe80000100800 */
[----:B------:R-:W-:Y:S04]  /*df00*/  STL [R1+0x1aa4], R5 ;  /* 0x001aa40501007387 */ /* 0x000fe80000100800 */
[----:B------:R0:W-:Y:S04]  /*df10*/  STL [R1+0x1aa8], R6 ;  /* 0x001aa80601007387 */ /* 0x0001e80000100800 */
[----:B0-----:R-:W2:Y:S04]  /*df20*/  LDL.LU R6, [R1+0x3d8] ;  /* 0x0003d80001067983 */ /* 0x001ea80000300800 */
[----:B------:R-:W3:Y:S04]  /*df30*/  LDL.LU R5, [R1+0x3d4] ;  /* 0x0003d40001057983 */ /* 0x000ee80000300800 */
[----:B------:R-:W4:Y:S04]  /*df40*/  LDL.LU R4, [R1+0x3d0] ;  /* 0x0003d00001047983 */ /* 0x000f280000300800 */
[----:B------:R-:W5:Y:S04]  /*df50*/  LDL.LU R29, [R1+0x3cc] ;  /* 0x0003cc00011d7983 */ /* 0x000f680000300800 */
[----:B------:R-:W5:Y:S04]  /*df60*/  LDL.LU R3, [R1+0x3c8] ;  /* 0x0003c80001037983 */ /* 0x000f680000300800 */
[----:B------:R-:W5:Y:S04]  /*df70*/  LDL.LU R2, [R1+0x3c4] ;  /* 0x0003c40001027983 */ /* 0x000f680000300800 */
[----:B------:R-:W5:Y:S04]  /*df80*/  LDL.LU R0, [R1+0x3c0] ;  /* 0x0003c00001007983 */ /* 0x000f680000300800 */
[----:B------:R-:W5:Y:S04]  /*df90*/  LDL.LU R28, [R1+0x3bc] ;  /* 0x0003bc00011c7983 */ /* 0x000f680000300800 */
[----:B------:R-:W5:Y:S04]  /*dfa0*/  LDL.LU R14, [R1+0x3b4] ;  /* 0x0003b400010e7983 */ /* 0x000f680000300800 */
[----:B------:R-:W5:Y:S04]  /*dfb0*/  LDL.LU R13, [R1+0x3ac] ;  /* 0x0003ac00010d7983 */ /* 0x000f680000300800 */
[----:B------:R-:W5:Y:S01]  /*dfc0*/  LDL.LU R20, [R1+0x3a8] ;  /* 0x0003a80001147983 */ /* 0x000f620000300800 */
[----:B------:R-:W-:-:S03]  /*dfd0*/  IMAD.MOV.U32 R27, RZ, RZ, R8 ;  /* 0x000000ffff1b7224 */ /* 0x000fc600078e0008 */
[----:B------:R-:W5:Y:S01]  /*dfe0*/  LDL.LU R17, [R1+0x3a4] ;  /* 0x0003a40001117983 */ /* 0x000f620000300800 */
[----:B------:R-:W-:-:S03]  /*dff0*/  IMAD R8, R9, 0x4, R7 ;  /* 0x0000000409087824 */ /* 0x000fc600078e0207 */
[----:B------:R-:W5:Y:S04]  /*e000*/  LDL.LU R15, [R1+0x3a0] ;  /* 0x0003a000010f7983 */ /* 0x000f680000300800 */
[----:B------:R-:W5:Y:S04]  /*e010*/  LDL.LU R10, [R1+0x39c] ;  /* 0x00039c00010a7983 */ /* 0x000f680000300800 */
[----:B------:R-:W5:Y:S04]  /*e020*/  LDL.LU R19, [R1+0x398] ;  /* 0x0003980001137983 */ /* 0x000f680000300800 */
[----:B------:R-:W5:Y:S04]  /*e030*/  LDL.LU R16, [R1+0x394] ;  /* 0x0003940001107983 */ /* 0x000f680000300800 */
[----:B------:R-:W5:Y:S04]  /*e040*/  LDL.LU R18, [R1+0x390] ;  /* 0x0003900001127983 */ /* 0x000f680000300800 */
[----:B------:R-:W5:Y:S04]  /*e050*/  LDL.LU R12, [R1+0x38c] ;  /* 0x00038c00010c7983 */ /* 0x000f680000300800 */
[----:B------:R-:W5:Y:S04]  /*e060*/  LDL.LU R11, [R1+0x388] ;  /* 0x00038800010b7983 */ /* 0x000f680000300800 */
[----:B------:R-:W5:Y:S04]  /*e070*/  LDL.LU R9, [R1+0x384] ;  /* 0x0003840001097983 */ /* 0x000f680000300800 */
[----:B------:R0:W-:Y:S04]  /*e080*/  STL [R1+0x1ab0], R8 ;  /* 0x001ab00801007387 */ /* 0x0001e80000100800 */
[----:B0-----:R-:W5:Y:S01]  /*e090*/  LDL.LU R8, [R1+0x3dc] ;  /* 0x0003dc0001087983 */ /* 0x001f620000300800 */
[----:B------:R-:W-:-:S02]  /*e0a0*/  @!P3 IMAD.MOV R24, RZ, RZ, -R24 ;  /* 0x000000ffff18b224 */ /* 0x000fc400078e0a18 */
[----:B------:R-:W-:Y:S02]  /*e0b0*/  @!P0 IMAD.MOV R25, RZ, RZ, -R25 ;  /* 0x000000ffff198224 */ /* 0x000fe400078e0a19 */
[----:B------:R-:W-:Y:S01]  /*e0c0*/  @!P6 IMAD.MOV R26, RZ, RZ, -R26 ;  /* 0x000000ffff1ae224 */ /* 0x000fe200078e0a1a */
[----:B------:R2:W-:Y:S01]  /*e0d0*/  STL [R1+0x1aac], R7 ;  /* 0x001aac0701007387 */ /* 0x0005e20000100800 */
[----:B------:R-:W-:Y:S02]  /*e0e0*/  @!P2 IMAD.MOV R27, RZ, RZ, -R27 ;  /* 0x000000ffff1ba224 */ /* 0x000fe400078e0a1b */
[----:B------:R-:W-:Y:S01]  /*e0f0*/  @!P4 IMAD.MOV R21, RZ, RZ, -R21 ;  /* 0x000000ffff15c224 */ /* 0x000fe200078e0a15 */
[----:B------:R-:W-:Y:S01]  /*e100*/  STL [R1+0x1ab4], R24 ;  /* 0x001ab41801007387 */ /* 0x000fe20000100800 */
[----:B------:R-:W-:-:S03]  /*e110*/  @!P1 IMAD.MOV R22, RZ, RZ, -R22 ;  /* 0x000000ffff169224 */ /* 0x000fc600078e0a16 */
[----:B------:R-:W-:Y:S04]  /*e120*/  STL [R1+0x1ab8], R25 ;  /* 0x001ab81901007387 */ /* 0x000fe80000100800 */
[----:B------:R-:W-:Y:S04]  /*e130*/  STL [R1+0x1abc], R26 ;  /* 0x001abc1a01007387 */ /* 0x000fe80000100800 */
[----:B------:R-:W-:Y:S04]  /*e140*/  STL [R1+0x1ac0], R27 ;  /* 0x001ac01b01007387 */ /* 0x000fe80000100800 */
[----:B------:R-:W-:Y:S04]  /*e150*/  STL [R1+0x1ac4], R21 ;  /* 0x001ac41501007387 */ /* 0x000fe80000100800 */
[----:B------:R-:W-:Y:S01]  /*e160*/  STL [R1+0x1ac8], R22 ;  /* 0x001ac81601007387 */ /* 0x000fe20000100800 */
[----:B--2---:R-:W-:-:S02]  /*e170*/  SEL R7, R23, R6, !P5 ;  /* 0x0000000617077207 */ /* 0x004fc40006800000 */
[C---:B---3--:R-:W-:Y:S02]  /*e180*/  SEL R6, R23.reuse, R5, !P5 ;  /* 0x0000000517067207 */ /* 0x048fe40006800000 */
[C---:B----4-:R-:W-:Y:S02]  /*e190*/  SEL R4, R23.reuse, R4, !P5 ;  /* 0x0000000417047207 */ /* 0x050fe40006800000 */
[C---:B-----5:R-:W-:Y:S02]  /*e1a0*/  SEL R5, R23.reuse, R29, !P5 ;  /* 0x0000001d17057207 */ /* 0x060fe40006800000 */
[C---:B------:R-:W-:Y:S02]  /*e1b0*/  SEL R3, R23.reuse, R3, !P5 ;  /* 0x0000000317037207 */ /* 0x040fe40006800000 */
[----:B------:R-:W-:-:S05]  /*e1c0*/  SEL R8, R23, R8, !P5 ;  /* 0x0000000817087207 */ /* 0x000fca0006800000 */
[----:B------:R-:W-:Y:S04]  /*e1d0*/  STL [R1+0x41c], R8 ;  /* 0x00041c0801007387 */ /* 0x000fe80000100800 */
[----:B------:R-:W-:Y:S04]  /*e1e0*/  STL [R1+0x418], R7 ;  /* 0x0004180701007387 */ /* 0x000fe80000100800 */
[----:B------:R-:W-:Y:S04]  /*e1f0*/  STL [R1+0x414], R6 ;  /* 0x0004140601007387 */ /* 0x000fe80000100800 */
[----:B------:R0:W-:Y:S04]  /*e200*/  STL [R1+0x410], R4 ;  /* 0x0004100401007387 */ /* 0x0001e80000100800 */
[----:B------:R-:W-:Y:S01]  /*e210*/  STL [R1+0x40c], R5 ;  /* 0x00040c0501007387 */ /* 0x000fe20000100800 */
[----:B0-----:R-:W-:-:S02]  /*e220*/  SEL R4, R23, R2, !P5 ;  /* 0x0000000217047207 */ /* 0x001fc40006800000 */
[C---:B------:R-:W-:Y:S01]  /*e230*/  SEL R2, R23.reuse, R0, !P5 ;  /* 0x0000000017027207 */ /* 0x040fe20006800000 */
[----:B------:R0:W-:Y:S01]  /*e240*/  STL [R1+0x408], R3 ;  /* 0x0004080301007387 */ /* 0x0001e20000100800 */
[----:B------:R-:W-:-:S03]  /*e250*/  SEL R0, R23, R14, !P5 ;  /* 0x0000000e17007207 */ /* 0x000fc60006800000 */
[----:B------:R-:W-:Y:S04]  /*e260*/  STL [R1+0x404], R4 ;  /* 0x0004040401007387 */ /* 0x000fe80000100800 */
[----:B------:R1:W-:Y:S01]  /*e270*/  STL [R1+0x400], R2 ;  /* 0x0004000201007387 */ /* 0x0003e20000100800 */
[----:B0-----:R-:W-:-:S05]  /*e280*/  SEL R3, R23, R28, !P5 ;  /* 0x0000001c17037207 */ /* 0x001fca0006800000 */
[----:B------:R0:W-:Y:S01]  /*e290*/  STL [R1+0x3fc], R3 ;  /* 0x0003fc0301007387 */ /* 0x0001e20000100800 */
[----:B-1----:R-:W-:-:S03]  /*e2a0*/  SEL R2, R23, R13, !P5 ;  /* 0x0000000d17027207 */ /* 0x002fc60006800000 */
[----:B------:R1:W-:Y:S04]  /*e2b0*/  STL [R1+0x3f8], R0 ;  /* 0x0003f80001007387 */ /* 0x0003e80000100800 */
[----:B------:R2:W-:Y:S01]  /*e2c0*/  STL [R1+0x3f4], R2 ;  /* 0x0003f40201007387 */ /* 0x0005e20000100800 */
[C---:B0-----:R-:W-:Y:S02]  /*e2d0*/  SEL R3, R23.reuse, R20, !P5 ;  /* 0x0000001417037207 */ /* 0x041fe40006800000 */
[----:B-1----:R-:W-:-:S03]  /*e2e0*/  SEL R0, R23, R17, !P5 ;  /* 0x0000001117007207 */ /* 0x002fc60006800000 */
[----:B------:R0:W-:Y:S01]  /*e2f0*/  STL [R1+0x3f0], R3 ;  /* 0x0003f00301007387 */ /* 0x0001e20000100800 */
[----:B--2---:R-:W-:-:S03]  /*e300*/  SEL R2, R23, R15, !P5 ;  /* 0x0000000f17027207 */ /* 0x004fc60006800000 */
        /* <DEDUP_REMOVED lines=10> */
[----:B------:R-:W-:Y:S01]  /*e3b0*/  STL [R1+0x3d8], R3 ;  /* 0x0003d80301007387 */ /* 0x000fe20000100800 */
[----:B--2---:R-:W-:-:S03]  /*e3c0*/  SEL R2, R23, R11, !P5 ;  /* 0x0000000b17027207 */ /* 0x004fc60006800000 */
[----:B------:R-:W2:Y:S04]  /*e3d0*/  LDL.LU R11, [R1+0x380] ;  /* 0x00038000010b7983 */ /* 0x000ea80000300800 */
[----:B------:R0:W-:Y:S04]  /*e3e0*/  STL [R1+0x3d4], R0 ;  /* 0x0003d40001007387 */ /* 0x0001e80000100800 */
[----:B------:R-:W-:Y:S04]  /*e3f0*/  STL [R1+0x3d0], R2 ;  /* 0x0003d00201007387 */ /* 0x000fe80000100800 */
[----:B------:R-:W3:Y:S01]  /*e400*/  LDL.LU R22, [R1+0x370] ;  /* 0x0003700001167983 */ /* 0x000ee20000300800 */
[----:B0-----:R-:W-:-:S03]  /*e410*/  SEL R0, R23, R9, !P5 ;  /* 0x0000000917007207 */ /* 0x001fc60006800000 */
[----:B---3--:R0:W-:Y:S04]  /*e420*/  STL [R1+0x1b04], R22 ;  /* 0x001b041601007387 */ /* 0x0081e80000100800 */
[----:B------:R-:W-:Y:S04]  /*e430*/  STL [R1+0x3cc], R0 ;  /* 0x0003cc0001007387 */ /* 0x000fe80000100800 */
[----:B0-----:R-:W3:Y:S01]  /*e440*/  LDL.LU R22, [R1+0x374] ;  /* 0x0003740001167983 */ /* 0x001ee20000300800 */
[----:B--2---:R-:W-:-:S03]  /*e450*/  SEL R11, R23, R11, !P5 ;  /* 0x0000000b170b7207 */ /* 0x004fc60006800000 */
[----:B---3--:R0:W-:Y:S04]  /*e460*/  STL [R1+0x1b08], R22 ;  /* 0x001b081601007387 */ /* 0x0081e80000100800 */
[----:B0-----:R-:W2:Y:S04]  /*e470*/  LDL.LU R22, [R1+0x378] ;  /* 0x0003780001167983 */ /* 0x001ea80000300800 */
[----:B------:R-:W3:Y:S04]  /*e480*/  LDL.LU R21, [R1+0x36c] ;  /* 0x00036c0001157983 */ /* 0x000ee80000300800 */
[----:B------:R-:W4:Y:S04]  /*e490*/  LDL.LU R27, [R1+0x368] ;  /* 0x00036800011b7983 */ /* 0x000f280000300800 */
[----:B------:R-:W5:Y:S04]  /*e4a0*/  LDL.LU R26, [R1+0x364] ;  /* 0x00036400011a7983 */ /* 0x000f680000300800 */
[----:B------:R-:W4:Y:S04]  /*e4b0*/  LDL.LU R25, [R1+0x360] ;  /* 0x0003600001197983 */ /* 0x000f280000300800 */
        /* <DEDUP_REMOVED lines=22> */
[----:B------:R0:W-:Y:S04]  /*e620*/  STL [R1+0x3c8], R11 ;  /* 0x0003c80b01007387 */ /* 0x0001e80000100800 */
[----:B0-----:R-:W4:Y:S01]  /*e630*/  LDL.LU R11, [R1+0x2fc] ;  /* 0x0002fc00010b7983 */ /* 0x001f220000300800 */
[----:B--2---:R-:W-:-:S05]  /*e640*/  SEL R22, R23, R22, !P5 ;  /* 0x0000001617167207 */ /* 0x004fca0006800000 */
[----:B------:R0:W-:Y:S04]  /*e650*/  STL [R1+0x3c4], R22 ;  /* 0x0003c41601007387 */ /* 0x0001e80000100800 */
[----:B0-----:R-:W2:Y:S02]  /*e660*/  LDL.LU R22, [R1+0x1b08] ;  /* 0x001b080001167983 */ /* 0x001ea40000300800 */
[----:B--2---:R-:W-:-:S05]  /*e670*/  SEL R22, R23, R22, !P5 ;  /* 0x0000001617167207 */ /* 0x004fca0006800000 */
[----:B------:R0:W-:Y:S04]  /*e680*/  STL [R1+0x3c0], R22 ;  /* 0x0003c01601007387 */ /* 0x0001e80000100800 */
[----:B0-----:R-:W2:Y:S01]  /*e690*/  LDL.LU R22, [R1+0x1b04] ;  /* 0x001b040001167983 */ /* 0x001ea20000300800 */
[C---:B---3--:R-:W-:Y:S02]  /*e6a0*/  SEL R21, R23.reuse, R21, !P5 ;  /* 0x0000001517157207 */ /* 0x048fe40006800000 */
[C---:B-----5:R-:W-:Y:S02]  /*e6b0*/  SEL R26, R23.reuse, R26, !P5 ;  /* 0x0000001a171a7207 */ /* 0x060fe40006800000 */
[C---:B----4-:R-:W-:Y:S02]  /*e6c0*/  SEL R7, R23.reuse, R7, !P5 ;  /* 0x0000000717077207 */ /* 0x050fe40006800000 */
[----:B--2---:R-:W-:-:S05]  /*e6d0*/  SEL R22, R23, R22, !P5 ;  /* 0x0000001617167207 */ /* 0x004fca0006800000 */
[----:B------:R0:W-:Y:S04]  /*e6e0*/  STL [R1+0x3bc], R22 ;  /* 0x0003bc1601007387 */ /* 0x0001e80000100800 */
[----:B------:R1:W-:Y:S01]  /*e6f0*/  STL [R1+0x3b4], R21 ;  /* 0x0003b41501007387 */ /* 0x0003e20000100800 */
[C---:B0-----:R-:W-:Y:S02]  /*e700*/  SEL R22, R23.reuse, R27, !P5 ;  /* 0x0000001b17167207 */ /* 0x041fe40006800000 */
[----:B-1----:R-:W-:-:S03]  /*e710*/  SEL R21, R23, R25, !P5 ;  /* 0x0000001917157207 */ /* 0x002fc60006800000 */
[----:B------:R0:W-:Y:S04]  /*e720*/  STL [R1+0x3ac], R22 ;  /* 0x0003ac1601007387 */ /* 0x0001e80000100800 */
[----:B------:R-:W-:Y:S01]  /*e730*/  STL [R1+0x3a8], R26 ;  /* 0x0003a81a01007387 */ /* 0x000fe20000100800 */
[----:B0-----:R-:W-:-:S03]  /*e740*/  SEL R22, R23, R24, !P5 ;  /* 0x0000001817167207 */ /* 0x001fc60006800000 */
[----:B------:R0:W-:Y:S04]  /*e750*/  STL [R1+0x3a4], R21 ;  /* 0x0003a41501007387 */ /* 0x0001e80000100800 */
[----:B------:R-:W-:Y:S04]  /*e760*/  STL [R1+0x3a0], R22 ;  /* 0x0003a01601007387 */ /* 0x000fe80000100800 */
[----:B------:R1:W-:Y:S01]  /*e770*/  STL [R1+0x39c], R7 ;  /* 0x00039c0701007387 */ /* 0x0003e20000100800 */
[C---:B0-----:R-:W-:Y:S02]  /*e780*/  SEL R21, R23.reuse, R8, !P5 ;  /* 0x0000000817157207 */ /* 0x041fe40006800000 */
[----:B------:R-:W-:-:S02]  /*e790*/  SEL R8, R23, R6, !P5 ;  /* 0x0000000617087207 */ /* 0x000fc40006800000 */
[C---:B------:R-:W-:Y:S01]  /*e7a0*/  SEL R6, R23.reuse, R4, !P5 ;  /* 0x0000000417067207 */ /* 0x040fe20006800000 */
[----:B------:R-:W-:Y:S01]  /*e7b0*/  STL [R1+0x398], R21 ;  /* 0x0003981501007387 */ /* 0x000fe20000100800 */
[C---:B-1----:R-:W-:Y:S02]  /*e7c0*/  SEL R7, R23.reuse, R5, !P5 ;  /* 0x0000000517077207 */ /* 0x042fe40006800000 */
[C---:B------:R-:W-:Y:S01]  /*e7d0*/  SEL R5, R23.reuse, R29, !P5 ;  /* 0x0000001d17057207 */ /* 0x040fe20006800000 */
[----:B------:R-:W-:Y:S01]  /*e7e0*/  STL [R1+0x394], R8 ;  /* 0x0003940801007387 */ /* 0x000fe20000100800 */
[C---:B------:R-:W-:Y:S02]  /*e7f0*/  SEL R4, R23.reuse, R3, !P5 ;  /* 0x0000000317047207 */ /* 0x040fe40006800000 */
[C---:B------:R-:W-:Y:S01]  /*e800*/  SEL R3, R23.reuse, R2, !P5 ;  /* 0x0000000217037207 */ /* 0x040fe20006800000 */
[----:B------:R-:W-:Y:S01]  /*e810*/  STL [R1+0x390], R7 ;  /* 0x0003900701007387 */ /* 0x000fe20000100800 */
[----:B------:R-:W-:-:S03]  /*e820*/  SEL R2, R23, R0, !P5 ;  /* 0x0000000017027207 */ /* 0x000fc60006800000 */
[----:B------:R-:W-:Y:S01]  /*e830*/  STL [R1+0x38c], R6 ;  /* 0x00038c0601007387 */ /* 0x000fe20000100800 */
[----:B------:R-:W-:-:S03]  /*e840*/  SEL R0, R23, R28, !P5 ;  /* 0x0000001c17007207 */ /* 0x000fc60006800000 */
[----:B------:R-:W-:Y:S04]  /*e850*/  STL [R1+0x388], R5 ;  /* 0x0003880501007387 */ /* 0x000fe80000100800 */
[----:B------:R-:W-:Y:S04]  /*e860*/  STL [R1+0x384], R4 ;  /* 0x0003840401007387 */ /* 0x000fe80000100800 */
[----:B------:R0:W-:Y:S04]  /*e870*/  STL [R1+0x380], R3 ;  /* 0x0003800301007387 */ /* 0x0001e80000100800 */
[----:B------:R1:W-:Y:S01]  /*e880*/  STL [R1+0x378], R2 ;  /* 0x0003780201007387 */ /* 0x0003e20000100800 */
[----:B0-----:R-:W-:-:S03]  /*e890*/  SEL R3, R23, R14, !P5 ;  /* 0x0000000e17037207 */ /* 0x001fc60006800000 */
[----:B------:R0:W-:Y:S01]  /*e8a0*/  STL [R1+0x374], R0 ;  /* 0x0003740001007387 */ /* 0x0001e20000100800 */
[----:B-1----:R-:W-:-:S03]  /*e8b0*/  SEL R2, R23, R13, !P5 ;  /* 0x0000000d17027207 */ /* 0x002fc60006800000 */
[----:B------:R1:W-:Y:S01]  /*e8c0*/  STL [R1+0x370], R3 ;  /* 0x0003700301007387 */ /* 0x0003e20000100800 */
[----:B0-----:R-:W-:-:S03]  /*e8d0*/  SEL R0, R23, R20, !P5 ;  /* 0x0000001417007207 */ /* 0x001fc60006800000 */
        /* <DEDUP_REMOVED lines=11> */
[C---:B-1----:R-:W-:Y:S02]  /*e990*/  SEL R0, R23.reuse, R9, !P5 ;  /* 0x0000000917007207 */ /* 0x042fe40006800000 */
[----:B------:R-:W3:Y:S01]  /*e9a0*/  LDL.LU R9, [R1+0x2f8] ;  /* 0x0002f80001097983 */ /* 0x000ee20000300800 */
[----:B--2---:R-:W-:-:S03]  /*e9b0*/  SEL R3, R23, R18, !P5 ;  /* 0x0000001217037207 */ /* 0x004fc60006800000 */
[----:B------:R0:W-:Y:S04]  /*e9c0*/  STL [R1+0x354], R2 ;  /* 0x0003540201007387 */ /* 0x0001e80000100800 */
[----:B------:R1:W-:Y:S04]  /*e9d0*/  STL [R1+0x350], R0 ;  /* 0x0003500001007387 */ /* 0x0003e80000100800 */
[----:B------:R-:W-:Y:S04]  /*e9e0*/  STL [R1+0x34c], R3 ;  /* 0x00034c0301007387 */ /* 0x000fe80000100800 */
[----:B------:R-:W2:Y:S01]  /*e9f0*/  LDL.LU R22, [R1+0x2ec] ;  /* 0x0002ec0001167983 */ /* 0x000ea20000300800 */
[----:B0-----:R-:W-:-:S02]  /*ea00*/  SEL R2, R23, R12, !P5 ;  /* 0x0000000c17027207 */ /* 0x001fc40006800000 */
[----:B-1----:R-:W-:-:S03]  /*ea10*/  SEL R0, R23, R11, !P5 ;  /* 0x0000000b17007207 */ /* 0x002fc60006800000 */
[----:B------:R-:W-:Y:S04]  /*ea20*/  STL [R1+0x348], R2 ;  /* 0x0003480201007387 */ /* 0x000fe80000100800 */
[----:B--2---:R0:W-:Y:S04]  /*ea30*/  STL [R1+0x1afc], R22 ;  /* 0x001afc1601007387 */ /* 0x0041e80000100800 */
[----:B------:R-:W-:Y:S04]  /*ea40*/  STL [R1+0x344], R0 ;  /* 0x0003440001007387 */ /* 0x000fe80000100800 */
[----:B0-----:R-:W2:Y:S01]  /*ea50*/  LDL.LU R22, [R1+0x2f0] ;  /* 0x0002f00001167983 */ /* 0x001ea20000300800 */
[----:B---3--:R-:W-:-:S03]  /*ea60*/  SEL R9, R23, R9, !P5 ;  /* 0x0000000917097207 */ /* 0x008fc60006800000 */
[----:B--2---:R0:W-:Y:S04]  /*ea70*/  STL [R1+0x1b00], R22 ;  /* 0x001b001601007387 */ /* 0x0041e80000100800 */
[----:B0-----:R-:W2:Y:S04]  /*ea80*/  LDL.LU R22, [R1+0x2f4] ;  /* 0x0002f40001167983 */ /* 0x001ea80000300800 */
[----:B------:R-:W3:Y:S04]  /*ea90*/  LDL.LU R21, [R1+0x2e8] ;  /* 0x0002e80001157983 */ /* 0x000ee80000300800 */
[----:B------:R-:W4:Y:S04]  /*eaa0*/  LDL.LU R27, [R1+0x2e4] ;  /* 0x0002e400011b7983 */ /* 0x000f280000300800 */
[----:B------:R-:W5:Y:S04]  /*eab0*/  LDL.LU R26, [R1+0x2e0] ;  /* 0x0002e000011a7983 */ /* 0x000f680000300800 */
        /* <DEDUP_REMOVED lines=22> */
[----:B------:R-:W5:Y:S04]  /*ec20*/  LDL.LU R18, [R1+0x288] ;  /* 0x0002880001127983 */ /* 0x000f680000300800 */
[----:B------:R-:W5:Y:S04]  /*ec30*/  LDL.LU R12, [R1+0x284] ;  /* 0x00028400010c7983 */ /* 0x000f680000300800 */
[----:B0-----:R-:W5:Y:S01]  /*ec40*/  LDL.LU R9, [R1+0x158] ;  /* 0x0001580001097983 */ /* 0x001f620000300800 */
[----:B--2---:R-:W-:-:S05]  /*ec50*/  SEL R22, R23, R22, !P5 ;  /* 0x0000001617167207 */ /* 0x004fca0006800000 */
[----:B------:R0:W-:Y:S04]  /*ec60*/  STL [R1+0x338], R22 ;  /* 0x0003381601007387 */ /* 0x0001e80000100800 */
[----:B0-----:R-:W2:Y:S02]  /*ec70*/  LDL.LU R22, [R1+0x1b00] ;  /* 0x001b000001167983 */ /* 0x001ea40000300800 */
[----:B--2---:R-:W-:-:S05]  /*ec80*/  SEL R22, R23, R22, !P5 ;  /* 0x0000001617167207 */ /* 0x004fca0006800000 */
[----:B------:R0:W-:Y:S04]  /*ec90*/  STL [R1+0x334], R22 ;  /* 0x0003341601007387 */ /* 0x0001e80000100800 */
[----:B0-----:R-:W2:Y:S01]  /*eca0*/  LDL.LU R22, [R1+0x1afc] ;  /* 0x001afc0001167983 */ /* 0x001ea20000300800 */
[C---:B---3--:R-:W-:Y:S02]  /*ecb0*/  SEL R21, R23.reuse, R21, !P5 ;  /* 0x0000001517157207 */ /* 0x048fe40006800000 */
[C---:B----4-:R-:W-:Y:S02]  /*ecc0*/  SEL R25, R23.reuse, R25, !P5 ;  /* 0x0000001917197207 */ /* 0x050fe40006800000 */
[C---:B-----5:R-:W-:Y:S02]  /*ecd0*/  SEL R6, R23.reuse, R6, !P5 ;  /* 0x0000000617067207 */ /* 0x060fe40006800000 */
[----:B------:R-:W-:-:S02]  /*ece0*/  SEL R5, R23, R5, !P5 ;  /* 0x0000000517057207 */ /* 0x000fc40006800000 */
[C---:B------:R-:W-:Y:S02]  /*ecf0*/  SEL R4, R23.reuse, R4, !P5 ;  /* 0x0000000417047207 */ /* 0x040fe40006800000 */
[----:B--2---:R-:W-:-:S05]  /*ed00*/  SEL R22, R23, R22, !P5 ;  /* 0x0000001617167207 */ /* 0x004fca0006800000 */
[----:B------:R0:W-:Y:S04]  /*ed10*/  STL [R1+0x330], R22 ;  /* 0x0003301601007387 */ /* 0x0001e80000100800 */
[----:B------:R1:W-:Y:S01]  /*ed20*/  STL [R1+0x32c], R21 ;  /* 0x00032c1501007387 */ /* 0x0003e20000100800 */
[C---:B0-----:R-:W-:Y:S02]  /*ed30*/  SEL R22, R23.reuse, R27, !P5 ;  /* 0x0000001b17167207 */ /* 0x041fe40006800000 */
[----:B-1----:R-:W-:-:S03]  /*ed40*/  SEL R21, R23, R26, !P5 ;  /* 0x0000001a17157207 */ /* 0x002fc60006800000 */
[----:B------:R0:W-:Y:S04]  /*ed50*/  STL [R1+0x328], R22 ;  /* 0x0003281601007387 */ /* 0x0001e80000100800 */
[----:B------:R1:W-:Y:S01]  /*ed60*/  STL [R1+0x324], R21 ;  /* 0x0003241501007387 */ /* 0x0003e20000100800 */
[----:B0-----:R-:W-:-:S03]  /*ed70*/  SEL R22, R23, R24, !P5 ;  /* 0x0000001817167207 */ /* 0x001fc60006800000 */
[----:B------:R-:W-:Y:S01]  /*ed80*/  STL [R1+0x320], R25 ;  /* 0x0003201901007387 */ /* 0x000fe20000100800 */
[C---:B-1----:R-:W-:Y:S02]  /*ed90*/  SEL R21, R23.reuse, R7, !P5 ;  /* 0x0000000717157207 */ /* 0x042fe40006800000 */
[C---:B------:R-:W-:Y:S01]  /*eda0*/  SEL R7, R23.reuse, R8, !P5 ;  /* 0x0000000817077207 */ /* 0x040fe20006800000 */
[----:B------:R-:W-:Y:S04]  /*edb0*/  STL [R1+0x31c], R22 ;  /* 0x00031c1601007387 */ /* 0x000fe80000100800 */
[----:B------:R-:W-:Y:S04]  /*edc0*/  STL [R1+0x318], R21 ;  /* 0x0003181501007387 */ /* 0x000fe80000100800 */
[----:B------:R-:W-:Y:S04]  /*edd0*/  STL [R1+0x314], R7 ;  /* 0x0003140701007387 */ /* 0x000fe80000100800 */
[----:B------:R0:W-:Y:S04]  /*ede0*/  STL [R1+0x30c], R6 ;  /* 0x00030c0601007387 */ /* 0x0001e80000100800 */
[----:B------:R1:W-:Y:S04]  /*edf0*/  STL [R1+0x308], R5 ;  /* 0x0003080501007387 */ /* 0x0003e80000100800 */
[----:B------:R2:W-:Y:S01]  /*ee00*/  STL [R1+0x304], R4 ;  /* 0x0003040401007387 */ /* 0x0005e20000100800 */
[----:B0-----:R-:W-:-:S02]  /*ee10*/  SEL R6, R23, R29, !P5 ;  /* 0x0000001d17067207 */ /* 0x001fc40006800000 */
[C---:B-1----:R-:W-:Y:S02]  /*ee20*/  SEL R5, R23.reuse, R3, !P5 ;  /* 0x0000000317057207 */ /* 0x042fe40006800000 */
[C---:B------:R-:W-:Y:S02]  /*ee30*/  SEL R3, R23.reuse, R0, !P5 ;  /* 0x0000000017037207 */ /* 0x040fe40006800000 */
[C---:B--2---:R-:W-:Y:S01]  /*ee40*/  SEL R4, R23.reuse, R2, !P5 ;  /* 0x0000000217047207 */ /* 0x044fe20006800000 */
[----:B------:R-:W-:Y:S01]  /*ee50*/  STL [R1+0x300], R6 ;  /* 0x0003000601007387 */ /* 0x000fe20000100800 */
[C---:B------:R-:W-:Y:S02]  /*ee60*/  SEL R2, R23.reuse, R28, !P5 ;  /* 0x0000001c17027207 */ /* 0x040fe40006800000 */
[C---:B------:R-:W-:Y:S01]  /*ee70*/  SEL R0, R23.reuse, R14, !P5 ;  /* 0x0000000e17007207 */ /* 0x040fe20006800000 */
[----:B------:R-:W-:Y:S04]  /*ee80*/  STL [R1+0x2fc], R5 ;  /* 0x0002fc0501007387 */ /* 0x000fe80000100800 */
[----:B------:R-:W-:Y:S04]  /*ee90*/  STL [R1+0x2f8], R4 ;  /* 0x0002f80401007387 */ /* 0x000fe80000100800 */
[----:B------:R0:W-:Y:S04]  /*eea0*/  STL [R1+0x2f4], R3 ;  /* 0x0002f40301007387 */ /* 0x0001e80000100800 */
[----:B------:R1:W-:Y:S04]  /*eeb0*/  STL [R1+0x2f0], R2 ;  /* 0x0002f00201007387 */ /* 0x0003e80000100800 */
[----:B------:R2:W-:Y:S01]  /*eec0*/  STL [R1+0x2ec], R0 ;  /* 0x0002ec0001007387 */ /* 0x0005e20000100800 */
[----:B0-----:R-:W-:-:S02]  /*eed0*/  SEL R3, R23, R13, !P5 ;  /* 0x0000000d17037207 */ /* 0x001fc40006800000 */
        /* <DEDUP_REMOVED lines=9> */
[----:B------:R-:W2:Y:S04]  /*ef70*/  LDL.LU R11, [R1+0x144] ;  /* 0x00014400010b7983 */ /* 0x000ea80000300800 */
[----:B------:R1:W-:Y:S01]  /*ef80*/  STL [R1+0x2d8], R2 ;  /* 0x0002d80201007387 */ /* 0x0003e20000100800 */
[----:B0-----:R-:W-:-:S03]  /*ef90*/  SEL R3, R23, R18, !P5 ;  /* 0x0000001217037207 */ /* 0x001fc60006800000 */
[----:B------:R0:W-:Y:S01]  /*efa0*/  STL [R1+0x2d4], R0 ;  /* 0x0002d40001007387 */ /* 0x0001e20000100800 */
[C---:B-1----:R-:W-:Y:S02]  /*efb0*/  SEL R2, R23.reuse, R19, !P5 ;  /* 0x0000001317027207 */ /* 0x042fe40006800000 */
[----:B0-----:R-:W-:-:S03]  /*efc0*/  SEL R0, R23, R16, !P5 ;  /* 0x0000001017007207 */ /* 0x001fc60006800000 */
[----:B------:R0:W-:Y:S04]  /*efd0*/  STL [R1+0x2d0], R2 ;  /* 0x0002d00201007387 */ /* 0x0001e80000100800 */
[----:B------:R1:W-:Y:S04]  /*efe0*/  STL [R1+0x2cc], R0 ;  /* 0x0002cc0001007387 */ /* 0x0003e80000100800 */
[----:B------:R-:W-:Y:S04]  /*eff0*/  STL [R1+0x2c8], R3 ;  /* 0x0002c80301007387 */ /* 0x000fe80000100800 */
[----:B------:R-:W3:Y:S01]  /*f000*/  LDL.LU R22, [R1+0x134] ;  /* 0x0001340001167983 */ /* 0x000ee20000300800 */
[----:B0-----:R-:W-:-:S02]  /*f010*/  SEL R2, R23, R12, !P5 ;  /* 0x0000000c17027207 */ /* 0x001fc40006800000 */
[----:B-1----:R-:W-:-:S03]  /*f020*/  SEL R0, R23, R9, !P5 ;  /* 0x0000000917007207 */ /* 0x002fc60006800000 */
[----:B------:R-:W-:Y:S04]  /*f030*/  STL [R1+0x2c4], R2 ;  /* 0x0002c40201007387 */ /* 0x000fe80000100800 */
        /* <DEDUP_REMOVED lines=56> */
[----:B------:R-:W-:Y:S01]  /*f3c0*/  STL [R1+0x29c], R22 ;  /* 0x00029c1601007387 */ /* 0x000fe20000100800 */
[C---:B------:R-:W-:Y:S02]  /*f3d0*/  SEL R6, R23.reuse, R5, !P5 ;  /* 0x0000000517067207 */ /* 0x040fe40006800000 */
[C---:B------:R-:W-:Y:S01]  /*f3e0*/  SEL R5, R23.reuse, R29, !P5 ;  /* 0x0000001d17057207 */ /* 0x040fe20006800000 */
[----:B------:R-:W-:Y:S04]  /*f3f0*/  STL [R1+0x298], R21 ;  /* 0x0002981501007387 */ /* 0x000fe80000100800 */
[----:B------:R-:W-:Y:S04]  /*f400*/  STL [R1+0x294], R8 ;  /* 0x0002940801007387 */ /* 0x000fe80000100800 */
[----:B------:R-:W-:Y:S04]  /*f410*/  STL [R1+0x290], R7 ;  /* 0x0002900701007387 */ /* 0x000fe80000100800 */
[----:B------:R-:W-:Y:S04]  /*f420*/  STL [R1+0x28c], R6 ;  /* 0x00028c0601007387 */ /* 0x000fe80000100800 */
[----:B------:R0:W-:Y:S04]  /*f430*/  STL [R1+0x288], R4 ;  /* 0x0002880401007387 */ /* 0x0001e80000100800 */
[----:B------:R-:W-:Y:S04]  /*f440*/  STL [R1+0x284], R5 ;  /* 0x0002840501007387 */ /* 0x000fe80000100800 */
[----:B------:R1:W-:Y:S01]  /*f450*/  STL [R1+0x27c], R3 ;  /* 0x00027c0301007387 */ /* 0x0003e20000100800 */
[----:B0-----:R-:W-:-:S02]  /*f460*/  SEL R4, R23, R2, !P5 ;  /* 0x0000000217047207 */ /* 0x001fc40006800000 */
[C---:B------:R-:W-:Y:S02]  /*f470*/  SEL R2, R23.reuse, R0, !P5 ;  /* 0x0000000017027207 */ /* 0x040fe40006800000 */
[C---:B------:R-:W-:Y:S01]  /*f480*/  SEL R0, R23.reuse, R14, !P5 ;  /* 0x0000000e17007207 */ /* 0x040fe20006800000 */
[----:B------:R-:W-:Y:S01]  /*f490*/  STL [R1+0x274], R4 ;  /* 0x0002740401007387 */ /* 0x000fe20000100800 */
[----:B-1----:R-:W-:-:S03]  /*f4a0*/  SEL R3, R23, R28, !P5 ;  /* 0x0000001c17037207 */ /* 0x002fc60006800000 */
[----:B------:R0:W-:Y:S04]  /*f4b0*/  STL [R1+0x270], R2 ;  /* 0x0002700201007387 */ /* 0x0001e80000100800 */
[----:B------:R1:W-:Y:S04]  /*f4c0*/  STL [R1+0x26c], R3 ;  /* 0x00026c0301007387 */ /* 0x0003e80000100800 */
[----:B------:R2:W-:Y:S01]  /*f4d0*/  STL [R1+0x264], R0 ;  /* 0x0002640001007387 */ /* 0x0005e20000100800 */
[C---:B0-----:R-:W-:Y:S02]  /*f4e0*/  SEL R2, R23.reuse, R13, !P5 ;  /* 0x0000000d17027207 */ /* 0x041fe40006800000 */
[----:B-1----:R-:W-:-:S03]  /*f4f0*/  SEL R3, R23, R20, !P5 ;  /* 0x0000001417037207 */ /* 0x002fc60006800000 */
[----:B------:R0:W-:Y:S01]  /*f500*/  STL [R1+0x260], R2 ;  /* 0x0002600201007387 */ /* 0x0001e20000100800 */
[----:B--2---:R-:W-:-:S03]  /*f510*/  SEL R0, R23, R17, !P5 ;  /* 0x0000001117007207 */ /* 0x004fc60006800000 */
[----:B------:R1:W-:Y:S01]  /*f520*/  STL [R1+0x25c], R3 ;  /* 0x00025c0301007387 */ /* 0x0003e20000100800 */
[----:B0-----:R-:W-:-:S03]  /*f530*/  SEL R2, R23, R9, !P5 ;  /* 0x0000000917027207 */ /* 0x001fc60006800000 */
[----:B------:R-:W2:Y:S01]  /*f540*/  LDL.LU R9, [R1+0x230] ;  /* 0x0002300001097983 */ /* 0x000ea20000300800 */
[----:B-1----:R-:W-:-:S03]  /*f550*/  SEL R3, R23, R10, !P5 ;  /* 0x0000000a17037207 */ /* 0x002fc60006800000 */
[----:B------:R0:W-:Y:S04]  /*f560*/  STL [R1+0x258], R0 ;  /* 0x0002580001007387 */ /* 0x0001e80000100800 */
[----:B------:R1:W-:Y:S01]  /*f570*/  STL [R1+0x254], R2 ;  /* 0x0002540201007387 */ /* 0x0003e20000100800 */
[C---:B0-----:R-:W-:Y:S02]  /*f580*/  SEL R0, R23.reuse, R15, !P5 ;  /* 0x0000000f17007207 */ /* 0x041fe40006800000 */
[----:B-1----:R-:W-:-:S03]  /*f590*/  SEL R2, R23, R19, !P5 ;  /* 0x0000001317027207 */ /* 0x002fc60006800000 */
[----:B------:R0:W-:Y:S04]  /*f5a0*/  STL [R1+0x250], R0 ;  /* 0x0002500001007387 */ /* 0x0001e80000100800 */
[----:B------:R1:W-:Y:S01]  /*f5b0*/  STL [R1+0x24c], R3 ;  /* 0x00024c0301007387 */ /* 0x0003e20000100800 */
[----:B0-----:R-:W-:-:S03]  /*f5c0*/  SEL R0, R23, R16, !P5 ;  /* 0x0000001017007207 */ /* 0x001fc60006800000 */
[----:B------:R0:W-:Y:S01]  /*f5d0*/  STL [R1+0x248], R2 ;  /* 0x0002480201007387 */ /* 0x0001e20000100800 */
[----:B-1----:R-:W-:-:S03]  /*f5e0*/  SEL R3, R23, R18, !P5 ;  /* 0x0000001217037207 */ /* 0x002fc60006800000 */
[----:B------:R1:W-:Y:S04]  /*f5f0*/  STL [R1+0x244], R0 ;  /* 0x0002440001007387 */ /* 0x0003e80000100800 */
[----:B------:R-:W-:Y:S04]  /*f600*/  STL [R1+0x240], R3 ;  /* 0x0002400301007387 */ /* 0x000fe80000100800 */
[----:B------:R-:W3:Y:S01]  /*f610*/  LDL.LU R22, [R1+0x218] ;  /* 0x0002180001167983 */ /* 0x000ee20000300800 */
[C---:B0-----:R-:W-:Y:S02]  /*f620*/  SEL R2, R23.reuse, R12, !P5 ;  /* 0x0000000c17027207 */ /* 0x041fe40006800000 */
        /* <DEDUP_REMOVED lines=29> */
[----:B------:R-:W4:Y:S04]  /*f800*/  LDL.LU R15, [R1+0x198] ;  /* 0x00019800010f7983 */ /* 0x000f280000300800 */
[----:B------:R-:W4:Y:S04]  /*f810*/  LDL.LU R10, [R1+0x1c0] ;  /* 0x0001c000010a7983 */ /* 0x000f280000300800 */
[----:B------:R-:W4:Y:S04]  /*f820*/  LDL.LU R19, [R1+0x1c4] ;  /* 0x0001c40001137983 */ /* 0x000f280000300800 */
[----:B------:R-:W4:Y:S04]  /*f830*/  LDL.LU R16, [R1+0x1ac] ;  /* 0x0001ac0001107983 */ /* 0x000f280000300800 */
[----:B------:R-:W4:Y:S04]  /*f840*/  LDL.LU R18, [R1+0x1b0] ;  /* 0x0001b00001127983 */ /* 0x000f280000300800 */
[----:B------:R-:W4:Y:S04]  /*f850*/  LDL.LU R12, [R1+0x1bc] ;  /* 0x0001bc00010c7983 */ /* 0x000f280000300800 */
        /* <DEDUP_REMOVED lines=43> */
[----:B------:R-:W2:Y:S01]  /*fb10*/  LDL.LU R11, [R1+0x1b4] ;  /* 0x0001b400010b7983 */ /* 0x000ea20000300800 */
[----:B-1----:R-:W-:-:S03]  /*fb20*/  SEL R3, R23, R20, !P5 ;  /* 0x0000001417037207 */ /* 0x002fc60006800000 */
[----:B------:R0:W-:Y:S04]  /*fb30*/  STL [R1+0x1e4], R2 ;  /* 0x0001e40201007387 */ /* 0x0001e80000100800 */
[----:B------:R1:W-:Y:S04]  /*fb40*/  STL [R1+0x1e0], R0 ;  /* 0x0001e00001007387 */ /* 0x0003e80000100800 */
[----:B------:R3:W-:Y:S01]  /*fb50*/  STL [R1+0x1dc], R3 ;  /* 0x0001dc0301007387 */ /* 0x0007e20000100800 */
[C---:B0-----:R-:W-:Y:S02]  /*fb60*/  SEL R2, R23.reuse, R17, !P5 ;  /* 0x0000001117027207 */ /* 0x041fe40006800000 */
[----:B-1----:R-:W-:-:S03]  /*fb70*/  SEL R0, R23, R15, !P5 ;  /* 0x0000000f17007207 */ /* 0x002fc60006800000 */
[----:B------:R0:W-:Y:S01]  /*fb80*/  STL [R1+0x1d8], R2 ;  /* 0x0001d80201007387 */ /* 0x0001e20000100800 */
[----:B---3--:R-:W-:-:S03]  /*fb90*/  SEL R3, R23, R10, !P5 ;  /* 0x0000000a17037207 */ /* 0x008fc60006800000 */
[----:B------:R1:W-:Y:S04]  /*fba0*/  STL [R1+0x1d4], R0 ;  /* 0x0001d40001007387 */ /* 0x0003e80000100800 */
[----:B------:R3:W-:Y:S01]  /*fbb0*/  STL [R1+0x1d0], R3 ;  /* 0x0001d00301007387 */ /* 0x0007e20000100800 */
[C---:B0-----:R-:W-:Y:S02]  /*fbc0*/  SEL R2, R23.reuse, R19, !P5 ;  /* 0x0000001317027207 */ /* 0x041fe40006800000 */
[----:B-1----:R-:W-:-:S03]  /*fbd0*/  SEL R0, R23, R16, !P5 ;  /* 0x0000001017007207 */ /* 0x002fc60006800000 */
[----:B------:R0:W-:Y:S01]  /*fbe0*/  STL [R1+0x1cc], R2 ;  /* 0x0001cc0201007387 */ /* 0x0001e20000100800 */
[----:B---3--:R-:W-:-:S03]  /*fbf0*/  SEL R3, R23, R18, !P5 ;  /* 0x0000001217037207 */ /* 0x008fc60006800000 */
        /* <DEDUP_REMOVED lines=34> */
[----:B0-----:R-:W5:Y:S04]  /*fe20*/  LDL.LU R10, [R1+0x154] ;  /* 0x00015400010a7983 */ /* 0x001f680000300800 */
[----:B------:R-:W5:Y:S04]  /*fe30*/  LDL.LU R19, [R1+0x148] ;  /* 0x0001480001137983 */ /* 0x000f680000300800 */
[----:B------:R-:W5:Y:S04]  /*fe40*/  LDL.LU R16, [R1+0x140] ;  /* 0x0001400001107983 */ /* 0x000f680000300800 */
[----:B------:R-:W5:Y:S04]  /*fe50*/  LDL.LU R18, [R1+0x124] ;  /* 0x0001240001127983 */ /* 0x000f680000300800 */
[----:B------:R-:W5:Y:S04]  /*fe60*/  LDL.LU R12, [R1+0x120] ;  /* 0x00012000010c7983 */ /* 0x000f680000300800 */
[----:B------:R-:W5:Y:S01]  /*fe70*/  LDL.LU R11, [R1+0x11c] ;  /* 0x00011c00010b7983 */ /* 0x000f620000300800 */
        /* <DEDUP_REMOVED lines=55> */
[----:B------:R-:W-:Y:S01]  /*101f0*/  STL [R1+0x150], R2 ;  /* 0x0001500201007387 */ /* 0x000fe20000100800 */
[----:B---3--:R-:W-:-:S03]  /*10200*/  SEL R3, R23, R18, !P5 ;  /* 0x0000001217037207 */ /* 0x008fc60006800000 */
[----:B------:R0:W-:Y:S04]  /*10210*/  STL [R1+0x14c], R0 ;  /* 0x00014c0001007387 */ /* 0x0001e80000100800 */
[----:B------:R-:W-:Y:S01]  /*10220*/  STL [R1+0x148], R3 ;  /* 0x0001480301007387 */ /* 0x000fe20000100800 */
[----:B0-----:R-:W-:-:S03]  /*10230*/  SEL R0, R23, R11, !P5 ;  /* 0x0000000b17007207 */ /* 0x001fc60006800000 */
[----:B------:R-:W3:Y:S01]  /*10240*/  LDL.LU R11, [R1+0x10c] ;  /* 0x00010c00010b7983 */ /* 0x000ee20000300800 */
[----:B------:R-:W-:-:S05]  /*10250*/  SEL R2, R23, R12, !P5 ;  /* 0x0000000c17027207 */ /* 0x000fca0006800000 */
        /* <DEDUP_REMOVED lines=45> */
[----:B--2---:R-:W-:-:S05]  /*10530*/  SEL R11, R23, R11, !P5 ;  /* 0x0000000b170b7207 */ /* 0x004fca0006800000 */
[----:B------:R0:W-:Y:S04]  /*10540*/  STL [R1+0x130], R11 ;  /* 0x0001300b01007387 */ /* 0x0001e80000100800 */
[----:B0-----:R-:W2:Y:S04]  /*10550*/  LDL.LU R11, [R1+0x1ad8] ;  /* 0x001ad800010b7983 */ /* 0x001ea80000300800 */
[----:B------:R0:W-:Y:S04]  /*10560*/  STL [R1+0x12c], R22 ;  /* 0x00012c1601007387 */ /* 0x0001e80000100800 */
[----:B------:R1:W-:Y:S01]  /*10570*/  STL [R1+0x128], R21 ;  /* 0x0001281501007387 */ /* 0x0003e20000100800 */
[----:B0-----:R-:W-:-:S02]  /*10580*/  SEL R22, R23, R27, !P5 ;  /* 0x0000001b17167207 */ /* 0x001fc40006800000 */
        /* <DEDUP_REMOVED lines=18> */
[----:B------:R-:W-:Y:S04]  /*106b0*/  STL [R1+0x104], R6 ;  /* 0x0001040601007387 */ /* 0x000fe80000100800 */
[----:B------:R-:W-:Y:S04]  /*106c0*/  STL [R1+0x100], R5 ;  /* 0x0001000501007387 */ /* 0x000fe80000100800 */
[----:B------:R-:W-:Y:S04]  /*106d0*/  STL [R1+0xfc], R4 ;  /* 0x0000fc0401007387 */ /* 0x000fe80000100800 */
[----:B------:R0:W-:Y:S02]  /*106e0*/  STL [R1+0xf8], R3 ;  /* 0x0000f80301007387 */ /* 0x0001e40000100800 */
[----:B0-----:R-:W-:-:S02]  /*106f0*/  SEL R3, R23, R28, !P5 ;  /* 0x0000001c17037207 */ /* 0x001fc40006800000 */
[----:B--2---:R-:W-:-:S05]  /*10700*/  SEL R2, R23, R11, !P5 ;  /* 0x0000000b17027207 */ /* 0x004fca0006800000 */
[----:B------:R0:W-:Y:S04]  /*10710*/  STL [R1+0xf4], R2 ;  /* 0x0000f40201007387 */ /* 0x0001e80000100800 */
        /* <DEDUP_REMOVED lines=19> */
[----:B------:R-:W-:Y:S04]  /*10850*/  STL [R1+0xc8], R3 ;  /* 0x0000c80301007387 */ /* 0x000fe80000100800 */
[----:B------:R-:W2:Y:S01]  /*10860*/  LDL.LU R22, [R1+0x90] ;  /* 0x0000900001167983 */ /* 0x000ea20000300800 */
[C---:B0-----:R-:W-:Y:S02]  /*10870*/  SEL R2, R23.reuse, R12, !P5 ;  /* 0x0000000c17027207 */ /* 0x041fe40006800000 */
[----:B-1----:R-:W-:-:S03]  /*10880*/  SEL R0, R23, R9, !P5 ;  /* 0x0000000917007207 */ /* 0x002fc60006800000 */
[----:B------:R-:W-:Y:S04]  /*10890*/  STL [R1+0xc4], R2 ;  /* 0x0000c40201007387 */ /* 0x000fe80000100800 */
[----:B--2---:R0:W-:Y:S04]  /*108a0*/  STL [R1+0x1acc], R22 ;  /* 0x001acc1601007387 */ /* 0x0041e80000100800 */
[----:B------:R-:W-:Y:S04]  /*108b0*/  STL [R1+0xc0], R0 ;  /* 0x0000c00001007387 */ /* 0x000fe80000100800 */
[----:B0-----:R-:W2:Y:S04]  /*108c0*/  LDL.LU R22, [R1+0x94] ;  /* 0x0000940001167983 */ /* 0x001ea80000300800 */
[----:B--2---:R0:W-:Y:S04]  /*108d0*/  STL [R1+0x1ad0], R22 ;  /* 0x001ad01601007387 */ /* 0x0041e80000100800 */
[----:B0-----:R-:W2:Y:S04]  /*108e0*/  LDL.LU R22, [R1+0x98] ;  /* 0x0000980001167983 */ /* 0x001ea80000300800 */
[----:B--2---:R0:W-:Y:S04]  /*108f0*/  STL [R1+0x1ad4], R22 ;  /* 0x001ad41601007387 */ /* 0x0041e80000100800 */
        /* <DEDUP_REMOVED lines=42> */
[C---:B------:R-:W-:Y:S02]  /*10ba0*/  SEL R8, R23.reuse, R8, !P5 ;  /* 0x0000000817087207 */ /* 0x040fe40006800000 */
[C---:B------:R-:W-:Y:S02]  /*10bb0*/  SEL R7, R23.reuse, R7, !P5 ;  /* 0x0000000717077207 */ /* 0x040fe40006800000 */
[C---:B------:R-:W-:Y:S02]  /*10bc0*/  SEL R6, R23.reuse, R6, !P5 ;  /* 0x0000000617067207 */ /* 0x040fe40006800000 */
[C---:B------:R-:W-:Y:S02]  /*10bd0*/  SEL R5, R23.reuse, R5, !P5 ;  /* 0x0000000517057207 */ /* 0x040fe40006800000 */
        /* <DEDUP_REMOVED lines=16> */
[----:B--2---:R-:W-:-:S05]  /*10ce0*/  SEL R22, R23, R22, !P5 ;  /* 0x0000001617167207 */ /* 0x004fca0006800000 */
[----:B------:R0:W-:Y:S04]  /*10cf0*/  STL [R1+0xb0], R22 ;  /* 0x0000b01601007387 */ /* 0x0001e80000100800 */
[----:B0-----:R-:W2:Y:S04]  /*10d00*/  LDL.LU R22, [R1+0x1ac8] ;  /* 0x001ac80001167983 */ /* 0x001ea80000300800 */
[----:B------:R0:W-:Y:S04]  /*10d10*/  STL [R1+0xac], R21 ;  /* 0x0000ac1501007387 */ /* 0x0001e80000100800 */
[----:B0-----:R-:W3:Y:S04]  /*10d20*/  LDL.LU R21, [R1+0x1ac4] ;  /* 0x001ac40001157983 */ /* 0x001ee80000300800 */
[----:B------:R0:W-:Y:S04]  /*10d30*/  STL [R1+0xa8], R27 ;  /* 0x0000a81b01007387 */ /* 0x0001e80000100800 */
[----:B0-----:R-:W4:Y:S04]  /*10d40*/  LDL.LU R27, [R1+0x1ac0] ;  /* 0x001ac000011b7983 */ /* 0x001f280000300800 */
[----:B------:R0:W-:Y:S04]  /*10d50*/  STL [R1+0xa4], R26 ;  /* 0x0000a41a01007387 */ /* 0x0001e80000100800 */
[----:B0-----:R-:W5:Y:S04]  /*10d60*/  LDL.LU R26, [R1+0x1abc] ;  /* 0x001abc00011a7983 */ /* 0x001f680000300800 */
[----:B------:R0:W-:Y:S04]  /*10d70*/  STL [R1+0xa0], R25 ;  /* 0x0000a01901007387 */ /* 0x0001e80000100800 */
[----:B0-----:R-:W2:Y:S04]  /*10d80*/  LDL.LU R25, [R1+0x1ab8] ;  /* 0x001ab80001197983 */ /* 0x001ea80000300800 */
[----:B------:R0:W-:Y:S04]  /*10d90*/  STL [R1+0x9c], R24 ;  /* 0x00009c1801007387 */ /* 0x0001e80000100800 */
[----:B0-----:R-:W3:Y:S04]  /*10da0*/  LDL.LU R24, [R1+0x1ab4] ;  /* 0x001ab40001187983 */ /* 0x001ee80000300800 */
        /* <DEDUP_REMOVED lines=39> */
[----:B0-----:R-:W3:Y:S01]  /*11020*/  LDL.LU R9, [R1+0x1a64] ;  /* 0x001a640001097983 */ /* 0x001ee20000300800 */
[----:B------:R-:W-:-:S05]  /*11030*/  SEL R11, R23, R11, !P5 ;  /* 0x0000000b170b7207 */ /* 0x000fca0006800000 */
[----:B------:R0:W-:Y:S01]  /*11040*/  STL [R1+0x3c], R11 ;  /* 0x00003c0b01007387 */ /* 0x0001e20000100800 */
[C---:B------:R-:W-:Y:S02]  /*11050*/  SEL R29, R23.reuse, R29, !P5 ;  /* 0x0000001d171d7207 */ /* 0x040fe40006800000 */
[C---:B--2---:R-:W-:Y:S02]  /*11060*/  SEL R25, R23.reuse, R25, !P5 ;  /* 0x0000001917197207 */ /* 0x044fe40006800000 */
[C---:B-----5:R-:W-:Y:S02]  /*11070*/  SEL R26, R23.reuse, R26, !P5 ;  /* 0x0000001a171a7207 */ /* 0x060fe40006800000 */
[C---:B----4-:R-:W-:Y:S02]  /*11080*/  SEL R27, R23.reuse, R27, !P5 ;  /* 0x0000001b171b7207 */ /* 0x050fe40006800000 */
[C---:B---3--:R-:W-:Y:S02]  /*11090*/  SEL R24, R23.reuse, R24, !P5 ;  /* 0x0000001817187207 */ /* 0x048fe40006800000 */
[----:B------:R-:W-:-:S02]  /*110a0*/  SEL R21, R23, R21, !P5 ;  /* 0x0000001517157207 */ /* 0x000fc40006800000 */
[C---:B------:R-:W-:Y:S02]  /*110b0*/  SEL R22, R23.reuse, R22, !P5 ;  /* 0x0000001617167207 */ /* 0x040fe40006800000 */
[C---:B0-----:R-:W-:Y:S02]  /*110c0*/  SEL R11, R23.reuse, R9, !P5 ;  /* 0x00000009170b7207 */ /* 0x041fe40006800000 */
[----:B------:R-:W2:Y:S04]  /*110d0*/  LDL.LU R9, [R1+0x1a60] ;  /* 0x001a600001097983 */ /* 0x000ea80000300800 */
[----:B------:R0:W-:Y:S04]  /*110e0*/  STL [R1+0x38], R29 ;  /* 0x0000381d01007387 */ /* 0x0001e80000100800 */
[----:B------:R1:W-:Y:S01]  /*110f0*/  STL [R1+0x34], R11 ;  /* 0x0000340b01007387 */ /* 0x0003e20000100800 */
[----:B0-----:R-:W-:-:S02]  /*11100*/  SEL R29, R23, R12, !P5 ;  /* 0x0000000c171d7207 */ /* 0x001fc40006800000 */
[C---:B------:R-:W-:Y:S02]  /*11110*/  SEL R12, R23.reuse, R18, !P5 ;  /* 0x00000012170c7207 */ /* 0x040fe40006800000 */
[C---:B-1----:R-:W-:Y:S01]  /*11120*/  SEL R11, R23.reuse, R16, !P5 ;  /* 0x00000010170b7207 */ /* 0x042fe20006800000 */
[----:B------:R0:W-:Y:S01]  /*11130*/  STL [R1+0x30], R29 ;  /* 0x0000301d01007387 */ /* 0x0001e20000100800 */
[C---:B------:R-:W-:Y:S01]  /*11140*/  SEL R16, R23.reuse, R19, !P5 ;  /* 0x0000001317107207 */ /* 0x040fe20006800000 */
[----:B------:R-:W1:Y:S02]  /*11150*/  LDC R18, c[0x0][0x23c] ;  /* 0x00008f00ff127b82 */ /* 0x000e640000000800 */
[----:B------:R3:W-:Y:S04]  /*11160*/  STL [R1+0x2c], R12 ;  /* 0x00002c0c01007387 */ /* 0x0007e80000100800 */
[----:B------:R4:W-:Y:S01]  /*11170*/  STL [R1+0x28], R11 ;  /* 0x0000280b01007387 */ /* 0x0009e20000100800 */
[----:B0-----:R-:W-:-:S02]  /*11180*/  SEL R29, R23, R20, !P5 ;  /* 0x00000014171d7207 */ /* 0x001fc40006800000 */
[C---:B---3--:R-:W-:Y:S01]  /*11190*/  SEL R12, R23.reuse, R10, !P5 ;  /* 0x0000000a170c7207 */ /* 0x048fe20006800000 */
[----:B------:R-:W-:Y:S01]  /*111a0*/  STL [R1+0x24], R16 ;  /* 0x0000241001007387 */ /* 0x000fe20000100800 */
[C---:B------:R-:W-:Y:S02]  /*111b0*/  SEL R10, R23.reuse, R17, !P5 ;  /* 0x00000011170a7207 */ /* 0x040fe40006800000 */
[C---:B----4-:R-:W-:Y:S01]  /*111c0*/  SEL R11, R23.reuse, R15, !P5 ;  /* 0x0000000f170b7207 */ /* 0x050fe20006800000 */
[----:B------:R-:W-:Y:S01]  /*111d0*/  STL [R1+0x20], R12 ;  /* 0x0000200c01007387 */ /* 0x000fe20000100800 */
[C---:B------:R-:W-:Y:S01]  /*111e0*/  SEL R20, R23.reuse, R13, !P5 ;  /* 0x0000000d17147207 */ /* 0x040fe20006800000 */
[----:B------:R-:W0:Y:S01]  /*111f0*/  LDC R15, c[0x0][0x23c] ;  /* 0x00008f00ff0f7b82 */ /* 0x000e220000000800 */
[----:B------:R-:W-:Y:S01]  /*11200*/  SEL R19, R23, R14, !P5 ;  /* 0x0000000e17137207 */ /* 0x000fe20006800000 */
[----:B------:R-:W-:Y:S04]  /*11210*/  STL [R1+0x1c], R11 ;  /* 0x00001c0b01007387 */ /* 0x000fe80000100800 */
[----:B------:R-:W-:Y:S04]  /*11220*/  STL [R1+0x19dc], R29 ;  /* 0x0019dc1d01007387 */ /* 0x000fe80000100800 */
[----:B------:R-:W-:Y:S04]  /*11230*/  STL [R1+0x18], R10 ;  /* 0x0000180a01007387 */ /* 0x000fe80000100800 */
[----:B------:R-:W-:Y:S04]  /*11240*/  STL [R1+0x19e0], R20 ;  /* 0x0019e01401007387 */ /* 0x000fe80000100800 */
[----:B------:R3:W-:Y:S04]  /*11250*/  STL [R1+0x19e4], R19 ;  /* 0x0019e41301007387 */ /* 0x0007e80000100800 */
[----:B---3--:R-:W3:Y:S04]  /*11260*/  LDL.LU R19, [R1] ;  /* 0x0000000001137983 */ /* 0x008ee80000300800 */
[----:B------:R4:W-:Y:S04]  /*11270*/  STL [R1+0x19e8], R24 ;  /* 0x0019e81801007387 */ /* 0x0009e80000100800 */
[----:B----4-:R-:W4:Y:S04]  /*11280*/  LDL.LU R24, [R1+0x4] ;  /* 0x0000040001187983 */ /* 0x010f280000300800 */
[----:B------:R5:W-:Y:S04]  /*11290*/  STL [R1+0x19ec], R25 ;  /* 0x0019ec1901007387 */ /* 0x000be80000100800 */
[----:B-----5:R-:W5:Y:S04]  /*112a0*/  LDL.LU R25, [R1+0x8] ;  /* 0x0000080001197983 */ /* 0x020f680000300800 */
[----:B------:R1:W-:Y:S04]  /*112b0*/  STL [R1+0x19f0], R26 ;  /* 0x0019f01a01007387 */ /* 0x0003e80000100800 */
[----:B-1----:R-:W3:Y:S04]  /*112c0*/  LDL.LU R26, [R1+0xc] ;  /* 0x00000c00011a7983 */ /* 0x002ee80000300800 */
[----:B------:R1:W-:Y:S04]  /*112d0*/  STL [R1+0x19f4], R27 ;  /* 0x0019f41b01007387 */ /* 0x0003e80000100800 */
[----:B-1----:R-:W4:Y:S04]  /*112e0*/  LDL.LU R27, [R1+0x10] ;  /* 0x00001000011b7983 */ /* 0x002f280000300800 */
[----:B------:R1:W-:Y:S04]  /*112f0*/  STL [R1+0x19f8], R21 ;  /* 0x0019f81501007387 */ /* 0x0003e80000100800 */
[----:B-1----:R-:W5:Y:S04]  /*11300*/  LDL.LU R21, [R1+0x88] ;  /* 0x0000880001157983 */ /* 0x002f680000300800 */
[----:B------:R1:W-:Y:S04]  /*11310*/  STL [R1+0x19fc], R22 ;  /* 0x0019fc1601007387 */ /* 0x0003e80000100800 */
[----:B-1----:R-:W3:Y:S01]  /*11320*/  LDL.LU R22, [R1+0x48] ;  /* 0x0000480001167983 */ /* 0x002ee20000300800 */
[----:B------:R-:W1:Y:S01]  /*11330*/  S2R R11, SR_TID.X ;  /* 0x00000000000b7919 */ /* 0x000e620000002100 */
[----:B------:R-:W0:Y:S01]  /*11340*/  S2R R12, SR_TID.X ;  /* 0x00000000000c7919 */ /* 0x000e220000002100 */
[----:B------:R-:W0:Y:S01]  /*11350*/  S2R R20, SR_TID.X ;  /* 0x0000000000147919 */ /* 0x000e220000002100 */
[----:B-1----:R-:W-:-:S05]  /*11360*/  LOP3.LUT R11, R11, 0x3f, RZ, 0xc0, !PT ;  /* 0x0000003f0b0b7812 */ /* 0x002fca00078ec0ff */
[----:B------:R-:W-:Y:S01]  /*11370*/  IMAD R11, R11, R18, RZ ;  /* 0x000000120b0b7224 */ /* 0x000fe200078e02ff */
[----:B0-----:R-:W-:Y:S02]  /*11380*/  SHF.R.U32.HI R18, RZ, 0x4, R12 ;  /* 0x00000004ff127819 */ /* 0x001fe4000001160c */
[----:B------:R-:W-:Y:S01]  /*11390*/  LOP3.LUT R12, R12, 0x3f, RZ, 0xc0, !PT ;  /* 0x0000003f0c0c7812 */ /* 0x000fe200078ec0ff */
[----:B------:R-:W-:Y:S02]  /*113a0*/  IMAD R13, R15, 0x40, R11 ;  /* 0x000000400f0d7824 */ /* 0x000fe400078e020b */
[----:B------:R-:W-:-:S04]  /*113b0*/  VIADD R18, R18, 0x7c ;  /* 0x0000007c12127836 */ /* 0x000fc80000000000 */
[----:B------:R-:W-:Y:S01]  /*113c0*/  IMAD R23, R18, UR6, RZ ;  /* 0x0000000612177c24 */ /* 0x000fe2000f8e02ff */
[----:B------:R-:W-:-:S05]  /*113d0*/  SHF.R.U32.HI R18, RZ, 0x4, R20 ;  /* 0x00000004ff127819 */ /* 0x000fca0000011614 */
[----:B------:R-:W-:Y:S02]  /*113e0*/  VIADD R18, R18, 0x3c ;  /* 0x0000003c12127836 */ /* 0x000fe40000000000 */
[----:B--2---:R-:W-:Y:S01]  /*113f0*/  IMAD R10, R9, UR4, RZ ;  /* 0x00000004090a7c24 */ /* 0x004fe2000f8e02ff */
[----:B------:R-:W-:-:S04]  /*11400*/  ULDC UR4, c[0x0][0x240] ;  /* 0x0000900000047ab9 */ /* 0x000fc80000000800 */
[----:B------:R-:W-:-:S04]  /*11410*/  LEA R9, P0, R10, UR10, 0x1 ;  /* 0x0000000a0a097c11 */ /* 0x000fc8000f8008ff */
[----:B------:R-:W-:Y:S01]  /*11420*/  LEA.HI.X.SX32 R17, R10, UR11, 0x1, P0 ;  /* 0x0000000b0a117c11 */ /* 0x000fe200080f0eff */
[----:B------:R-:W-:Y:S02]  /*11430*/  ULDC.64 UR10, c[0x0][0x218] ;  /* 0x00008600000a7ab9 */ /* 0x000fe40000000a00 */
[----:B------:R-:W-:Y:S01]  /*11440*/  LEA R10, P0, R11, UR10, 0x1 ;  /* 0x0000000a0b0a7c11 */ /* 0x000fe2000f8008ff */
[----:B------:R-:W-:-:S04]  /*11450*/  IMAD R11, R12, R15, RZ ;  /* 0x0000000f0c0b7224 */ /* 0x000fc800078e02ff */
[----:B------:R0:W-:Y:S01]  /*11460*/  STL [R1+0x18e4], R10 ;  /* 0x0018e40a01007387 */ /* 0x0001e20000100800 */
[----:B------:R-:W-:Y:S02]  /*11470*/  LEA.HI.X.SX32 R11, R11, UR11, 0x1, P0 ;  /* 0x0000000b0b0b7c11 */ /* 0x000fe400080f0eff */
[----:B0-----:R-:W-:-:S04]  /*11480*/  SHF.R.U32.HI R10, RZ, 0x4, R20 ;  /* 0x00000004ff0a7819 */ /* 0x001fc80000011614 */
[----:B------:R-:W-:Y:S02]  /*11490*/  SGXT.U32 R10, R10, 0x2 ;  /* 0x000000020a0a781a */ /* 0x000fe40000000000 */
[----:B------:R-:W-:-:S03]  /*114a0*/  LEA R12, P1, R13, UR10, 0x1 ;  /* 0x0000000a0d0c7c11 */ /* 0x000fc6000f8208ff */
[C---:B------:R-:W-:Y:S01]  /*114b0*/  IMAD R20, R10.reuse, UR6, RZ ;  /* 0x000000060a147c24 */ /* 0x040fe2000f8e02ff */
[----:B------:R-:W-:Y:S01]  /*114c0*/  LOP3.LUT R10, R10, 0x78, RZ, 0xfc, !PT ;  /* 0x000000780a0a7812 */ /* 0x000fe200078efcff */
[----:B------:R0:W-:Y:S01]  /*114d0*/  STL [R1+0x18e0], R11 ;  /* 0x0018e00b01007387 */ /* 0x0001e20000100800 */
[----:B------:R-:W-:-:S03]  /*114e0*/  LEA.HI.X.SX32 R13, R13, UR11, 0x1, P1 ;  /* 0x0000000b0d0d7c11 */ /* 0x000fc600088f0eff */
[----:B------:R1:W-:Y:S01]  /*114f0*/  STL [R1+0x1a04], R12 ;  /* 0x001a040c01007387 */ /* 0x0003e20000100800 */
[----:B------:R-:W-:Y:S02]  /*11500*/  IMAD R10, R10, UR6, RZ ;  /* 0x000000060a0a7c24 */ /* 0x000fe4000f8e02ff */
[----:B0-----:R-:W-:Y:S01]  /*11510*/  IMAD R11, R18, UR6, RZ ;  /* 0x00000006120b7c24 */ /* 0x001fe2000f8e02ff */
[-C--:B-1----:R-:W-:Y:S01]  /*11520*/  LEA R12, P5, R23, R9.reuse, 0x1 ;  /* 0x00000009170c7211 */ /* 0x082fe200078a08ff */
[----:B------:R0:W-:Y:S04]  /*11530*/  STL [R1+0x1a00], R13 ;  /* 0x001a000d01007387 */ /* 0x0001e80000100800 */
[----:B------:R1:W-:Y:S01]  /*11540*/  STL [R1+0x16e0], R12 ;  /* 0x0016e00c01007387 */ /* 0x0003e20000100800 */
[----:B0-----:R-:W-:-:S02]  /*11550*/  LEA R13, P6, R11, R9, 0x1 ;  /* 0x000000090b0d7211 */ /* 0x001fc400078c08ff */
[----:B-1----:R-:W-:-:S03]  /*11560*/  LEA R12, P0, R10, R9, 0x1 ;  /* 0x000000090a0c7211 */ /* 0x002fc600078008ff */
[----:B------:R-:W-:Y:S04]  /*11570*/  STL [R1+0x170c], R13 ;  /* 0x00170c0d01007387 */ /* 0x000fe80000100800 */
[----:B------:R5:W-:Y:S01]  /*11580*/  STL [R1+0x16e8], R12 ;  /* 0x0016e80c01007387 */ /* 0x000be20000100800 */
[----:B------:R-:W-:Y:S01]  /*11590*/  LEA.HI.X.SX32 R11, R11, R17, 0x1, P6 ;  /* 0x000000110b0b7211 */ /* 0x000fe200030f0eff */
[----:B------:R-:W-:-:S04]  /*115a0*/  IMAD R29, RZ, RZ, -UR6 ;  /* 0x80000006ff1d7e24 */ /* 0x000fc8000f8e02ff */
[----:B------:R-:W-:-:S04]  /*115b0*/  IMAD R14, R29, 0x4, R8 ;  /* 0x000000041d0e7824 */ /* 0x000fc800078e0208 */
[----:B------:R-:W-:Y:S01]  /*115c0*/  IMAD R16, R29, 0x4, R14 ;  /* 0x000000041d107824 */ /* 0x000fe200078e020e */
[-C--:B-----5:R-:W-:Y:S02]  /*115d0*/  LEA R12, P2, R21, R9.reuse, 0x1 ;  /* 0x00000009150c7211 */ /* 0x0a0fe400078408ff */
[----:B---3--:R-:W-:-:S05]  /*115e0*/  LEA R13, P1, R22, R9, 0x1 ;  /* 0x00000009160d7211 */ /* 0x008fca00078208ff */
[----:B------:R4:W-:Y:S04]  /*115f0*/  STL [R1+0x16ec], R13 ;  /* 0x0016ec0d01007387 */ /* 0x0009e80000100800 */
[----:B------:R0:W-:Y:S01]  /*11600*/  STL [R1+0x16f0], R12 ;  /* 0x0016f00c01007387 */ /* 0x0001e20000100800 */
[-C--:B----4-:R-:W-:Y:S02]  /*11610*/  LEA R13, P3, R27, R9.reuse, 0x1 ;  /* 0x000000091b0d7211 */ /* 0x090fe400078608ff */
[----:B0-----:R-:W-:-:S03]  /*11620*/  LEA R12, P4, R26, R9, 0x1 ;  /* 0x000000091a0c7211 */ /* 0x001fc600078808ff */
[----:B------:R0:W-:Y:S04]  /*11630*/  STL [R1+0x16f4], R13 ;  /* 0x0016f40d01007387 */ /* 0x0001e80000100800 */
[----:B------:R1:W-:Y:S01]  /*11640*/  STL [R1+0x16f8], R12 ;  /* 0x0016f80c01007387 */ /* 0x0003e20000100800 */
[----:B0-----:R-:W-:Y:S02]  /*11650*/  LEA.HI.X.SX32 R13, R23, R17, 0x1, P5 ;  /* 0x00000011170d7211 */ /* 0x001fe400028f0eff */
[----:B-1----:R-:W-:-:S03]  /*11660*/  LEA R12, P5, R25, R9, 0x1 ;  /* 0x00000009190c7211 */ /* 0x002fc600078a08ff */
[----:B------:R0:W-:Y:S04]  /*11670*/  STL [R1+0x16dc], R13 ;  /* 0x0016dc0d01007387 */ /* 0x0001e80000100800 */
[----:B------:R1:W-:Y:S04]  /*11680*/  STL [R1+0x16fc], R12 ;  /* 0x0016fc0c01007387 */ /* 0x0003e80000100800 */
[----:B------:R2:W-:Y:S01]  /*11690*/  STL [R1+0x1708], R11 ;  /* 0x0017080b01007387 */ /* 0x0005e20000100800 */
[----:B0-----:R-:W-:Y:S02]  /*116a0*/  LEA R13, P6, R24, R9, 0x1 ;  /* 0x00000009180d7211 */ /* 0x001fe400078c08ff */
[----:B-1----:R-:W-:-:S02]  /*116b0*/  LEA.HI.X.SX32 R12, R10, R17, 0x1, P0 ;  /* 0x000000110a0c7211 */ /* 0x002fc400000f0eff */
[----:B------:R-:W-:Y:S02]  /*116c0*/  LEA.HI.X.SX32 R10, R22, R17, 0x1, P1 ;  /* 0x00000011160a7211 */ /* 0x000fe400008f0eff */
[-C--:B--2---:R-:W-:Y:S01]  /*116d0*/  LEA R11, P0, R19, R9.reuse, 0x1 ;  /* 0x00000009130b7211 */ /* 0x084fe200078008ff */
[----:B------:R-:W-:Y:S04]  /*116e0*/  STL [R1+0x1700], R13 ;  /* 0x0017000d01007387 */ /* 0x000fe80000100800 */
[----:B------:R0:W-:Y:S04]  /*116f0*/  STL [R1+0x16e4], R12 ;  /* 0x0016e40c01007387 */ /* 0x0001e80000100800 */
[----:B------:R1:W-:Y:S04]  /*11700*/  STL [R1+0x1704], R11 ;  /* 0x0017040b01007387 */ /* 0x0003e80000100800 */
[----:B------:R2:W-:Y:S01]  /*11710*/  STL [R1+0x16d4], R10 ;  /* 0x0016d40a01007387 */ /* 0x0005e20000100800 */
[----:B0-----:R-:W-:-:S02]  /*11720*/  LEA R12, P1, R28, R9, 0x1 ;  /* 0x000000091c0c7211 */ /* 0x001fc400078208ff */
[----:B-1----:R-:W-:-:S03]  /*11730*/  LEA.HI.X.SX32 R11, R21, R17, 0x1, P2 ;  /* 0x00000011150b7211 */ /* 0x002fc600010f0eff */
[----:B------:R0:W-:Y:S01]  /*11740*/  STL [R1+0x16d8], R12 ;  /* 0x0016d80c01007387 */ /* 0x0001e20000100800 */
[----:B--2---:R-:W-:-:S03]  /*11750*/  LEA R10, P2, R0, R9, 0x1 ;  /* 0x00000009000a7211 */ /* 0x004fc600078408ff */
[----:B------:R1:W-:Y:S04]  /*11760*/  STL [R1+0x16cc], R11 ;  /* 0x0016cc0b01007387 */ /* 0x0003e80000100800 */
[----:B------:R2:W-:Y:S01]  /*11770*/  STL [R1+0x16d0], R10 ;  /* 0x0016d00a01007387 */ /* 0x0005e20000100800 */
[----:B0-----:R-:W-:Y:S02]  /*11780*/  LEA.HI.X.SX32 R12, R27, R17, 0x1, P3 ;  /* 0x000000111b0c7211 */ /* 0x001fe400018f0eff */
[----:B-1----:R-:W-:-:S03]  /*11790*/  LEA R11, P3, R2, R9, 0x1 ;  /* 0x00000009020b7211 */ /* 0x002fc600078608ff */
[----:B------:R0:W-:Y:S01]  /*117a0*/  STL [R1+0x16c4], R12 ;  /* 0x0016c40c01007387 */ /* 0x0001e20000100800 */
[----:B--2---:R-:W-:-:S03]  /*117b0*/  LEA.HI.X.SX32 R10, R26, R17, 0x1, P4 ;  /* 0x000000111a0a7211 */ /* 0x004fc600020f0eff */
[----:B------:R1:W-:Y:S04]  /*117c0*/  STL [R1+0x16c8], R11 ;  /* 0x0016c80b01007387 */ /* 0x0003e80000100800 */
[----:B------:R2:W-:Y:S01]  /*117d0*/  STL [R1+0x16bc], R10 ;  /* 0x0016bc0a01007387 */ /* 0x0005e20000100800 */
[----:B0-----:R-:W-:Y:S02]  /*117e0*/  LEA R12, P4, R3, R9, 0x1 ;  /* 0x00000009030c7211 */ /* 0x001fe400078808ff */
        /* <DEDUP_REMOVED lines=9> */
[----:B------:R1:W-:Y:S01]  /*11880*/  STL [R1+0x16b0], R11 ;  /* 0x0016b00b01007387 */ /* 0x0003e20000100800 */
[----:B------:R-:W-:-:S03]  /*11890*/  LEA.HI.X.SX32 R0, R0, R17, 0x1, P2 ;  /* 0x0000001100007211 */ /* 0x000fc600010f0eff */
[----:B------:R2:W-:Y:S01]  /*118a0*/  STL [R1+0x16a4], R10 ;  /* 0x0016a40a01007387 */ /* 0x0005e20000100800 */
[----:B0-----:R-:W-:Y:S02]  /*118b0*/  LEA R12, P0, R6, R9, 0x1 ;  /* 0x00000009060c7211 */ /* 0x001fe400078008ff */
[----:B-1----:R-:W-:-:S03]  /*118c0*/  LEA.HI.X.SX32 R11, R28, R17, 0x1, P1 ;  /* 0x000000111c0b7211 */ /* 0x002fc600008f0eff */
[----:B------:R-:W-:Y:S01]  /*118d0*/  STL [R1+0x16a8], R12 ;  /* 0x0016a80c01007387 */ /* 0x000fe20000100800 */
[----:B--2---:R-:W-:-:S03]  /*118e0*/  LEA R10, P1, R7, R9, 0x1 ;  /* 0x00000009070a7211 */ /* 0x004fc600078208ff */
[----:B------:R0:W-:Y:S04]  /*118f0*/  STL [R1+0x169c], R11 ;  /* 0x00169c0b01007387 */ /* 0x0001e80000100800 */
[----:B------:R1:W-:Y:S04]  /*11900*/  STL [R1+0x16a0], R10 ;  /* 0x0016a00a01007387 */ /* 0x0003e80000100800 */
[----:B------:R2:W-:Y:S01]  /*11910*/  STL [R1+0x1694], R0 ;  /* 0x0016940001007387 */ /* 0x0005e20000100800 */
[----:B0-----:R-:W-:Y:S02]  /*11920*/  LEA R11, P2, R8, R9, 0x1 ;  /* 0x00000009080b7211 */ /* 0x001fe400078408ff */
[----:B-1----:R-:W-:-:S02]  /*11930*/  LEA.HI.X.SX32 R10, R2, R17, 0x1, P3 ;  /* 0x00000011020a7211 */ /* 0x002fc400018f0eff */
[----:B------:R-:W-:Y:S02]  /*11940*/  LEA.HI.X.SX32 R2, R3, R17, 0x1, P4 ;  /* 0x0000001103027211 */ /* 0x000fe400020f0eff */
[-C--:B--2---:R-:W-:Y:S01]  /*11950*/  LEA R0, P3, R14, R9.reuse, 0x1 ;  /* 0x000000090e007211 */ /* 0x084fe200078608ff */
[C---:B------:R-:W-:Y:S01]  /*11960*/  IMAD R15, R29.reuse, 0x4, R16 ;  /* 0x000000041d0f7824 */ /* 0x040fe200078e0210 */
[----:B------:R-:W-:Y:S01]  /*11970*/  LEA R3, P4, R16, R9, 0x1 ;  /* 0x0000000910037211 */ /* 0x000fe200078808ff */
[----:B------:R-:W-:Y:S04]  /*11980*/  STL [R1+0x1698], R11 ;  /* 0x0016980b01007387 */ /* 0x000fe80000100800 */
[----:B------:R-:W-:Y:S04]  /*11990*/  STL [R1+0x168c], R10 ;  /* 0x00168c0a01007387 */ /* 0x000fe80000100800 */
[----:B------:R-:W-:Y:S01]  /*119a0*/  STL [R1+0x1690], R0 ;  /* 0x0016900001007387 */ /* 0x000fe20000100800 */
[----:B------:R-:W-:-:S03]  /*119b0*/  IMAD R18, R29, 0x4, R15 ;  /* 0x000000041d127824 */ /* 0x000fc600078e020f */
[----:B------:R0:W-:Y:S04]  /*119c0*/  STL [R1+0x1684], R2 ;  /* 0x0016840201007387 */ /* 0x0001e80000100800 */
[----:B------:R1:W-:Y:S01]  /*119d0*/  STL [R1+0x1688], R3 ;  /* 0x0016880301007387 */ /* 0x0003e20000100800 */
[----:B0-----:R-:W-:Y:S02]  /*119e0*/  LEA.HI.X.SX32 R2, R4, R17, 0x1, P5 ;  /* 0x0000001104027211 */ /* 0x001fe400028f0eff */
[----:B-1----:R-:W-:-:S03]  /*119f0*/  LEA R3, P5, R15, R9, 0x1 ;  /* 0x000000090f037211 */ /* 0x002fc600078a08ff */
[----:B------:R-:W-:Y:S01]  /*11a00*/  STL [R1+0x167c], R2 ;  /* 0x00167c0201007387 */ /* 0x000fe20000100800 */
[----:B------:R-:W-:-:S03]  /*11a10*/  LEA.HI.X.SX32 R4, R5, R17, 0x1, P6 ;  /* 0x0000001105047211 */ /* 0x000fc600030f0eff */
[----:B------:R0:W-:Y:S01]  /*11a20*/  STL [R1+0x1680], R3 ;  /* 0x0016800301007387 */ /* 0x0001e20000100800 */
[----:B------:R-:W-:-:S03]  /*11a30*/  LEA.HI.X.SX32 R5, R6, R17, 0x1, P0 ;  /* 0x0000001106057211 */ /* 0x000fc600000f0eff */
[----:B------:R1:W-:Y:S01]  /*11a40*/  STL [R1+0x1674], R4 ;  /* 0x0016740401007387 */ /* 0x0003e20000100800 */
[----:B------:R-:W-:Y:S02]  /*11a50*/  LEA.HI.X.SX32 R6, R7, R17, 0x1, P1 ;  /* 0x0000001107067211 */ /* 0x000fe400008f0eff */
[-C--:B0-----:R-:W-:Y:S02]  /*11a60*/  LEA R3, P6, R18, R9.reuse, 0x1 ;  /* 0x0000000912037211 */ /* 0x081fe400078c08ff */
[----:B-1----:R-:W-:-:S03]  /*11a70*/  LEA R4, P0, R20, R9, 0x1 ;  /* 0x0000000914047211 */ /* 0x002fc600078008ff */
[----:B------:R-:W-:Y:S04]  /*11a80*/  STL [R1+0x1678], R3 ;  /* 0x0016780301007387 */ /* 0x000fe80000100800 */
[----:B------:R0:W-:Y:S04]  /*11a90*/  STL [R1+0x166c], R5 ;  /* 0x00166c0501007387 */ /* 0x0001e80000100800 */
[----:B------:R1:W-:Y:S01]  /*11aa0*/  STL [R1+0x1670], R4 ;  /* 0x0016700401007387 */ /* 0x0003e20000100800 */
[----:B0-----:R-:W-:-:S03]  /*11ab0*/  LEA.HI.X.SX32 R5, R8, R17, 0x1, P2 ;  /* 0x0000001108057211 */ /* 0x001fc600010f0eff */
[----:B------:R0:W-:Y:S04]  /*11ac0*/  STL [R1+0x1668], R6 ;  /* 0x0016680601007387 */ /* 0x0001e80000100800 */
[----:B------:R-:W2:Y:S04]  /*11ad0*/  LDL.LU R25, [R1+0x41c] ;  /* 0x00041c0001197983 */ /* 0x000ea80000300800 */
[----:B------:R3:W-:Y:S04]  /*11ae0*/  STL [R1+0x1664], R5 ;  /* 0x0016640501007387 */ /* 0x0007e80000100800 */
[----:B------:R-:W4:Y:S01]  /*11af0*/  LDL.LU R24, [R1+0x418] ;  /* 0x0004180001187983 */ /* 0x000f220000300800 */
[-C--:B-1----:R-:W-:Y:S01]  /*11b00*/  LEA.HI.X.SX32 R4, R14, R17.reuse, 0x1, P3 ;  /* 0x000000110e047211 */ /* 0x082fe200018f0eff */
[----:B------:R-:W-:Y:S01]  /*11b10*/  IMAD R0, R29, 0x4, R18 ;  /* 0x000000041d007824 */ /* 0x000fe200078e0212 */
[----:B0-----:R-:W-:-:S03]  /*11b20*/  LEA.HI.X.SX32 R6, R16, R17, 0x1, P4 ;  /* 0x0000001110067211 */ /* 0x001fc600020f0eff */
[----:B------:R-:W-:Y:S01]  /*11b30*/  STL [R1+0x1660], R4 ;  /* 0x0016600401007387 */ /* 0x000fe20000100800 */
[----:B---3--:R-:W-:-:S03]  /*11b40*/  LEA.HI.X.SX32 R5, R15, R17, 0x1, P5 ;  /* 0x000000110f057211 */ /* 0x008fc600028f0eff */
[----:B------:R-:W3:Y:S01]  /*11b50*/  LDL.LU R19, [R1+0x414] ;  /* 0x0004140001137983 */ /* 0x000ee20000300800 */
[----:B------:R-:W-:-:S03]  /*11b60*/  LEA.HI.X.SX32 R8, R18, R17, 0x1, P6 ;  /* 0x0000001112087211 */ /* 0x000fc600030f0eff */
[----:B------:R0:W-:Y:S01]  /*11b70*/  STL [R1+0x165c], R6 ;  /* 0x00165c0601007387 */ /* 0x0001e20000100800 */
[----:B------:R-:W-:-:S03]  /*11b80*/  LEA.HI.X.SX32 R7, R20, R17, 0x1, P0 ;  /* 0x0000001114077211 */ /* 0x000fc600000f0eff */
[----:B------:R-:W-:Y:S01]  /*11b90*/  STL [R1+0x1654], R5 ;  /* 0x0016540501007387 */ /* 0x000fe20000100800 */
[----:B0-----:R-:W-:-:S05]  /*11ba0*/  LEA R6, P1, R0, R9, 0x1 ;  /* 0x0000000900067211 */ /* 0x001fca00078208ff */
[----:B------:R0:W-:Y:S04]  /*11bb0*/  STL [R1+0x1658], R6 ;  /* 0x0016580601007387 */ /* 0x0001e80000100800 */
[----:B------:R1:W-:Y:S04]  /*11bc0*/  STL [R1+0x164c], R8 ;  /* 0x00164c0801007387 */ /* 0x0003e80000100800 */
[----:B------:R-:W5:Y:S01]  /*11bd0*/  LDL.LU R20, [R1+0x410] ;  /* 0x0004100001147983 */ /* 0x000f620000300800 */
[----:B------:R-:W-:Y:S01]  /*11be0*/  IMAD R2, R29, 0x4, R0 ;  /* 0x000000041d027824 */ /* 0x000fe200078e0200 */
[----:B0-----:R-:W-:-:S03]  /*11bf0*/  LEA.HI.X.SX32 R6, R0, R17, 0x1, P1 ;  /* 0x0000001100067211 */ /* 0x001fc600008f0eff */
[C---:B------:R-:W-:Y:S01]  /*11c00*/  IMAD R3, R29.reuse, 0x4, R2 ;  /* 0x000000041d037824 */ /* 0x040fe200078e0202 */
[----:B------:R0:W-:Y:S03]  /*11c10*/  STL [R1+0x1650], R7 ;  /* 0x0016500701007387 */ /* 0x0001e60000100800 */
[----:B------:R-:W-:Y:S01]  /*11c20*/  IMAD R4, R29, 0x4, R3 ;  /* 0x000000041d047824 */ /* 0x000fe200078e0203 */
[----:B------:R0:W-:Y:S01]  /*11c30*/  STL [R1+0x163c], R6 ;  /* 0x00163c0601007387 */ /* 0x0001e20000100800 */
[-C--:B-1----:R-:W-:Y:S02]  /*11c40*/  LEA R8, P1, R3, R9.reuse, 0x1 ;  /* 0x0000000903087211 */ /* 0x082fe400078208ff */
[C---:B------:R-:W-:Y:S01]  /*11c50*/  IMAD R5, R29.reuse, 0x4, R4 ;  /* 0x000000041d057824 */ /* 0x040fe200078e0204 */
[-C--:B0-----:R-:W-:Y:S02]  /*11c60*/  LEA R7, P2, R4, R9.reuse, 0x1 ;  /* 0x0000000904077211 */ /* 0x081fe400078408ff */
[----:B------:R-:W-:Y:S01]  /*11c70*/  LEA R6, P0, R2, R9, 0x1 ;  /* 0x0000000902067211 */ /* 0x000fe200078008ff */
[----:B------:R-:W-:-:S04]  /*11c80*/  IMAD R0, R29, 0x4, R5 ;  /* 0x000000041d007824 */ /* 0x000fc800078e0205 */
[----:B------:R0:W-:Y:S01]  /*11c90*/  STL [R1+0x1640], R6 ;  /* 0x0016400601007387 */ /* 0x0001e20000100800 */
[----:B------:R-:W-:-:S03]  /*11ca0*/  LEA.HI.X.SX32 R2, R2, R17, 0x1, P0 ;  /* 0x0000001102027211 */ /* 0x000fc600000f0eff */
[----:B------:R-:W-:Y:S04]  /*11cb0*/  STL [R1+0x1644], R8 ;  /* 0x0016440801007387 */ /* 0x000fe80000100800 */
[----:B------:R1:W-:Y:S01]  /*11cc0*/  STL [R1+0x1648], R7 ;  /* 0x0016480701007387 */ /* 0x0003e20000100800 */
[----:B0-----:R-:W-:-:S03]  /*11cd0*/  IMAD R6, R29, 0x4, R0 ;  /* 0x000000041d067824 */ /* 0x001fc600078e0200 */
[----:B------:R0:W-:Y:S01]  /*11ce0*/  STL [R1+0x1638], R2 ;  /* 0x0016380201007387 */ /* 0x0001e20000100800 */
[-C--:B-1----:R-:W-:Y:S02]  /*11cf0*/  LEA.HI.X.SX32 R7, R3, R17.reuse, 0x1, P1 ;  /* 0x0000001103077211 */ /* 0x082fe400008f0eff */
[----:B------:R-:W-:Y:S01]  /*11d00*/  LEA.HI.X.SX32 R3, R4, R17, 0x1, P2 ;  /* 0x0000001104037211 */ /* 0x000fe200010f0eff */
[----:B0-----:R-:W-:Y:S02]  /*11d10*/  IMAD R2, R29, 0x4, R6 ;  /* 0x000000041d027824 */ /* 0x001fe400078e0206 */
[----:B------:R0:W-:Y:S04]  /*11d20*/  STL [R1+0x1634], R7 ;  /* 0x0016340701007387 */ /* 0x0001e80000100800 */
[----:B------:R-:W5:Y:S04]  /*11d30*/  LDL.LU R29, [R1+0x40c] ;  /* 0x00040c00011d7983 */ /* 0x000f680000300800 */
[----:B------:R1:W-:Y:S01]  /*11d40*/  STL [R1+0x1630], R3 ;  /* 0x0016300301007387 */ /* 0x0003e20000100800 */
[----:B------:R-:W-:-:S02]  /*11d50*/  LEA R4, P2, R6, R9, 0x1 ;  /* 0x0000000906047211 */ /* 0x000fc400078408ff */
[-C--:B0-----:R-:W-:Y:S02]  /*11d60*/  LEA R7, P1, R0, R9.reuse, 0x1 ;  /* 0x0000000900077211 */ /* 0x081fe400078208ff */
[----:B-1----:R-:W-:-:S05]  /*11d70*/  LEA R3, P0, R5, R9, 0x1 ;  /* 0x0000000905037211 */ /* 0x002fca00078008ff */
[----:B------:R0:W-:Y:S01]  /*11d80*/  STL [R1+0x1624], R3 ;  /* 0x0016240301007387 */ /* 0x0001e20000100800 */
[----:B------:R-:W-:-:S03]  /*11d90*/  LEA.HI.X.SX32 R5, R5, R17, 0x1, P0 ;  /* 0x0000001105057211 */ /* 0x000fc600000f0eff */
[----:B------:R-:W-:Y:S01]  /*11da0*/  STL [R1+0x1628], R7 ;  /* 0x0016280701007387 */ /* 0x000fe20000100800 */
[----:B0-----:R-:W-:-:S03]  /*11db0*/  LEA R3, P3, R2, R9, 0x1 ;  /* 0x0000000902037211 */ /* 0x001fc600078608ff */
[----:B------:R0:W-:Y:S04]  /*11dc0*/  STL [R1+0x162c], R4 ;  /* 0x00162c0401007387 */ /* 0x0001e80000100800 */
[----:B------:R1:W-:Y:S01]  /*11dd0*/  STL [R1+0x1620], R3 ;  /* 0x0016200301007387 */ /* 0x0003e20000100800 */
[-C--:B0-----:R-:W-:Y:S02]  /*11de0*/  LEA.HI.X.SX32 R4, R0, R17.reuse, 0x1, P1 ;  /* 0x0000001100047211 */ /* 0x081fe400008f0eff */
[-C--:B------:R-:W-:Y:S02]  /*11df0*/  LEA.HI.X.SX32 R0, R2, R17.reuse, 0x1, P3 ;  /* 0x0000001102007211 */ /* 0x080fe400018f0eff */
[----:B-1----:R-:W-:Y:S01]  /*11e00*/  LEA.HI.X.SX32 R3, R6, R17, 0x1, P2 ;  /* 0x0000001106037211 */ /* 0x002fe200010f0eff */
[----:B------:R-:W-:Y:S04]  /*11e10*/  STL [R1+0x161c], R5 ;  /* 0x00161c0501007387 */ /* 0x000fe80000100800 */
[----:B------:R-:W-:Y:S04]  /*11e20*/  STL [R1+0x1618], R4 ;  /* 0x0016180401007387 */ /* 0x000fe80000100800 */
[----:B------:R-:W-:Y:S04]  /*11e30*/  STL [R1+0x1614], R3 ;  /* 0x0016140301007387 */ /* 0x000fe80000100800 */
[----:B------:R-:W-:Y:S01]  /*11e40*/  STL [R1+0x1610], R0 ;  /* 0x0016100001007387 */ /* 0x000fe20000100800 */
[----:B--2---:R-:W-:-:S05]  /*11e50*/  IMAD R14, R25, UR4, RZ ;  /* 0x00000004190e7c24 */ /* 0x004fca000f8e02ff */
[----:B------:R0:W-:Y:S01]  /*11e60*/  STL [R1+0x1a08], R14 ;  /* 0x001a080e01007387 */ /* 0x0001e20000100800 */
[----:B----4-:R-:W-:-:S03]  /*11e70*/  IMAD R15, R24, UR4, RZ ;  /* 0x00000004180f7c24 */ /* 0x010fc6000f8e02ff */
[----:B------:R-:W2:Y:S04]  /*11e80*/  LDL.LU R23, [R1+0x408] ;  /* 0x0004080001177983 */ /* 0x000ea80000300800 */
[----:B------:R1:W-:Y:S04]  /*11e90*/  STL [R1+0x1a0c], R15 ;  /* 0x001a0c0f01007387 */ /* 0x0003e80000100800 */
[----:B0-----:R-:W1:Y:S01]  /*11ea0*/  LDL.LU R14, [R1+0x404] ;  /* 0x00040400010e7983 */ /* 0x001e620000300800 */
[----:B---3--:R-:W-:-:S03]  /*11eb0*/  IMAD R16, R19, UR4, RZ ;  /* 0x0000000413107c24 */ /* 0x008fc6000f8e02ff */
[----:B------:R-:W3:Y:S04]  /*11ec0*/  LDL.LU R2, [R1+0x400] ;  /* 0x0004000001027983 */ /* 0x000ee80000300800 */
[----:B------:R-:W4:Y:S04]  /*11ed0*/  LDL.LU R6, [R1+0x3fc] ;  /* 0x0003fc0001067983 */ /* 0x000f280000300800 */
[----:B------:R-:W4:Y:S04]  /*11ee0*/  LDL.LU R0, [R1+0x3f8] ;  /* 0x0003f80001007983 */ /* 0x000f280000300800 */
[----:B------:R-:W4:Y:S04]  /*11ef0*/  LDL.LU R5, [R1+0x3f4] ;  /* 0x0003f40001057983 */ /* 0x000f280000300800 */
[----:B------:R-:W-:Y:S04]  /*11f00*/  STL [R1+0x1a10], R16 ;  /* 0x001a101001007387 */ /* 0x000fe80000100800 */
[----:B------:R-:W4:Y:S04]  /*11f10*/  LDL.LU R9, [R1+0x3f0] ;  /* 0x0003f00001097983 */ /* 0x000f280000300800 */
[----:B------:R-:W4:Y:S01]  /*11f20*/  LDL.LU R4, [R1+0x3ec] ;  /* 0x0003ec0001047983 */ /* 0x000f220000300800 */
[----:B-----5:R-:W-:-:S03]  /*11f30*/  IMAD R17, R20, UR4, RZ ;  /* 0x0000000414117c24 */ /* 0x020fc6000f8e02ff */
[----:B------:R-:W5:Y:S04]  /*11f40*/  LDL.LU R3, [R1+0x3e8] ;  /* 0x0003e80001037983 */ /* 0x000f680000300800 */
[----:B------:R-:W5:Y:S04]  /*11f50*/  LDL.LU R8, [R1+0x3e4] ;  /* 0x0003e40001087983 */ /* 0x000f680000300800 */
[----:B------:R-:W5:Y:S04]  /*11f60*/  LDL.LU R7, [R1+0x3e0] ;  /* 0x0003e00001077983 */ /* 0x000f680000300800 */
[----:B------:R-:W5:Y:S04]  /*11f70*/  LDL.LU R28, [R1+0x3dc] ;  /* 0x0003dc00011c7983 */ /* 0x000f680000300800 */
[----:B------:R-:W5:Y:S04]  /*11f80*/  LDL.LU R13, [R1+0x3d8] ;  /* 0x0003d800010d7983 */ /* 0x000f680000300800 */
[----:B------:R-:W-:Y:S04]  /*11f90*/  STL [R1+0x1a14], R17 ;  /* 0x001a141101007387 */ /* 0x000fe80000100800 */
        /* <DEDUP_REMOVED lines=10> */
[----:B------:R-:W-:-:S03]  /*12040*/  IMAD R18, R29, UR4, RZ ;  /* 0x000000041d127c24 */ /* 0x000fc6000f8e02ff */
[----:B------:R-:W5:Y:S04]  /*12050*/  LDL.LU R20, [R1+0x3a4] ;  /* 0x0003a40001147983 */ /* 0x000f680000300800 */
[----:B------:R-:W5:Y:S04]  /*12060*/  LDL.LU R29, [R1+0x3a0] ;  /* 0x0003a000011d7983 */ /* 0x000f680000300800 */
[----:B------:R-:W-:Y:S01]  /*12070*/  STL [R1+0x1a18], R18 ;  /* 0x001a181201007387 */ /* 0x000fe20000100800 */
[----:B--2---:R-:W-:Y:S02]  /*12080*/  IMAD R23, R23, UR4, RZ ;  /* 0x0000000417177c24 */ /* 0x004fe4000f8e02ff */
[----:B-1----:R-:W-:-:S03]  /*12090*/  IMAD R15, R14, UR4, RZ ;  /* 0x000000040e0f7c24 */ /* 0x002fc6000f8e02ff */
[----:B------:R-:W-:Y:S01]  /*120a0*/  STL [R1+0x1a1c], R23 ;  /* 0x001a1c1701007387 */ /* 0x000fe20000100800 */
[----:B---3--:R-:W-:Y:S02]  /*120b0*/  IMAD R2, R2, UR4, RZ ;  /* 0x0000000402027c24 */ /* 0x008fe4000f8e02ff */
[----:B----4-:R-:W-:Y:S01]  /*120c0*/  IMAD R14, R6, UR4, RZ ;  /* 0x00000004060e7c24 */ /* 0x010fe2000f8e02ff */
[----:B------:R-:W-:Y:S01]  /*120d0*/  STL [R1+0x278], R15 ;  /* 0x0002780f01007387 */ /* 0x000fe20000100800 */
[----:B------:R-:W-:-:S03]  /*120e0*/  IMAD R6, R0, UR4, RZ ;  /* 0x0000000400067c24 */ /* 0x000fc6000f8e02ff */
[----:B------:R-:W-:Y:S01]  /*120f0*/  STL [R1+0x404], R14 ;  /* 0x0004040e01007387 */ /* 0x000fe20000100800 */
[----:B------:R-:W-:-:S03]  /*12100*/  IMAD R0, R5, UR4, RZ ;  /* 0x0000000405007c24 */ /* 0x000fc6000f8e02ff */
[----:B------:R-:W-:Y:S04]  /*12110*/  STL [R1+0x400], R2 ;  /* 0x0004000201007387 */ /* 0x000fe80000100800 */
[----:B------:R-:W-:Y:S01]  /*12120*/  STL [R1+0x410], R6 ;  /* 0x0004100601007387 */ /* 0x000fe20000100800 */
[----:B------:R-:W-:-:S03]  /*12130*/  IMAD R5, R9, UR4, RZ ;  /* 0x0000000409057c24 */ /* 0x000fc6000f8e02ff */
[----:B------:R0:W-:Y:S04]  /*12140*/  STL [R1+0x1a20], R2 ;  /* 0x001a200201007387 */ /* 0x0001e80000100800 */
[----:B------:R5:W-:Y:S01]  /*12150*/  STL [R1+0x414], R0 ;  /* 0x0004140001007387 */ /* 0x000be20000100800 */
[----:B0-----:R-:W-:-:S03]  /*12160*/  IMAD R2, R4, UR4, RZ ;  /* 0x0000000404027c24 */ /* 0x001fc6000f8e02ff */
[----:B------:R-:W-:Y:S01]  /*12170*/  STL [R1+0x428], R5 ;  /* 0x0004280501007387 */ /* 0x000fe20000100800 */
[----:B-----5:R-:W-:Y:S02]  /*12180*/  IMAD R0, R3, UR4, RZ ;  /* 0x0000000403007c24 */ /* 0x020fe4000f8e02ff */
[----:B------:R-:W-:Y:S01]  /*12190*/  IMAD R3, R7, UR4, RZ ;  /* 0x0000000407037c24 */ /* 0x000fe2000f8e02ff */
[----:B------:R0:W-:Y:S01]  /*121a0*/  STL [R1+0x3ec], R2 ;  /* 0x0003ec0201007387 */ /* 0x0001e20000100800 */
[----:B------:R-:W-:-:S03]  /*121b0*/  IMAD R8, R8, UR4, RZ ;  /* 0x0000000408087c24 */ /* 0x000fc6000f8e02ff */
[----:B------:R1:W-:Y:S04]  /*121c0*/  STL [R1+0x3e8], R0 ;  /* 0x0003e80001007387 */ /* 0x0003e80000100800 */
[----:B------:R2:W-:Y:S01]  /*121d0*/  STL [R1+0x438], R3 ;  /* 0x0004380301007387 */ /* 0x0005e20000100800 */
[----:B0-----:R-:W-:-:S03]  /*121e0*/  IMAD R2, R28, UR4, RZ ;  /* 0x000000041c027c24 */ /* 0x001fc6000f8e02ff */
[----:B------:R-:W-:Y:S01]  /*121f0*/  STL [R1+0x42c], R8 ;  /* 0x00042c0801007387 */ /* 0x000fe20000100800 */
[----:B-1----:R-:W-:-:S03]  /*12200*/  IMAD R0, R13, UR4, RZ ;  /* 0x000000040d007c24 */ /* 0x002fc6000f8e02ff */
[----:B------:R0:W-:Y:S01]  /*12210*/  STL [R1+0x3dc], R2 ;  /* 0x0003dc0201007387 */ /* 0x0001e20000100800 */
[----:B--2---:R-:W-:-:S03]  /*12220*/  IMAD R3, R12, UR4, RZ ;  /* 0x000000040c037c24 */ /* 0x004fc6000f8e02ff */
[----:B------:R-:W-:Y:S04]  /*12230*/  STL [R1+0x1a24], R8 ;  /* 0x001a240801007387 */ /* 0x000fe80000100800 */
[----:B------:R1:W-:Y:S01]  /*12240*/  STL [R1+0x3d8], R0 ;  /* 0x0003d80001007387 */ /* 0x0003e20000100800 */
[----:B0-----:R-:W-:-:S03]  /*12250*/  IMAD R2, R11, UR4, RZ ;  /* 0x000000040b027c24 */ /* 0x001fc6000f8e02ff */
[----:B------:R0:W-:Y:S01]  /*12260*/  STL [R1+0x43c], R3 ;  /* 0x00043c0301007387 */ /* 0x0001e20000100800 */
[----:B-1----:R-:W-:-:S03]  /*12270*/  IMAD R0, R10, UR4, RZ ;  /* 0x000000040a007c24 */ /* 0x002fc6000f8e02ff */
[----:B------:R1:W-:Y:S01]  /*12280*/  STL [R1+0x450], R2 ;  /* 0x0004500201007387 */ /* 0x0003e20000100800 */
[----:B0-----:R-:W-:-:S03]  /*12290*/  IMAD R3, R22, UR4, RZ ;  /* 0x0000000416037c24 */ /* 0x001fc6000f8e02ff */
[----:B------:R0:W-:Y:S04]  /*122a0*/  STL [R1+0x454], R0 ;  /* 0x0004540001007387 */ /* 0x0001e80000100800 */
[----:B------:R2:W-:Y:S01]  /*122b0*/  STL [R1+0x468], R3 ;  /* 0x0004680301007387 */ /* 0x0005e20000100800 */
[----:B-1----:R-:W-:Y:S02]  /*122c0*/  IMAD R2, R21, UR4, RZ ;  /* 0x0000000415027c24 */ /* 0x002fe4000f8e02ff */
[----:B0-----:R-:W-:-:S03]  /*122d0*/  IMAD R0, R27, UR4, RZ ;  /* 0x000000041b007c24 */ /* 0x001fc6000f8e02ff */
[----:B------:R0:W-:Y:S01]  /*122e0*/  STL [R1+0x3c4], R2 ;  /* 0x0003c40201007387 */ /* 0x0001e20000100800 */
[----:B--2---:R-:W-:-:S03]  /*122f0*/  IMAD R3, R26, UR4, RZ ;  /* 0x000000041a037c24 */ /* 0x004fc6000f8e02ff */
[----:B------:R1:W-:Y:S04]  /*12300*/  STL [R1+0x3c0], R0 ;  /* 0x0003c00001007387 */ /* 0x0003e80000100800 */
[----:B------:R2:W-:Y:S01]  /*12310*/  STL [R1+0x46c], R3 ;  /* 0x00046c0301007387 */ /* 0x0005e20000100800 */
[----:B0-----:R-:W-:Y:S02]  /*12320*/  IMAD R2, R25, UR4, RZ ;  /* 0x0000000419027c24 */ /* 0x001fe4000f8e02ff */
[----:B-1----:R-:W-:-:S03]  /*12330*/  IMAD R0, R24, UR4, RZ ;  /* 0x0000000418007c24 */ /* 0x002fc6000f8e02ff */
[----:B------:R0:W-:Y:S01]  /*12340*/  STL [R1+0x478], R2 ;  /* 0x0004780201007387 */ /* 0x0001e20000100800 */
[----:B--2---:R-:W-:-:S03]  /*12350*/  IMAD R3, R19, UR4, RZ ;  /* 0x0000000413037c24 */ /* 0x004fc6000f8e02ff */
[----:B------:R1:W-:Y:S04]  /*12360*/  STL [R1+0x3ac], R0 ;  /* 0x0003ac0001007387 */ /* 0x0003e80000100800 */
[----:B------:R-:W-:Y:S04]  /*12370*/  STL [R1+0x3a8], R3 ;  /* 0x0003a80301007387 */ /* 0x000fe80000100800 */
[----:B------:R-:W2:Y:S01]  /*12380*/  LDL.LU R8, [R1+0x394] ;  /* 0x0003940001087983 */ /* 0x000ea20000300800 */
[----:B0-----:R-:W-:Y:S02]  /*12390*/  IMAD R2, R20, UR4, RZ ;  /* 0x0000000414027c24 */ /* 0x001fe4000f8e02ff */
[----:B-1----:R-:W-:-:S03]  /*123a0*/  IMAD R0, R29, UR4, RZ ;  /* 0x000000041d007c24 */ /* 0x002fc6000f8e02ff */
[----:B------:R-:W-:Y:S04]  /*123b0*/  STL [R1+0x47c], R2 ;  /* 0x00047c0201007387 */ /* 0x000fe80000100800 */
[----:B--2---:R0:W-:Y:S04]  /*123c0*/  STL [R1+0x1a58], R8 ;  /* 0x001a580801007387 */ /* 0x0041e80000100800 */
[----:B------:R-:W-:Y:S04]  /*123d0*/  STL [R1+0x490], R0 ;  /* 0x0004900001007387 */ /* 0x000fe80000100800 */
[----:B0-----:R-:W2:Y:S04]  /*123e0*/  LDL.LU R8, [R1+0x398] ;  /* 0x0003980001087983 */ /* 0x001ea80000300800 */
[----:B--2---:R0:W-:Y:S04]  /*123f0*/  STL [R1+0x1a5c], R8 ;  /* 0x001a5c0801007387 */ /* 0x0041e80000100800 */
[----:B0-----:R-:W2:Y:S04]  /*12400*/  LDL.LU R8, [R1+0x39c] ;  /* 0x00039c0001087983 */ /* 0x001ea80000300800 */
[----:B------:R-:W3:Y:S04]  /*12410*/  LDL.LU R2, [R1+0x390] ;  /* 0x0003900001027983 */ /* 0x000ee80000300800 */
[----:B------:R-:W4:Y:S04]  /*12420*/  LDL.LU R23, [R1+0x38c] ;  /* 0x00038c0001177983 */ /* 0x000f280000300800 */
[----:B------:R-:W5:Y:S04]  /*12430*/  LDL.LU R18, [R1+0x388] ;  /* 0x0003880001127983 */ /* 0x000f680000300800 */
[----:B------:R-:W5:Y:S04]  /*12440*/  LDL.LU R17, [R1+0x384] ;  /* 0x0003840001117983 */ /* 0x000f680000300800 */
[----:B------:R-:W3:Y:S04]  /*12450*/  LDL.LU R16, [R1+0x380] ;  /* 0x0003800001107983 */ /* 0x000ee80000300800 */
        /* <DEDUP_REMOVED lines=23> */
[----:B--2---:R-:W-:-:S05]  /*125d0*/  IMAD R8, R8, UR4, RZ ;  /* 0x0000000408087c24 */ /* 0x004fca000f8e02ff */
[----:B------:R0:W-:Y:S04]  /*125e0*/  STL [R1+0x39c], R8 ;  /* 0x00039c0801007387 */ /* 0x0001e80000100800 */
[----:B0-----:R-:W2:Y:S02]  /*125f0*/  LDL.LU R8, [R1+0x1a5c] ;  /* 0x001a5c0001087983 */ /* 0x001ea40000300800 */
[----:B--2---:R-:W-:-:S05]  /*12600*/  IMAD R8, R8, UR4, RZ ;  /* 0x0000000408087c24 */ /* 0x004fca000f8e02ff */
[----:B------:R0:W-:Y:S04]  /*12610*/  STL [R1+0x398], R8 ;  /* 0x0003980801007387 */ /* 0x0001e80000100800 */
[----:B0-----:R-:W2:Y:S01]  /*12620*/  LDL.LU R8, [R1+0x1a58] ;  /* 0x001a580001087983 */ /* 0x001ea20000300800 */
[----:B----4-:R-:W-:Y:S02]  /*12630*/  IMAD R23, R23, UR4, RZ ;  /* 0x0000000417177c24 */ /* 0x010fe4000f8e02ff */
[----:B---3--:R-:W-:Y:S02]  /*12640*/  IMAD R16, R16, UR4, RZ ;  /* 0x0000000410107c24 */ /* 0x008fe4000f8e02ff */
[----:B-----5:R-:W-:Y:S02]  /*12650*/  IMAD R6, R6, UR4, RZ ;  /* 0x0000000406067c24 */ /* 0x020fe4000f8e02ff */
[----:B--2---:R-:W-:-:S05]  /*12660*/  IMAD R8, R8, UR4, RZ ;  /* 0x0000000408087c24 */ /* 0x004fca000f8e02ff */
[----:B------:R0:W-:Y:S02]  /*12670*/  STL [R1+0x494], R8 ;  /* 0x0004940801007387 */ /* 0x0001e40000100800 */
[----:B0-----:R-:W-:Y:S02]  /*12680*/  IMAD R8, R2, UR4, RZ ;  /* 0x0000000402087c24 */ /* 0x001fe4000f8e02ff */
[----:B------:R-:W-:-:S03]  /*12690*/  IMAD R2, R18, UR4, RZ ;  /* 0x0000000412027c24 */ /* 0x000fc6000f8e02ff */
[----:B------:R0:W-:Y:S04]  /*126a0*/  STL [R1+0x4a0], R8 ;  /* 0x0004a00801007387 */ /* 0x0001e80000100800 */
[----:B------:R-:W-:Y:S04]  /*126b0*/  STL [R1+0x4a4], R23 ;  /* 0x0004a41701007387 */ /* 0x000fe80000100800 */
[----:B------:R1:W-:Y:S01]  /*126c0*/  STL [R1+0x4b8], R2 ;  /* 0x0004b80201007387 */ /* 0x0003e20000100800 */
[----:B0-----:R-:W-:-:S05]  /*126d0*/  IMAD R8, R17, UR4, RZ ;  /* 0x0000000411087c24 */ /* 0x001fca000f8e02ff */
[----:B------:R0:W-:Y:S01]  /*126e0*/  STL [R1+0x384], R8 ;  /* 0x0003840801007387 */ /* 0x0001e20000100800 */
[----:B-1----:R-:W-:-:S03]  /*126f0*/  IMAD R2, R15, UR4, RZ ;  /* 0x000000040f027c24 */ /* 0x002fc6000f8e02ff */
[----:B------:R-:W-:Y:S04]  /*12700*/  STL [R1+0x380], R16 ;  /* 0x0003801001007387 */ /* 0x000fe80000100800 */
[----:B------:R1:W-:Y:S01]  /*12710*/  STL [R1+0x4bc], R2 ;  /* 0x0004bc0201007387 */ /* 0x0003e20000100800 */
[----:B0-----:R-:W-:-:S05]  /*12720*/  IMAD R8, R14, UR4, RZ ;  /* 0x000000040e087c24 */ /* 0x001fca000f8e02ff */
[----:B------:R-:W-:Y:S01]  /*12730*/  STL [R1+0x374], R8 ;  /* 0x0003740801007387 */ /* 0x000fe20000100800 */
[----:B-1----:R-:W-:Y:S02]  /*12740*/  IMAD R2, R0, UR4, RZ ;  /* 0x0000000400027c24 */ /* 0x002fe4000f8e02ff */
[----:B------:R-:W-:Y:S01]  /*12750*/  IMAD R0, R5, UR4, RZ ;  /* 0x0000000405007c24 */ /* 0x000fe2000f8e02ff */
[----:B------:R-:W-:Y:S01]  /*12760*/  STL [R1+0x370], R6 ;  /* 0x0003700601007387 */ /* 0x000fe20000100800 */
[----:B------:R-:W-:-:S03]  /*12770*/  IMAD R5, R9, UR4, RZ ;  /* 0x0000000409057c24 */ /* 0x000fc6000f8e02ff */
[----:B------:R0:W-:Y:S04]  /*12780*/  STL [R1+0x4c8], R2 ;  /* 0x0004c80201007387 */ /* 0x0001e80000100800 */
[----:B------:R1:W-:Y:S01]  /*12790*/  STL [R1+0x4cc], R0 ;  /* 0x0004cc0001007387 */ /* 0x0003e20000100800 */
[----:B0-----:R-:W-:-:S03]  /*127a0*/  IMAD R2, R4, UR4, RZ ;  /* 0x0000000404027c24 */ /* 0x001fc6000f8e02ff */
[----:B------:R-:W-:Y:S01]  /*127b0*/  STL [R1+0x4e0], R5 ;  /* 0x0004e00501007387 */ /* 0x000fe20000100800 */
[----:B-1----:R-:W-:Y:S02]  /*127c0*/  IMAD R0, R3, UR4, RZ ;  /* 0x0000000403007c24 */ /* 0x002fe4000f8e02ff */
[----:B------:R-:W-:Y:S01]  /*127d0*/  IMAD R3, R7, UR4, RZ ;  /* 0x0000000407037c24 */ /* 0x000fe2000f8e02ff */
[----:B------:R0:W-:Y:S04]  /*127e0*/  STL [R1+0x4e4], R2 ;  /* 0x0004e40201007387 */ /* 0x0001e80000100800 */
[----:B------:R1:W-:Y:S04]  /*127f0*/  STL [R1+0x35c], R0 ;  /* 0x00035c0001007387 */ /* 0x0003e80000100800 */
[----:B------:R2:W-:Y:S01]  /*12800*/  STL [R1+0x358], R3 ;  /* 0x0003580301007387 */ /* 0x0005e20000100800 */
[----:B0-----:R-:W-:-:S02]  /*12810*/  IMAD R2, R28, UR4, RZ ;  /* 0x000000041c027c24 */ /* 0x001fc4000f8e02ff */
[----:B-1----:R-:W-:-:S03]  /*12820*/  IMAD R0, R13, UR4, RZ ;  /* 0x000000040d007c24 */ /* 0x002fc6000f8e02ff */
        /* <DEDUP_REMOVED lines=550> */
[----:B---3--:R-:W-:Y:S02]  /*14a90*/  IMAD R2, R2, UR4, RZ ;  /* 0x0000000402027c24 */ /* 0x008fe4000f8e02ff */
[----:B----4-:R-:W-:Y:S02]  /*14aa0*/  IMAD R23, R23, UR4, RZ ;  /* 0x0000000417177c24 */ /* 0x010fe4000f8e02ff */
[----:B-----5:R-:W-:Y:S02]  /*14ab0*/  IMAD R18, R18, UR4, RZ ;  /* 0x0000000412127c24 */ /* 0x020fe4000f8e02ff */
[----:B------:R-:W-:-:S02]  /*14ac0*/  IMAD R17, R17, UR4, RZ ;  /* 0x0000000411117c24 */ /* 0x000fc4000f8e02ff */
[----:B------:R-:W-:Y:S02]  /*14ad0*/  IMAD R16, R16, UR4, RZ ;  /* 0x0000000410107c24 */ /* 0x000fe4000f8e02ff */
[----:B------:R-:W-:Y:S02]  /*14ae0*/  IMAD R15, R15, UR4, RZ ;  /* 0x000000040f0f7c24 */ /* 0x000fe4000f8e02ff */
[----:B------:R-:W-:Y:S02]  /*14af0*/  IMAD R14, R14, UR4, RZ ;  /* 0x000000040e0e7c24 */ /* 0x000fe4000f8e02ff */
[----:B------:R-:W-:Y:S02]  /*14b00*/  IMAD R12, R12, UR4, RZ ;  /* 0x000000040c0c7c24 */ /* 0x000fe4000f8e02ff */
[----:B------:R-:W-:Y:S02]  /*14b10*/  IMAD R13, R13, UR4, RZ ;  /* 0x000000040d0d7c24 */ /* 0x000fe4000f8e02ff */
        /* <DEDUP_REMOVED lines=9> */
[----:B--2---:R-:W-:-:S05]  /*14bb0*/  IMAD R8, R8, UR4, RZ ;  /* 0x0000000408087c24 */ /* 0x004fca000f8e02ff */
        /* <DEDUP_REMOVED lines=11> */
[----:B0-----:R-:W2:Y:S04]  /*14c70*/  LDL.LU R16, [R1+0x1a10] ;  /* 0x001a100001107983 */ /* 0x001ea80000300800 */
[----:B------:R0:W-:Y:S04]  /*14c80*/  STL [R1+0x254], R15 ;  /* 0x0002540f01007387 */ /* 0x0001e80000100800 */
[----:B0-----:R-:W3:Y:S04]  /*14c90*/  LDL.LU R15, [R1+0x1a0c] ;  /* 0x001a0c00010f7983 */ /* 0x001ee80000300800 */
[----:B------:R0:W-:Y:S04]  /*14ca0*/  STL [R1+0x250], R14 ;  /* 0x0002500e01007387 */ /* 0x0001e80000100800 */
[----:B0-----:R-:W4:Y:S04]  /*14cb0*/  LDL.LU R14, [R1+0x1a08] ;  /* 0x001a0800010e7983 */ /* 0x001f280000300800 */
[----:B------:R0:W-:Y:S04]  /*14cc0*/  STL [R1+0x22c], R12 ;  /* 0x00022c0c01007387 */ /* 0x0001e80000100800 */
[----:B0-----:R-:W4:Y:S04]  /*14cd0*/  LDL.LU R12, [R1+0x1a04] ;  /* 0x001a0400010c7983 */ /* 0x001f280000300800 */
        /* <DEDUP_REMOVED lines=13> */
[----:B0-----:R-:W3:Y:S04]  /*14db0*/  LDL.LU R24, [R1+0x19e8] ;  /* 0x0019e80001187983 */ /* 0x001ee80000300800 */
[----:B------:R0:W-:Y:S04]  /*14dc0*/  STL [R1+0x19c], R19 ;  /* 0x00019c1301007387 */ /* 0x0001e80000100800 */
[----:B0-----:R-:W5:Y:S04]  /*14dd0*/  LDL.LU R19, [R1+0x19e4] ;  /* 0x0019e40001137983 */ /* 0x001f680000300800 */
[----:B------:R0:W-:Y:S04]  /*14de0*/  STL [R1+0x198], R20 ;  /* 0x0001981401007387 */ /* 0x0001e80000100800 */
[----:B0-----:R-:W3:Y:S04]  /*14df0*/  LDL.LU R20, [R1+0x19e0] ;  /* 0x0019e00001147983 */ /* 0x001ee80000300800 */
[----:B------:R0:W-:Y:S04]  /*14e00*/  STL [R1+0x174], R29 ;  /* 0x0001741d01007387 */ /* 0x0001e80000100800 */
[----:B0-----:R-:W5:Y:S01]  /*14e10*/  LDL.LU R29, [R1+0x19dc] ;  /* 0x0019dc00011d7983 */ /* 0x001f620000300800 */
[----:B------:R-:W-:-:S05]  /*14e20*/  IMAD R6, R6, UR4, RZ ;  /* 0x0000000406067c24 */ /* 0x000fca000f8e02ff */
[----:B------:R0:W-:Y:S02]  /*14e30*/  STL [R1+0x170], R6 ;  /* 0x0001700601007387 */ /* 0x0001e40000100800 */
[----:B0-----:R-:W-:Y:S02]  /*14e40*/  IMAD R6, R0, UR4, RZ ;  /* 0x0000000400067c24 */ /* 0x001fe4000f8e02ff */
[----:B------:R-:W-:-:S03]  /*14e50*/  IMAD R0, R5, UR4, RZ ;  /* 0x0000000405007c24 */ /* 0x000fc6000f8e02ff */
[----:B------:R0:W-:Y:S01]  /*14e60*/  STL [R1+0x14c], R6 ;  /* 0x00014c0601007387 */ /* 0x0001e20000100800 */
[----:B------:R-:W-:-:S03]  /*14e70*/  IMAD R5, R4, UR4, RZ ;  /* 0x0000000404057c24 */ /* 0x000fc6000f8e02ff */
[----:B------:R1:W-:Y:S01]  /*14e80*/  STL [R1+0x148], R0 ;  /* 0x0001480001007387 */ /* 0x0003e20000100800 */
[----:B0-----:R-:W-:Y:S02]  /*14e90*/  IMAD R6, R9, UR4, RZ ;  /* 0x0000000409067c24 */ /* 0x001fe4000f8e02ff */
[----:B-1----:R-:W-:-:S03]  /*14ea0*/  IMAD R0, R3, UR4, RZ ;  /* 0x0000000403007c24 */ /* 0x002fc6000f8e02ff */
[----:B------:R-:W-:Y:S01]  /*14eb0*/  STL [R1+0x124], R6 ;  /* 0x0001240601007387 */ /* 0x000fe20000100800 */
[----:B------:R-:W-:Y:S02]  /*14ec0*/  IMAD R4, R7, UR4, RZ ;  /* 0x0000000407047c24 */ /* 0x000fe4000f8e02ff */
[----:B------:R-:W-:Y:S01]  /*14ed0*/  IMAD R3, R28, UR4, RZ ;  /* 0x000000041c037c24 */ /* 0x000fe2000f8e02ff */
[----:B------:R-:W-:Y:S04]  /*14ee0*/  STL [R1+0x120], R5 ;  /* 0x0001200501007387 */ /* 0x000fe80000100800 */
[----:B------:R0:W-:Y:S01]  /*14ef0*/  STL [R1+0x10c], R0 ;  /* 0x00010c0001007387 */ /* 0x0001e20000100800 */
[----:B------:R-:W-:-:S03]  /*14f00*/  IMAD R10, R10, UR4, RZ ;  /* 0x000000040a0a7c24 */ /* 0x000fc6000f8e02ff */
[----:B------:R-:W-:Y:S01]  /*14f10*/  STL [R1+0x108], R4 ;  /* 0x0001080401007387 */ /* 0x000fe20000100800 */
[----:B0-----:R-:W-:-:S03]  /*14f20*/  IMAD R0, R11, UR4, RZ ;  /* 0x000000040b007c24 */ /* 0x001fc6000f8e02ff */
[----:B------:R4:W-:Y:S04]  /*14f30*/  STL [R1+0xe4], R3 ;  /* 0x0000e40301007387 */ /* 0x0009e80000100800 */
[----:B------:R3:W-:Y:S01]  /*14f40*/  STL [R1+0xe0], R0 ;  /* 0x0000e00001007387 */ /* 0x0007e20000100800 */
[----:B--2---:R-:W-:Y:S02]  /*14f50*/  IMAD R28, R21, UR4, RZ ;  /* 0x00000004151c7c24 */ /* 0x004fe4000f8e02ff */
[----:B----4-:R-:W-:Y:S02]  /*14f60*/  IMAD R3, R26, UR4, RZ ;  /* 0x000000041a037c24 */ /* 0x010fe4000f8e02ff */
[----:B---3--:R-:W-:Y:S02]  /*14f70*/  IMAD R0, R20, UR4, RZ ;  /* 0x0000000414007c24 */ /* 0x008fe4000f8e02ff */
[----:B------:R-:W2:Y:S04]  /*14f80*/  LDL.LU R20, [R1+0x428] ;  /* 0x0004280001147983 */ /* 0x000ea80000300800 */
[----:B------:R-:W-:Y:S04]  /*14f90*/  STL [R1+0xbc], R10 ;  /* 0x0000bc0a01007387 */ /* 0x000fe80000100800 */
[----:B------:R0:W-:Y:S01]  /*14fa0*/  STL [R1+0x9c], R0 ;  /* 0x00009c0001007387 */ /* 0x0001e20000100800 */
[----:B-----5:R-:W-:-:S02]  /*14fb0*/  IMAD R11, R29, UR4, RZ ;  /* 0x000000041d0b7c24 */ /* 0x020fc4000f8e02ff */
[----:B0-----:R-:W-:-:S03]  /*14fc0*/  IMAD R0, R19, UR4, RZ ;  /* 0x0000000413007c24 */ /* 0x001fc6000f8e02ff */
[----:B------:R-:W-:Y:S04]  /*14fd0*/  STL [R1+0xb8], R11 ;  /* 0x0000b80b01007387 */ /* 0x000fe80000100800 */
[----:B------:R-:W-:Y:S04]  /*14fe0*/  STL.64 [R1+0x18e8], R10 ;  /* 0x0018e80a01007387 */ /* 0x000fe80000100a00 */
[----:B------:R0:W-:Y:S01]  /*14ff0*/  STL [R1+0x98], R0 ;  /* 0x0000980001007387 */ /* 0x0001e20000100800 */
[----:B------:R-:W-:-:S03]  /*15000*/  IMAD R29, R25, UR4, RZ ;  /* 0x00000004191d7c24 */ /* 0x000fc6000f8e02ff */
[----:B------:R-:W3:Y:S01]  /*15010*/  LDL.LU R19, [R1+0x414] ;  /* 0x0004140001137983 */ /* 0x000ee20000300800 */
[----:B0-----:R-:W-:-:S03]  /*15020*/  IMAD R0, R24, UR4, RZ ;  /* 0x0000000418007c24 */ /* 0x001fc6000f8e02ff */
[----:B------:R-:W4:Y:S04]  /*15030*/  LDL.LU R24, [R1+0x3e8] ;  /* 0x0003e80001187983 */ /* 0x000f280000300800 */
[----:B------:R0:W-:Y:S04]  /*15040*/  STL [R1+0x94], R0 ;  /* 0x0000940001007387 */ /* 0x0001e80000100800 */
[----:B------:R-:W5:Y:S04]  /*15050*/  LDL.LU R25, [R1+0x3ec] ;  /* 0x0003ec0001197983 */ /* 0x000f680000300800 */
[----:B------:R-:W2:Y:S01]  /*15060*/  LDL.LU R26, [R1+0x278] ;  /* 0x00027800011a7983 */ /* 0x000ea20000300800 */
[----:B0-----:R-:W-:-:S03]  /*15070*/  IMAD R0, R27, UR4, RZ ;  /* 0x000000041b007c24 */ /* 0x001fc6000f8e02ff */
[----:B------:R-:W-:Y:S04]  /*15080*/  STL [R1+0x8c], R3 ;  /* 0x00008c0301007387 */ /* 0x000fe80000100800 */
[----:B------:R-:W-:Y:S04]  /*15090*/  STL.64 [R1+0x18f0], R28 ;  /* 0x0018f01c01007387 */ /* 0x000fe80000100a00 */
[----:B------:R0:W-:Y:S04]  /*150a0*/  STL [R1+0x88], R0 ;  /* 0x0000880001007387 */ /* 0x0001e80000100800 */
[----:B------:R-:W3:Y:S01]  /*150b0*/  LDL.LU R21, [R1+0x410] ;  /* 0x0004100001157983 */ /* 0x000ee20000300800 */
[----:B0-----:R-:W-:-:S03]  /*150c0*/  IMAD R0, R22, UR4, RZ ;  /* 0x0000000416007c24 */ /* 0x001fc6000f8e02ff */
[----:B------:R-:W4:Y:S01]  /*150d0*/  LDL.LU R22, [R1+0x404] ;  /* 0x0004040001167983 */ /* 0x000f220000300800 */
[----:B------:R-:W-:-:S04]  /*150e0*/  IMAD.WIDE R6, R14, 0x2, R12 ;  /* 0x000000020e067825 */ /* 0x000fc800078e020c */
[--C-:B------:R-:W-:Y:S01]  /*150f0*/  IMAD.WIDE R4, R15, 0x2, R12.reuse ;  /* 0x000000020f047825 */ /* 0x100fe200078e020c */
[----:B------:R-:W-:Y:S04]  /*15100*/  STL.64 [R1+0x18f8], R14 ;  /* 0x0018f80e01007387 */ /* 0x000fe80000100a00 */
[----:B------:R0:W-:Y:S04]  /*15110*/  STL.64 [R1+0x80], R6 ;  /* 0x0000800601007387 */ /* 0x0001e80000100a00 */
[----:B------:R1:W-:Y:S01]  /*15120*/  STL.64 [R1+0x78], R4 ;  /* 0x0000780401007387 */ /* 0x0003e20000100a00 */
[----:B------:R-:W-:-:S03]  /*15130*/  IMAD.WIDE R10, R18, 0x2, R12 ;  /* 0x00000002120a7825 */ /* 0x000fc600078e020c */
[----:B------:R-:W-:Y:S01]  /*15140*/  STL.64 [R1+0x1900], R16 ;  /* 0x0019001001007387 */ /* 0x000fe20000100a00 */
[----:B0-----:R-:W-:-:S04]  /*15150*/  IMAD.WIDE R6, R16, 0x2, R12 ;  /* 0x0000000210067825 */ /* 0x001fc800078e020c */
[--C-:B-1----:R-:W-:Y:S01]  /*15160*/  IMAD.WIDE R4, R17, 0x2, R12.reuse ;  /* 0x0000000211047825 */ /* 0x102fe200078e020c */
[----:B------:R-:W-:Y:S04]  /*15170*/  STL.64 [R1+0x70], R6 ;  /* 0x0000700601007387 */ /* 0x000fe80000100a00 */
[----:B------:R0:W-:Y:S01]  /*15180*/  STL.64 [R1+0x68], R4 ;  /* 0x0000680401007387 */ /* 0x0001e20000100a00 */
[----:B------:R-:W-:-:S03]  /*15190*/  IMAD.WIDE R2, R2, 0x2, R12 ;  /* 0x0000000202027825 */ /* 0x000fc600078e020c */
[----:B------:R-:W-:Y:S01]  /*151a0*/  STL.64 [R1+0x60], R10 ;  /* 0x0000600a01007387 */ /* 0x000fe20000100a00 */
[----:B0-----:R-:W-:-:S05]  /*151b0*/  IMAD.WIDE R4, R23, 0x2, R12 ;  /* 0x0000000217047825 */ /* 0x001fca00078e020c */
[----:B------:R4:W-:Y:S01]  /*151c0*/  STL.64 [R1+0x58], R4 ;  /* 0x0000580401007387 */ /* 0x0009e20000100a00 */
[----:B--2---:R-:W-:-:S05]  /*151d0*/  IMAD.WIDE R6, R26, 0x2, R12 ;  /* 0x000000021a067825 */ /* 0x004fca00078e020c */
[----:B------:R-:W-:Y:S01]  /*151e0*/  STL.64 [R1+0x50], R6 ;  /* 0x0000500601007387 */ /* 0x000fe20000100a00 */
[----:B----4-:R-:W-:-:S03]  /*151f0*/  IMAD.WIDE R4, R22, 0x2, R12 ;  /* 0x0000000216047825 */ /* 0x010fc600078e020c */
[----:B------:R0:W-:Y:S04]  /*15200*/  STL.64 [R1+0x1908], R22 ;  /* 0x0019081601007387 */ /* 0x0001e80000100a00 */
[----:B------:R3:W-:Y:S04]  /*15210*/  STL.64 [R1+0x48], R2 ;  /* 0x0000480201007387 */ /* 0x0007e80000100a00 */
[----:B------:R-:W-:Y:S04]  /*15220*/  STL.64 [R1+0x40], R4 ;  /* 0x0000400401007387 */ /* 0x000fe80000100a00 */
[----:B0-----:R-:W2:Y:S01]  /*15230*/  LDL R22, [R1+0x3c0] ;  /* 0x0003c00001167983 */ /* 0x001ea20000100800 */
[----:B---3--:R-:W-:-:S03]  /*15240*/  IMAD.WIDE R2, R21, 0x2, R12 ;  /* 0x0000000215027825 */ /* 0x008fc600078e020c */
[----:B------:R-:W3:Y:S04]  /*15250*/  LDL R23, [R1+0x46c] ;  /* 0x00046c0001177983 */ /* 0x000ee80000100800 */
[----:B------:R0:W-:Y:S04]  /*15260*/  STL.64 [R1+0x38], R2 ;  /* 0x0000380201007387 */ /* 0x0001e80000100a00 */
[----:B------:R-:W4:Y:S04]  /*15270*/  LDL R16, [R1+0x478] ;  /* 0x0004780001107983 */ /* 0x000f280000100800 */
[----:B------:R-:W4:Y:S01]  /*15280*/  LDL R17, [R1+0x3ac] ;  /* 0x0003ac0001117983 */ /* 0x000f220000100800 */
[----:B0-----:R-:W-:-:S03]  /*15290*/  IMAD.WIDE R2, R19, 0x2, R12 ;  /* 0x0000000213027825 */ /* 0x001fc600078e020c */
[----:B------:R-:W4:Y:S04]  /*152a0*/  LDL R14, [R1+0x3a8] ;  /* 0x0003a800010e7983 */ /* 0x000f280000100800 */
[----:B------:R-:W4:Y:S04]  /*152b0*/  LDL R15, [R1+0x47c] ;  /* 0x00047c00010f7983 */ /* 0x000f280000100800 */
[----:B------:R-:W4:Y:S04]  /*152c0*/  LDL R28, [R1+0x490] ;  /* 0x00049000011c7983 */ /* 0x000f280000100800 */
[----:B------:R-:W4:Y:S04]  /*152d0*/  LDL R29, [R1+0x39c] ;  /* 0x00039c00011d7983 */ /* 0x000f280000100800 */
[----:B------:R-:W4:Y:S04]  /*152e0*/  LDL R27, [R1+0x398] ;  /* 0x00039800011b7983 */ /* 0x000f280000100800 */
[----:B------:R-:W4:Y:S04]  /*152f0*/  LDL R10, [R1+0x494] ;  /* 0x00049400010a7983 */ /* 0x000f280000100800 */
[----:B------:R-:W4:Y:S04]  /*15300*/  LDL R11, [R1+0x4a0] ;  /* 0x0004a000010b7983 */ /* 0x000f280000100800 */
[----:B------:R0:W-:Y:S01]  /*15310*/  STL.64 [R1+0x1910], R18 ;  /* 0x0019101201007387 */ /* 0x0001e20000100a00 */
[----:B-----5:R-:W-:-:S03]  /*15320*/  IMAD.WIDE R4, R25, 0x2, R12 ;  /* 0x0000000219047825 */ /* 0x020fc600078e020c */
[----:B0-----:R-:W5:Y:S04]  /*15330*/  LDL R18, [R1+0x468] ;  /* 0x0004680001127983 */ /* 0x001f680000100800 */
[----:B------:R0:W-:Y:S04]  /*15340*/  STL.64 [R1+0x30], R2 ;  /* 0x0000300201007387 */ /* 0x0001e80000100a00 */
[----:B------:R-:W2:Y:S04]  /*15350*/  LDL R19, [R1+0x3c4] ;  /* 0x0003c40001137983 */ /* 0x000ea80000100800 */
[----:B------:R1:W-:Y:S01]  /*15360*/  STL.64 [R1+0x1918], R20 ;  /* 0x0019181401007387 */ /* 0x0003e20000100a00 */
[----:B0-----:R-:W-:-:S03]  /*15370*/  IMAD.WIDE R2, R20, 0x2, R12 ;  /* 0x0000000214027825 */ /* 0x001fc600078e020c */
[----:B-1----:R-:W3:Y:S04]  /*15380*/  LDL R20, [R1+0x450] ;  /* 0x0004500001147983 */ /* 0x002ee80000100800 */
[----:B------:R-:W4:Y:S04]  /*15390*/  LDL R21, [R1+0x454] ;  /* 0x0004540001157983 */ /* 0x000f280000100800 */
[----:B------:R0:W-:Y:S04]  /*153a0*/  STL.64 [R1+0x17c8], R2 ;  /* 0x0017c80201007387 */ /* 0x0001e80000100a00 */
[----:B0-----:R-:W5:Y:S04]  /*153b0*/  LDL R2, [R1+0x3d8] ;  /* 0x0003d80001027983 */ /* 0x001f680000100800 */
[----:B------:R-:W2:Y:S04]  /*153c0*/  LDL R3, [R1+0x43c] ;  /* 0x00043c0001037983 */ /* 0x000ea80000100800 */
[----:B------:R0:W-:Y:S04]  /*153d0*/  STL.64 [R1+0x17d0], R4 ;  /* 0x0017d00401007387 */ /* 0x0001e80000100a00 */
[----:B0-----:R-:W3:Y:S04]  /*153e0*/  LDL R4, [R1+0x438] ;  /* 0x0004380001047983 */ /* 0x001ee80000100800 */
[----:B------:R-:W4:Y:S01]  /*153f0*/  LDL R5, [R1+0x3dc] ;  /* 0x0003dc0001057983 */ /* 0x000f220000100800 */
[----:B------:R-:W-:-:S04]  /*15400*/  IMAD.WIDE R6, R24, 0x2, R12 ;  /* 0x0000000218067825 */ /* 0x000fc800078e020c */
[--C-:B------:R-:W-:Y:S01]  /*15410*/  IMAD.WIDE R8, R8, 0x2, R12.reuse ;  /* 0x0000000208087825 */ /* 0x100fe200078e020c */
[----:B------:R-:W-:Y:S04]  /*15420*/  STL.64 [R1+0x1920], R24 ;  /* 0x0019201801007387 */ /* 0x000fe80000100a00 */
[----:B------:R-:W-:Y:S04]  /*15430*/  STL.64 [R1+0x17d8], R6 ;  /* 0x0017d80601007387 */ /* 0x000fe80000100a00 */
[----:B------:R3:W-:Y:S02]  /*15440*/  STL.64 [R1+0x17e0], R8 ;  /* 0x0017e00801007387 */ /* 0x0007e40000100a00 */
[----:B---3--:R-:W-:-:S04]  /*15450*/  IMAD.WIDE R8, R4, 0x2, R12 ;  /* 0x0000000204087825 */ /* 0x008fc800078e020c */
[--C-:B----4-:R-:W-:Y:S01]  /*15460*/  IMAD.WIDE R6, R5, 0x2, R12.reuse ;  /* 0x0000000205067825 */ /* 0x110fe200078e020c */
[----:B------:R-:W-:Y:S03]  /*15470*/  STL.64 [R1+0xa8], R8 ;  /* 0x0000a80801007387 */ /* 0x000fe60000100a00 */
[--C-:B-----5:R-:W-:Y:S01]  /*15480*/  IMAD.WIDE R4, R2, 0x2, R12.reuse ;  /* 0x0000000202047825 */ /* 0x120fe200078e020c */
[----:B------:R0:W-:Y:S03]  /*15490*/  STL.64 [R1+0xc0], R6 ;  /* 0x0000c00601007387 */ /* 0x0001e60000100a00 */
[--C-:B--2---:R-:W-:Y:S01]  /*154a0*/  IMAD.WIDE R2, R3, 0x2, R12.reuse ;  /* 0x0000000203027825 */ /* 0x104fe200078e020c */
[----:B------:R1:W-:Y:S04]  /*154b0*/  STL.64 [R1+0xd0], R4 ;  /* 0x0000d00401007387 */ /* 0x0003e80000100a00 */
[----:B------:R2:W-:Y:S01]  /*154c0*/  STL.64 [R1+0xe8], R2 ;  /* 0x0000e80201007387 */ /* 0x0005e20000100a00 */
[----:B0-----:R-:W-:-:S04]  /*154d0*/  IMAD.WIDE R6, R20, 0x2, R12 ;  /* 0x0000000214067825 */ /* 0x001fc800078e020c */
[--C-:B-1----:R-:W-:Y:S01]  /*154e0*/  IMAD.WIDE R4, R21, 0x2, R12.reuse ;  /* 0x0000000215047825 */ /* 0x102fe200078e020c */
        /* <DEDUP_REMOVED lines=24> */
[----:B------:R-:W-:Y:S04]  /*15670*/  STL.64 [R1+0x1f0], R6 ;  /* 0x0001f00601007387 */ /* 0x000fe80000100a00 */
[----:B------:R-:W3:Y:S04]  /*15680*/  LDL R8, [R1+0x370] ;  /* 0x0003700001087983 */ /* 0x000ee80000100800 */
[----:B------:R-:W-:Y:S04]  /*15690*/  STL.64 [R1+0x208], R4 ;  /* 0x0002080401007387 */ /* 0x000fe80000100a00 */
[----:B------:R-:W4:Y:S01]  /*156a0*/  LDL R9, [R1+0x4c8] ;  /* 0x0004c80001097983 */ /* 0x000f220000100800 */
[----:B--2---:R-:W-:-:S05]  /*156b0*/  IMAD.WIDE R2, R11, 0x2, R12 ;  /* 0x000000020b027825 */ /* 0x004fca00078e020c */
[----:B------:R-:W-:Y:S04]  /*156c0*/  STL.64 [R1+0x218], R2 ;  /* 0x0002180201007387 */ /* 0x000fe80000100a00 */
[----:B----4-:R0:W-:Y:S04]  /*156d0*/  STL [R1+0x19c0], R9 ;  /* 0x0019c00901007387 */ /* 0x0101e80000100800 */
[----:B0-----:R-:W2:Y:S04]  /*156e0*/  LDL R9, [R1+0x374] ;  /* 0x0003740001097983 */ /* 0x001ea80000100800 */
[----:B---3--:R0:W-:Y:S04]  /*156f0*/  STL [R1+0x19c4], R8 ;  /* 0x0019c40801007387 */ /* 0x0081e80000100800 */
[----:B0-----:R-:W3:Y:S04]  /*15700*/  LDL R8, [R1+0x4bc] ;  /* 0x0004bc0001087983 */ /* 0x001ee80000100800 */
[----:B--2---:R0:W-:Y:S04]  /*15710*/  STL [R1+0x19c8], R9 ;  /* 0x0019c80901007387 */ /* 0x0041e80000100800 */
        /* <DEDUP_REMOVED lines=8> */
[----:B------:R-:W2:Y:S04]  /*157a0*/  LDL R6, [R1+0x4cc] ;  /* 0x0004cc0001067983 */ /* 0x000ea80000100800 */
[----:B------:R-:W4:Y:S04]  /*157b0*/  LDL R7, [R1+0x4e0] ;  /* 0x0004e00001077983 */ /* 0x000f280000100800 */
[----:B------:R-:W5:Y:S01]  /*157c0*/  LDL R24, [R1+0x4e4] ;  /* 0x0004e40001187983 */ /* 0x000f620000100800 */
[----:B---3--:R-:W-:-:S03]  /*157d0*/  IMAD.WIDE R8, R8, 0x2, R12 ;  /* 0x0000000208087825 */ /* 0x008fc600078e020c */
[----:B------:R-:W3:Y:S04]  /*157e0*/  LDL R25, [R1+0x35c] ;  /* 0x00035c0001197983 */ /* 0x000ee80000100800 */
        /* <DEDUP_REMOVED lines=19> */
[----:B------:R0:W-:Y:S04]  /*15920*/  STL.64 [R1+0x230], R8 ;  /* 0x0002300801007387 */ /* 0x0001e80000100a00 */
[----:B0-----:R-:W2:Y:S02]  /*15930*/  LDL.LU R9, [R1+0x19d8] ;  /* 0x0019d80001097983 */ /* 0x001ea40000300800 */
[----:B--2---:R-:W-:-:S05]  /*15940*/  IMAD.WIDE R8, R9, 0x2, R12 ;  /* 0x0000000209087825 */ /* 0x004fca00078e020c */
        /* <DEDUP_REMOVED lines=18> */
[----:B------:R0:W-:Y:S02]  /*15a70*/  STL.64 [R1+0x2c0], R8 ;  /* 0x0002c00801007387 */ /* 0x0001e40000100a00 */
[----:B0-----:R-:W-:-:S05]  /*15a80*/  IMAD.WIDE R8, R6, 0x2, R12 ;  /* 0x0000000206087825 */ /* 0x001fca00078e020c */
[----:B------:R4:W-:Y:S02]  /*15a90*/  STL.64 [R1+0x2d0], R8 ;  /* 0x0002d00801007387 */ /* 0x0009e40000100a00 */
[----:B----4-:R-:W-:-:S04]  /*15aa0*/  IMAD.WIDE R8, R7, 0x2, R12 ;  /* 0x0000000207087825 */ /* 0x010fc800078e020c */
[--C-:B-----5:R-:W-:Y:S01]  /*15ab0*/  IMAD.WIDE R6, R24, 0x2, R12.reuse ;  /* 0x0000000218067825 */ /* 0x120fe200078e020c */
[----:B------:R0:W-:Y:S03]  /*15ac0*/  STL.64 [R1+0x2e8], R8 ;  /* 0x0002e80801007387 */ /* 0x0001e60000100a00 */
[--C-:B---3--:R-:W-:Y:S01]  /*15ad0*/  IMAD.WIDE R24, R25, 0x2, R12.reuse ;  /* 0x0000000219187825 */ /* 0x108fe200078e020c */
[----:B------:R1:W-:Y:S04]  /*15ae0*/  STL.64 [R1+0x300], R6 ;  /* 0x0003000601007387 */ /* 0x0003e80000100a00 */
[----:B------:R-:W-:Y:S01]  /*15af0*/  STL.64 [R1+0x318], R24 ;  /* 0x0003181801007387 */ /* 0x000fe20000100a00 */
[----:B0-----:R-:W-:-:S04]  /*15b00*/  IMAD.WIDE R8, R4, 0x2, R12 ;  /* 0x0000000204087825 */ /* 0x001fc800078e020c */
[--C-:B-1----:R-:W-:Y:S01]  /*15b10*/  IMAD.WIDE R6, R5, 0x2, R12.reuse ;  /* 0x0000000205067825 */ /* 0x102fe200078e020c */
[----:B------:R-:W-:Y:S03]  /*15b20*/  STL.64 [R1+0x328], R8 ;  /* 0x0003280801007387 */ /* 0x000fe60000100a00 */
[--C-:B------:R-:W-:Y:S01]  /*15b30*/  IMAD.WIDE R4, R2, 0x2, R12.reuse ;  /* 0x0000000202047825 */ /* 0x100fe200078e020c */
[----:B------:R0:W-:Y:S03]  /*15b40*/  STL.64 [R1+0x340], R6 ;  /* 0x0003400601007387 */ /* 0x0001e60000100a00 */
[--C-:B------:R-:W-:Y:S01]  /*15b50*/  IMAD.WIDE R2, R3, 0x2, R12.reuse ;  /* 0x0000000203027825 */ /* 0x100fe200078e020c */
        /* <DEDUP_REMOVED lines=456> */
[----:B------:R-:W-:Y:S03]  /*177e0*/  STL.64 [R1+0x10d0], R6 ;  /* 0x0010d00601007387 */ /* 0x000fe60000100a00 */
[--C-:B--2---:R-:W-:Y:S01]  /*177f0*/  IMAD.WIDE R2, R11, 0x2, R12.reuse ;  /* 0x000000020b027825 */ /* 0x104fe200078e020c */
[----:B------:R-:W2:Y:S04]  /*17800*/  LDL R10, [R1+0x4d4] ;  /* 0x0004d400010a7983 */ /* 0x000ea80000100800 */
[----:B------:R-:W-:Y:S04]  /*17810*/  STL.64 [R1+0x10e0], R4 ;  /* 0x0010e00401007387 */ /* 0x000fe80000100a00 */
[----:B------:R-:W3:Y:S04]  /*17820*/  LDL R11, [R1+0x4d0] ;  /* 0x0004d000010b7983 */ /* 0x000ee80000100800 */
[----:B------:R-:W-:Y:S04]  /*17830*/  STL.64 [R1+0x10f0], R2 ;  /* 0x0010f00201007387 */ /* 0x000fe80000100a00 */
[----:B---3--:R-:W-:Y:S04]  /*17840*/  STL [R1+0x194c], R11 ;  /* 0x00194c0b01007387 */ /* 0x008fe80000100800 */
[----:B------:R-:W3:Y:S04]  /*17850*/  LDL R9, [R1+0x444] ;  /* 0x0004440001097983 */ /* 0x000ee80000100800 */
[----:B------:R-:W4:Y:S04]  /*17860*/  LDL R8, [R1+0x458] ;  /* 0x0004580001087983 */ /* 0x000f280000100800 */
[----:B---3--:R0:W-:Y:S04]  /*17870*/  STL [R1+0x1938], R9 ;  /* 0x0019380901007387 */ /* 0x0081e80000100800 */
[----:B0-----:R-:W3:Y:S04]  /*17880*/  LDL R9, [R1+0x45c] ;  /* 0x00045c0001097983 */ /* 0x001ee80000100800 */
[----:B----4-:R0:W-:Y:S04]  /*17890*/  STL [R1+0x193c], R8 ;  /* 0x00193c0801007387 */ /* 0x0101e80000100800 */
[----:B0-----:R-:W4:Y:S04]  /*178a0*/  LDL R8, [R1+0x484] ;  /* 0x0004840001087983 */ /* 0x001f280000100800 */
[----:B---3--:R0:W-:Y:S04]  /*178b0*/  STL [R1+0x1940], R9 ;  /* 0x0019400901007387 */ /* 0x0081e80000100800 */
[----:B0-----:R-:W3:Y:S01]  /*178c0*/  LDL R9, [R1+0x4a8] ;  /* 0x0004a80001097983 */ /* 0x001ee20000100800 */
[----:B--2---:R-:W-:-:S03]  /*178d0*/  IMAD.WIDE R10, R10, 0x2, R12 ;  /* 0x000000020a0a7825 */ /* 0x004fc600078e020c */
[----:B----4-:R0:W-:Y:S04]  /*178e0*/  STL [R1+0x1944], R8 ;  /* 0x0019440801007387 */ /* 0x0101e80000100800 */
[----:B0-----:R-:W2:Y:S04]  /*178f0*/  LDL R8, [R1+0x4ac] ;  /* 0x0004ac0001087983 */ /* 0x001ea80000100800 */
[----:B---3--:R-:W-:Y:S04]  /*17900*/  STL [R1+0x1948], R9 ;  /* 0x0019480901007387 */ /* 0x008fe80000100800 */
[----:B------:R-:W3:Y:S04]  /*17910*/  LDL R6, [R1+0x440] ;  /* 0x0004400001067983 */ /* 0x000ee80000100800 */
[----:B------:R-:W4:Y:S04]  /*17920*/  LDL R7, [R1+0x41c] ;  /* 0x00041c0001077983 */ /* 0x000f280000100800 */
[----:B------:R-:W5:Y:S04]  /*17930*/  LDL R24, [R1+0x418] ;  /* 0x0004180001187983 */ /* 0x000f680000100800 */
        /* <DEDUP_REMOVED lines=18> */
[----:B------:R0:W-:Y:S04]  /*17a60*/  STL.64 [R1+0x1100], R10 ;  /* 0x0011000a01007387 */ /* 0x0001e80000100a00 */
[----:B0-----:R-:W3:Y:S01]  /*17a70*/  LDL.LU R11, [R1+0x194c] ;  /* 0x00194c00010b7983 */ /* 0x001ee20000300800 */
[----:B--2---:R-:W-:-:S04]  /*17a80*/  IMAD.WIDE R8, R8, 0x2, R12 ;  /* 0x0000000208087825 */ /* 0x004fc800078e020c */
[----:B---3--:R-:W-:-:S05]  /*17a90*/  IMAD.WIDE R10, R11, 0x2, R12 ;  /* 0x000000020b0a7825 */ /* 0x008fca00078e020c */
[----:B------:R0:W-:Y:S04]  /*17aa0*/  STL.64 [R1+0x1110], R10 ;  /* 0x0011100a01007387 */ /* 0x0001e80000100a00 */
[----:B0-----:R-:W2:Y:S04]  /*17ab0*/  LDL R10, [R1+0x2b8] ;  /* 0x0002b800010a7983 */ /* 0x001ea80000100800 */
[----:B------:R-:W3:Y:S04]  /*17ac0*/  LDL R11, [R1+0x294] ;  /* 0x00029400010b7983 */ /* 0x000ee80000100800 */
[----:B------:R0:W-:Y:S04]  /*17ad0*/  STL.64 [R1+0x1120], R8 ;  /* 0x0011200801007387 */ /* 0x0001e80000100a00 */
[----:B0-----:R-:W4:Y:S02]  /*17ae0*/  LDL.LU R9, [R1+0x1948] ;  /* 0x0019480001097983 */ /* 0x001f240000300800 */
[----:B----4-:R-:W-:-:S05]  /*17af0*/  IMAD.WIDE R8, R9, 0x2, R12 ;  /* 0x0000000209087825 */ /* 0x010fca00078e020c */
        /* <DEDUP_REMOVED lines=12> */
[----:B------:R0:W-:Y:S02]  /*17bc0*/  STL.64 [R1+0x1170], R8 ;  /* 0x0011700801007387 */ /* 0x0001e40000100a00 */
[----:B0-----:R-:W-:-:S04]  /*17bd0*/  IMAD.WIDE R8, R6, 0x2, R12 ;  /* 0x0000000206087825 */ /* 0x001fc800078e020c */
[--C-:B------:R-:W-:Y:S01]  /*17be0*/  IMAD.WIDE R6, R7, 0x2, R12.reuse ;  /* 0x0000000207067825 */ /* 0x100fe200078e020c */
[----:B------:R5:W-:Y:S04]  /*17bf0*/  STL.64 [R1+0x1180], R8 ;  /* 0x0011800801007387 */ /* 0x000be80000100a00 */
[----:B------:R0:W-:Y:S01]  /*17c00*/  STL.64 [R1+0x1190], R6 ;  /* 0x0011900601007387 */ /* 0x0001e20000100a00 */
[----:B-----5:R-:W-:-:S04]  /*17c10*/  IMAD.WIDE R8, R24, 0x2, R12 ;  /* 0x0000000218087825 */ /* 0x020fc800078e020c */
[--C-:B------:R-:W-:Y:S01]  /*17c20*/  IMAD.WIDE R24, R25, 0x2, R12.reuse ;  /* 0x0000000219187825 */ /* 0x100fe200078e020c */
[----:B------:R1:W-:Y:S03]  /*17c30*/  STL.64 [R1+0x11a0], R8 ;  /* 0x0011a00801007387 */ /* 0x0003e60000100a00 */
[--C-:B0-----:R-:W-:Y:S01]  /*17c40*/  IMAD.WIDE R6, R4, 0x2, R12.reuse ;  /* 0x0000000204067825 */ /* 0x101fe200078e020c */
[----:B------:R-:W-:Y:S04]  /*17c50*/  STL.64 [R1+0x11b0], R24 ;  /* 0x0011b01801007387 */ /* 0x000fe80000100a00 */
[----:B------:R0:W-:Y:S01]  /*17c60*/  STL.64 [R1+0x11c0], R6 ;  /* 0x0011c00601007387 */ /* 0x0001e20000100a00 */
[----:B-1----:R-:W-:-:S04]  /*17c70*/  IMAD.WIDE R8, R5, 0x2, R12 ;  /* 0x0000000205087825 */ /* 0x002fc800078e020c */
[--C-:B------:R-:W-:Y:S01]  /*17c80*/  IMAD.WIDE R4, R2, 0x2, R12.reuse ;  /* 0x0000000202047825 */ /* 0x100fe200078e020c */
[----:B------:R-:W-:Y:S03]  /*17c90*/  STL.64 [R1+0x11d0], R8 ;  /* 0x0011d00801007387 */ /* 0x000fe60000100a00 */
[--C-:B0-----:R-:W-:Y:S01]  /*17ca0*/  IMAD.WIDE R6, R3, 0x2, R12.reuse ;  /* 0x0000000203067825 */ /* 0x101fe200078e020c */
[----:B------:R0:W-:Y:S03]  /*17cb0*/  STL.64 [R1+0x11e0], R4 ;  /* 0x0011e00401007387 */ /* 0x0001e60000100a00 */
[--C-:B------:R-:W-:Y:S01]  /*17cc0*/  IMAD.WIDE R2, R20, 0x2, R12.reuse ;  /* 0x0000000214027825 */ /* 0x100fe200078e020c */
[----:B------:R1:W-:Y:S04]  /*17cd0*/  STL.64 [R1+0x11f0], R6 ;  /* 0x0011f00601007387 */ /* 0x0003e80000100a00 */
[----:B------:R4:W-:Y:S01]  /*17ce0*/  STL.64 [R1+0x1200], R2 ;  /* 0x0012000201007387 */ /* 0x0009e20000100a00 */
[----:B0-----:R-:W-:-:S04]  /*17cf0*/  IMAD.WIDE R4, R21, 0x2, R12 ;  /* 0x0000000215047825 */ /* 0x001fc800078e020c */
[--C-:B-1----:R-:W-:Y:S01]  /*17d00*/  IMAD.WIDE R6, R18, 0x2, R12.reuse ;  /* 0x0000000212067825 */ /* 0x102fe200078e020c */
[----:B------:R0:W-:Y:S03]  /*17d10*/  STL.64 [R1+0x1210], R4 ;  /* 0x0012100401007387 */ /* 0x0001e60000100a00 */
[--C-:B----4-:R-:W-:Y:S01]  /*17d20*/  IMAD.WIDE R2, R19, 0x2, R12.reuse ;  /* 0x0000000213027825 */ /* 0x110fe200078e020c */
        /* <DEDUP_REMOVED lines=17> */
[----:B----4-:R-:W-:-:S04]  /*17e40*/  IMAD.WIDE R2, R27, 0x2, R12 ;  /* 0x000000021b027825 */ /* 0x010fc800078e020c */
[--C-:B--2---:R-:W-:Y:S01]  /*17e50*/  IMAD.WIDE R8, R10, 0x2, R12.reuse ;  /* 0x000000020a087825 */ /* 0x104fe200078e020c */
[----:B0-----:R-:W2:Y:S04]  /*17e60*/  LDL R4, [R1+0x290] ;  /* 0x0002900001047983 */ /* 0x001ea80000100800 */
[----:B------:R3:W-:Y:S04]  /*17e70*/  STL.64 [R1+0x12b0], R6 ;  /* 0x0012b00601007387 */ /* 0x0007e80000100a00 */
[----:B------:R-:W4:Y:S04]  /*17e80*/  LDL R5, [R1+0x26c] ;  /* 0x00026c0001057983 */ /* 0x000f280000100800 */
[----:B------:R0:W-:Y:S01]  /*17e90*/  STL.64 [R1+0x12c0], R2 ;  /* 0x0012c00201007387 */ /* 0x0001e20000100a00 */
[----:B---3--:R-:W-:-:S03]  /*17ea0*/  IMAD.WIDE R6, R11, 0x2, R12 ;  /* 0x000000020b067825 */ /* 0x008fc600078e020c */
[----:B0-----:R-:W3:Y:S04]  /*17eb0*/  LDL R2, [R1+0x268] ;  /* 0x0002680001027983 */ /* 0x001ee80000100800 */
[----:B------:R-:W-:Y:S04]  /*17ec0*/  STL.64 [R1+0x12d0], R8 ;  /* 0x0012d00801007387 */ /* 0x000fe80000100a00 */
[----:B------:R-:W5:Y:S04]  /*17ed0*/  LDL R3, [R1+0x254] ;  /* 0x0002540001037983 */ /* 0x000f680000100800 */
[----:B------:R0:W-:Y:S04]  /*17ee0*/  STL.64 [R1+0x12e0], R6 ;  /* 0x0012e00601007387 */ /* 0x0001e80000100a00 */
[----:B------:R-:W2:Y:S04]  /*17ef0*/  LDL R25, [R1+0x200] ;  /* 0x0002000001197983 */ /* 0x000ea80000100800 */
[----:B------:R-:W4:Y:S04]  /*17f00*/  LDL R24, [R1+0x204] ;  /* 0x0002040001187983 */ /* 0x000f280000100800 */
[----:B0-----:R-:W5:Y:S04]  /*17f10*/  LDL R6, [R1+0x228] ;  /* 0x0002280001067983 */ /* 0x001f680000100800 */
[----:B--2---:R0:W-:Y:S04]  /*17f20*/  STL [R1+0x1928], R25 ;  /* 0x0019281901007387 */ /* 0x0041e80000100800 */
[----:B0-----:R-:W2:Y:S04]  /*17f30*/  LDL R25, [R1+0x22c] ;  /* 0x00022c0001197983 */ /* 0x001ea80000100800 */
[----:B----4-:R0:W-:Y:S04]  /*17f40*/  STL [R1+0x192c], R24 ;  /* 0x00192c1801007387 */ /* 0x0101e80000100800 */
[----:B0-----:R-:W4:Y:S04]  /*17f50*/  LDL R24, [R1+0x250] ;  /* 0x0002500001187983 */ /* 0x001f280000100800 */
[----:B--2---:R-:W-:Y:S04]  /*17f60*/  STL [R1+0x1930], R25 ;  /* 0x0019301901007387 */ /* 0x004fe80000100800 */
[----:B----4-:R0:W-:Y:S04]  /*17f70*/  STL [R1+0x1934], R24 ;  /* 0x0019341801007387 */ /* 0x0101e80000100800 */
[----:B------:R-:W2:Y:S04]  /*17f80*/  LDL R20, [R1+0x1dc] ;  /* 0x0001dc0001147983 */ /* 0x000ea80000100800 */
[----:B------:R-:W4:Y:S01]  /*17f90*/  LDL R21, [R1+0x1d8] ;  /* 0x0001d80001157983 */ /* 0x000f220000100800 */
[----:B0-----:R-:W-:-:S03]  /*17fa0*/  IMAD.WIDE R24, R4, 0x2, R12 ;  /* 0x0000000204187825 */ /* 0x001fc600078e020c */
[----:B------:R-:W4:Y:S01]  /*17fb0*/  LDL R18, [R1+0x1b4] ;  /* 0x0001b40001127983 */ /* 0x000f220000100800 */
[----:B------:R-:W-:-:S03]  /*17fc0*/  IMAD.WIDE R4, R5, 0x2, R12 ;  /* 0x0000000205047825 */ /* 0x000fc600078e020c */
[----:B------:R-:W4:Y:S04]  /*17fd0*/  LDL R19, [R1+0x1b0] ;  /* 0x0001b00001137983 */ /* 0x000f280000100800 */
        /* <DEDUP_REMOVED lines=12> */
[----:B------:R-:W4:Y:S04]  /*180a0*/  LDL.LU R8, [R1+0x9c] ;  /* 0x00009c0001087983 */ /* 0x000f280000300800 */
[----:B------:R3:W-:Y:S04]  /*180b0*/  STL.64 [R1+0x12f0], R24 ;  /* 0x0012f01801007387 */ /* 0x0007e80000100a00 */
[----:B------:R-:W4:Y:S04]  /*180c0*/  LDL.LU R9, [R1+0x98] ;  /* 0x0000980001097983 */ /* 0x000f280000300800 */
[----:B------:R0:W-:Y:S01]  /*180d0*/  STL.64 [R1+0x1300], R4 ;  /* 0x0013000401007387 */ /* 0x0001e20000100a00 */
[----:B---3--:R-:W-:-:S03]  /*180e0*/  IMAD.WIDE R24, R2, 0x2, R12 ;  /* 0x0000000202187825 */ /* 0x008fc600078e020c */
[----:B0-----:R-:W3:Y:S04]  /*180f0*/  LDL.LU R4, [R1+0x94] ;  /* 0x0000940001047983 */ /* 0x001ee80000300800 */
[----:B------:R-:W3:Y:S04]  /*18100*/  LDL.LU R5, [R1+0x8c] ;  /* 0x00008c0001057983 */ /* 0x000ee80000300800 */
[----:B------:R-:W3:Y:S04]  /*18110*/  LDL.LU R2, [R1+0x88] ;  /* 0x0000880001027983 */ /* 0x000ee80000300800 */
[----:B------:R5:W-:Y:S02]  /*18120*/  STL.64 [R1+0x1310], R24 ;  /* 0x0013101801007387 */ /* 0x000be40000100a00 */
[----:B-----5:R-:W-:-:S05]  /*18130*/  IMAD.WIDE R24, R3, 0x2, R12 ;  /* 0x0000000203187825 */ /* 0x020fca00078e020c */
[----:B------:R0:W-:Y:S04]  /*18140*/  STL.64 [R1+0x1320], R24 ;  /* 0x0013201801007387 */ /* 0x0001e80000100a00 */
[----:B0-----:R-:W5:Y:S04]  /*18150*/  LDL.LU R24, [R1+0x1934] ;  /* 0x0019340001187983 */ /* 0x001f680000300800 */
[----:B------:R-:W3:Y:S01]  /*18160*/  LDL.LU R3, [R1+0x480] ;  /* 0x0004800001037983 */ /* 0x000ee20000300800 */
[----:B-----5:R-:W-:-:S05]  /*18170*/  IMAD.WIDE R24, R24, 0x2, R12 ;  /* 0x0000000218187825 */ /* 0x020fca00078e020c */
[----:B------:R0:W-:Y:S04]  /*18180*/  STL.64 [R1+0x1330], R24 ;  /* 0x0013301801007387 */ /* 0x0001e80000100a00 */
[----:B0-----:R-:W5:Y:S02]  /*18190*/  LDL.LU R25, [R1+0x1930] ;  /* 0x0019300001197983 */ /* 0x001f640000300800 */
[----:B-----5:R-:W-:-:S05]  /*181a0*/  IMAD.WIDE R24, R25, 0x2, R12 ;  /* 0x0000000219187825 */ /* 0x020fca00078e020c */
[----:B------:R0:W-:Y:S02]  /*181b0*/  STL.64 [R1+0x1340], R24 ;  /* 0x0013401801007387 */ /* 0x0001e40000100a00 */
[----:B0-----:R-:W-:-:S05]  /*181c0*/  IMAD.WIDE R24, R6, 0x2, R12 ;  /* 0x0000000206187825 */ /* 0x001fca00078e020c */
[----:B------:R0:W-:Y:S04]  /*181d0*/  STL.64 [R1+0x1350], R24 ;  /* 0x0013501801007387 */ /* 0x0001e80000100a00 */
[----:B0-----:R-:W5:Y:S02]  /*181e0*/  LDL.LU R24, [R1+0x192c] ;  /* 0x00192c0001187983 */ /* 0x001f640000300800 */
[----:B-----5:R-:W-:-:S05]  /*181f0*/  IMAD.WIDE R24, R24, 0x2, R12 ;  /* 0x0000000218187825 */ /* 0x020fca00078e020c */
[----:B------:R0:W-:Y:S04]  /*18200*/  STL.64 [R1+0x1360], R24 ;  /* 0x0013601801007387 */ /* 0x0001e80000100a00 */
[----:B0-----:R-:W5:Y:S02]  /*18210*/  LDL.LU R25, [R1+0x1928] ;  /* 0x0019280001197983 */ /* 0x001f640000300800 */
[----:B-----5:R-:W-:-:S05]  /*18220*/  IMAD.WIDE R24, R25, 0x2, R12 ;  /* 0x0000000219187825 */ /* 0x020fca00078e020c */
[----:B------:R2:W-:Y:S02]  /*18230*/  STL.64 [R1+0x1370], R24 ;  /* 0x0013701801007387 */ /* 0x0005e40000100a00 */
[----:B--2---:R-:W-:-:S04]  /*18240*/  IMAD.WIDE R24, R20, 0x2, R12 ;  /* 0x0000000214187825 */ /* 0x004fc800078e020c */
[--C-:B----4-:R-:W-:Y:S01]  /*18250*/  IMAD.WIDE R20, R21, 0x2, R12.reuse ;  /* 0x0000000215147825 */ /* 0x110fe200078e020c */
[----:B------:R0:W-:Y:S04]  /*18260*/  STL.64 [R1+0x1380], R24 ;  /* 0x0013801801007387 */ /* 0x0001e80000100a00 */
[----:B0-----:R-:W2:Y:S04]  /*18270*/  LDL.LU.64 R24, [R1+0x1920] ;  /* 0x0019200001187983 */ /* 0x001ea80000300a00 */
[----:B------:R0:W-:Y:S02]  /*18280*/  STL.64 [R1+0x1390], R20 ;  /* 0x0013901401007387 */ /* 0x0001e40000100a00 */
[----:B0-----:R-:W-:-:S04]  /*18290*/  IMAD.WIDE R20, R18, 0x2, R12 ;  /* 0x0000000212147825 */ /* 0x001fc800078e020c */
[--C-:B------:R-:W-:Y:S01]  /*182a0*/  IMAD.WIDE R18, R19, 0x2, R12.reuse ;  /* 0x0000000213127825 */ /* 0x100fe200078e020c */
[----:B------:R0:W-:Y:S04]  /*182b0*/  STL.64 [R1+0x13a0], R20 ;  /* 0x0013a01401007387 */ /* 0x0001e80000100a00 */
[----:B0-----:R-:W4:Y:S04]  /*182c0*/  LDL.LU.64 R20, [R1+0x1918] ;  /* 0x0019180001147983 */ /* 0x001f280000300a00 */
[----:B------:R0:W-:Y:S02]  /*182d0*/  STL.64 [R1+0x13b0], R18 ;  /* 0x0013b01201007387 */ /* 0x0001e40000100a00 */
[----:B0-----:R-:W-:-:S04]  /*182e0*/  IMAD.WIDE R18, R22, 0x2, R12 ;  /* 0x0000000216127825 */ /* 0x001fc800078e020c */
[--C-:B------:R-:W-:Y:S01]  /*182f0*/  IMAD.WIDE R22, R23, 0x2, R12.reuse ;  /* 0x0000000217167825 */ /* 0x100fe200078e020c */
[----:B------:R0:W-:Y:S04]  /*18300*/  STL.64 [R1+0x13c0], R18 ;  /* 0x0013c01201007387 */ /* 0x0001e80000100a00 */
[----:B0-----:R-:W5:Y:S04]  /*18310*/  LDL.LU.64 R18, [R1+0x1910] ;  /* 0x0019100001127983 */ /* 0x001f680000300a00 */
[----:B------:R0:W-:Y:S02]  /*18320*/  STL.64 [R1+0x13d0], R22 ;  /* 0x0013d01601007387 */ /* 0x0001e40000100a00 */
[----:B0-----:R-:W-:-:S04]  /*18330*/  IMAD.WIDE R22, R16, 0x2, R12 ;  /* 0x0000000210167825 */ /* 0x001fc800078e020c */
[--C-:B------:R-:W-:Y:S01]  /*18340*/  IMAD.WIDE R16, R17, 0x2, R12.reuse ;  /* 0x0000000211107825 */ /* 0x100fe200078e020c */
        /* <DEDUP_REMOVED lines=16> */
[----:B0-----:R-:W3:Y:S04]  /*18450*/  LDL.LU.64 R28, [R1+0x18f0] ;  /* 0x0018f000011c7983 */ /* 0x001ee80000300a00 */
[----:B------:R0:W-:Y:S04]  /*18460*/  STL.64 [R1+0x1450], R10 ;  /* 0x0014500a01007387 */ /* 0x0001e80000100a00 */
[----:B0-----:R-:W2:Y:S01]  /*18470*/  LDL.LU.64 R10, [R1+0x18e8] ;  /* 0x0018e800010a7983 */ /* 0x001ea20000300a00 */
[----:B------:R-:W-:-:S05]  /*18480*/  IMAD.WIDE R6, R7, 0x2, R12 ;  /* 0x0000000207067825 */ /* 0x000fca00078e020c */
[----:B------:R0:W-:Y:S02]  /*18490*/  STL.64 [R1+0x1460], R6 ;  /* 0x0014600601007387 */ /* 0x0001e40000100a00 */
[----:B0-----:R-:W-:-:S05]  /*184a0*/  IMAD.WIDE R6, R27, 0x2, R12 ;  /* 0x000000021b067825 */ /* 0x001fca00078e020c */
[----:B------:R2:W-:Y:S02]  /*184b0*/  STL.64 [R1+0x1470], R6 ;  /* 0x0014700601007387 */ /* 0x0005e40000100a00 */
[--C-:B--2---:R-:W-:Y:S02]  /*184c0*/  IMAD.WIDE R6, R10, 0x2, R12.reuse ;  /* 0x000000020a067825 */ /* 0x104fe400078e020c */
[----:B------:R-:W5:Y:S04]  /*184d0*/  LDL.LU R10, [R1+0x18e4] ;  /* 0x0018e400010a7983 */ /* 0x000f680000300800 */
[----:B------:R0:W-:Y:S02]  /*184e0*/  STL.64 [R1+0x1480], R6 ;  /* 0x0014800601007387 */ /* 0x0001e40000100a00 */
[----:B0-----:R-:W-:-:S02]  /*184f0*/  IMAD.WIDE R6, R11, 0x2, R12 ;  /* 0x000000020b067825 */ /* 0x001fc400078e020c */
[----:B------:R-:W5:Y:S04]  /*18500*/  LDL.LU R11, [R1+0x18e0] ;  /* 0x0018e000010b7983 */ /* 0x000f680000300800 */
[----:B------:R0:W-:Y:S02]  /*18510*/  STL.64 [R1+0x1490], R6 ;  /* 0x0014900601007387 */ /* 0x0001e40000100a00 */
[----:B0-----:R-:W-:-:S05]  /*18520*/  IMAD.WIDE R6, R8, 0x2, R12 ;  /* 0x0000000208067825 */ /* 0x001fca00078e020c */
[----:B------:R0:W-:Y:S04]  /*18530*/  STL.64 [R1+0x14a0], R6 ;  /* 0x0014a00601007387 */ /* 0x0001e80000100a00 */
[----:B------:R3:W-:Y:S01]  /*18540*/  STL.64 [R1+0x1830], R8 ;  /* 0x0018300801007387 */ /* 0x0007e20000100a00 */
[----:B0-----:R-:W-:-:S05]  /*18550*/  IMAD.WIDE R6, R9, 0x2, R12 ;  /* 0x0000000209067825 */ /* 0x001fca00078e020c */
[----:B------:R0:W-:Y:S01]  /*18560*/  STL.64 [R1+0x14b0], R6 ;  /* 0x0014b00601007387 */ /* 0x0001e20000100a00 */
[----:B---3--:R-:W-:-:S04]  /*18570*/  IMAD.WIDE R8, R29, 0x2, R12 ;  /* 0x000000021d087825 */ /* 0x008fc800078e020c */
[----:B0-----:R-:W-:-:S05]  /*18580*/  IMAD.WIDE R6, R4, 0x2, R12 ;  /* 0x0000000204067825 */ /* 0x001fca00078e020c */
[----:B------:R0:W-:Y:S04]  /*18590*/  STL.64 [R1+0x14c0], R6 ;  /* 0x0014c00601007387 */ /* 0x0001e80000100a00 */
[----:B------:R1:W-:Y:S04]  /*185a0*/  STL.64 [R1+0x1838], R4 ;  /* 0x0018380401007387 */ /* 0x0003e80000100a00 */
[----:B------:R-:W-:Y:S01]  /*185b0*/  STL.64 [R1+0x14d0], R8 ;  /* 0x0014d00801007387 */ /* 0x000fe20000100a00 */
[----:B0-----:R-:W-:-:S04]  /*185c0*/  IMAD.WIDE R6, R5, 0x2, R12 ;  /* 0x0000000205067825 */ /* 0x001fc800078e020c */
[--C-:B-1----:R-:W-:Y:S01]  /*185d0*/  IMAD.WIDE R4, R2, 0x2, R12.reuse ;  /* 0x0000000202047825 */ /* 0x102fe200078e020c */
[----:B------:R0:W-:Y:S04]  /*185e0*/  STL.64 [R1+0x14e0], R6 ;  /* 0x0014e00601007387 */ /* 0x0001e80000100a00 */
[----:B------:R-:W-:Y:S04]  /*185f0*/  STL.64 [R1+0x1840], R28 ;  /* 0x0018401c01007387 */ /* 0x000fe80000100a00 */
[----:B------:R1:W-:Y:S01]  /*18600*/  STL.64 [R1+0x14f0], R4 ;  /* 0x0014f00401007387 */ /* 0x0003e20000100a00 */
[----:B0-----:R-:W-:-:S05]  /*18610*/  IMAD.WIDE R6, R28, 0x2, R12 ;  /* 0x000000021c067825 */ /* 0x001fca00078e020c */
[----:B------:R-:W-:Y:S01]  /*18620*/  STL.64 [R1+0x1500], R6 ;  /* 0x0015000601007387 */ /* 0x000fe20000100a00 */
[----:B-1----:R-:W-:-:S03]  /*18630*/  IMAD.WIDE R4, R3, 0x2, R12 ;  /* 0x0000000203047825 */ /* 0x002fc600078e020c */
[----:B------:R0:W-:Y:S04]  /*18640*/  STL.64 [R1+0x1848], R2 ;  /* 0x0018480201007387 */ /* 0x0001e80000100a00 */
[----:B------:R5:W-:Y:S01]  /*18650*/  STL.64 [R1+0x1520], R4 ;  /* 0x0015200401007387 */ /* 0x000be20000100a00 */
[----:B0-----:R-:W-:-:S03]  /*18660*/  IMAD.WIDE R2, R0, 0x2, R12 ;  /* 0x0000000200027825 */ /* 0x001fc600078e020c */
[----:B------:R-:W2:Y:S04]  /*18670*/  LDL.LU R13, [R1+0x400] ;  /* 0x00040000010d7983 */ /* 0x000ea80000300800 */
[----:B------:R0:W-:Y:S01]  /*18680*/  STL.64 [R1+0x1510], R2 ;  /* 0x0015100201007387 */ /* 0x0001e20000100a00 */
[----:B-----5:R-:W-:-:S04]  /*18690*/  IMAD.WIDE R4, R14, 0x2, R10 ;  /* 0x000000020e047825 */ /* 0x020fc800078e020a */
[--C-:B0-----:R-:W-:Y:S01]  /*186a0*/  IMAD.WIDE R2, R15, 0x2, R10.reuse ;  /* 0x000000020f027825 */ /* 0x101fe200078e020a */
[----:B------:R0:W-:Y:S03]  /*186b0*/  STL.64 [R1+0x28], R4 ;  /* 0x0000280401007387 */ /* 0x0001e60000100a00 */
[--C-:B----4-:R-:W-:Y:S01]  /*186c0*/  IMAD.WIDE R6, R16, 0x2, R10.reuse ;  /* 0x0000000210067825 */ /* 0x110fe200078e020a */
[----:B------:R1:W-:Y:S04]  /*186d0*/  STL.64 [R1+0x20], R2 ;  /* 0x0000200201007387 */ /* 0x0003e80000100a00 */
[----:B------:R3:W-:Y:S01]  /*186e0*/  STL.64 [R1+0x18], R6 ;  /* 0x0000180601007387 */ /* 0x0007e20000100a00 */
[----:B0-----:R-:W-:-:S04]  /*186f0*/  IMAD.WIDE R4, R17, 0x2, R10 ;  /* 0x0000000211047825 */ /* 0x001fc800078e020a */
[----:B-1----:R-:W-:-:S04]  /*18700*/  IMAD.WIDE R2, R18, 0x2, R10 ;  /* 0x0000000212027825 */ /* 0x002fc800078e020a */
[--C-:B---3--:R-:W-:Y:S01]  /*18710*/  IMAD.WIDE R6, R23, 0x2, R10.reuse ;  /* 0x0000000217067825 */ /* 0x108fe200078e020a */
[----:B------:R-:W-:Y:S04]  /*18720*/  STL.64 [R1+0x10], R4 ;  /* 0x0000100401007387 */ /* 0x000fe80000100a00 */
[----:B------:R0:W-:Y:S04]  /*18730*/  STL.64 [R1+0x17e8], R6 ;  /* 0x0017e80601007387 */ /* 0x0001e80000100a00 */
[----:B------:R1:W-:Y:S01]  /*18740*/  STL.64 [R1+0x8], R2 ;  /* 0x0000080201007387 */ /* 0x0003e20000100a00 */
[----:B------:R-:W-:-:S03]  /*18750*/  IMAD.WIDE R26, R26, 0x2, R10 ;  /* 0x000000021a1a7825 */ /* 0x000fc600078e020a */
[----:B0-----:R-:W3:Y:S04]  /*18760*/  LDL.LU R6, [R1+0x454] ;  /* 0x0004540001067983 */ /* 0x001ee80000300800 */
[----:B------:R-:W4:Y:S04]  /*18770*/  LDL.LU R7, [R1+0x468] ;  /* 0x0004680001077983 */ /* 0x000f280000300800 */
[----:B-1----:R-:W5:Y:S04]  /*18780*/  LDL.LU R2, [R1+0x3c4] ;  /* 0x0003c40001027983 */ /* 0x002f680000300800 */
[----:B------:R-:W5:Y:S04]  /*18790*/  LDL.LU R3, [R1+0x3c0] ;  /* 0x0003c00001037983 */ /* 0x000f680000300800 */
[----:B------:R-:W5:Y:S04]  /*187a0*/  LDL.LU R28, [R1+0x46c] ;  /* 0x00046c00011c7983 */ /* 0x000f680000300800 */
[----:B------:R-:W5:Y:S04]  /*187b0*/  LDL.LU R29, [R1+0x478] ;  /* 0x00047800011d7983 */ /* 0x000f680000300800 */
[----:B------:R-:W5:Y:S04]  /*187c0*/  LDL.LU R4, [R1+0x3ac] ;  /* 0x0003ac0001047983 */ /* 0x000f680000300800 */
[----:B------:R-:W5:Y:S01]  /*187d0*/  LDL.LU R5, [R1+0x3a8] ;  /* 0x0003a80001057983 */ /* 0x000f620000300800 */
[----:B------:R-:W-:-:S03]  /*187e0*/  IMAD.WIDE R14, R22, 0x2, R10 ;  /* 0x00000002160e7825 */ /* 0x000fc600078e020a */
[----:B------:R-:W5:Y:S04]  /*187f0*/  LDL.LU R8, [R1+0x47c] ;  /* 0x00047c0001087983 */ /* 0x000f680000300800 */
[----:B------:R-:W5:Y:S04]  /*18800*/  LDL.LU R9, [R1+0x490] ;  /* 0x0004900001097983 */ /* 0x000f680000300800 */
[----:B------:R0:W-:Y:S04]  /*18810*/  STL.64 [R1+0x17f0], R26 ;  /* 0x0017f01a01007387 */ /* 0x0001e80000100a00 */
[----:B0-----:R-:W3:Y:S04]  /*18820*/  LDL.LU R26, [R1+0x43c] ;  /* 0x00043c00011a7983 */ /* 0x001ee80000300800 */
[----:B------:R-:W4:Y:S01]  /*18830*/  LDL.LU R27, [R1+0x450] ;  /* 0x00045000011b7983 */ /* 0x000f220000300800 */
[----:B--2---:R-:W-:-:S05]  /*18840*/  IMAD.WIDE R12, R13, 0x2, R10 ;  /* 0x000000020d0c7825 */ /* 0x004fca00078e020a */
[----:B------:R0:W-:Y:S04]  /*18850*/  STL.64 [R1+0x17f8], R12 ;  /* 0x0017f80c01007387 */ /* 0x0001e80000100a00 */
[----:B0-----:R-:W2:Y:S04]  /*18860*/  LDL.LU R12, [R1+0x3dc] ;  /* 0x0003dc00010c7983 */ /* 0x001ea80000300800 */
[----:B------:R-:W5:Y:S04]  /*18870*/  LDL.LU R13, [R1+0x3d8] ;  /* 0x0003d800010d7983 */ /* 0x000f680000300800 */
[----:B------:R0:W-:Y:S04]  /*18880*/  STL.64 [R1+0x1800], R14 ;  /* 0x0018000e01007387 */ /* 0x0001e80000100a00 */
[----:B0-----:R-:W3:Y:S04]  /*18890*/  LDL.LU R14, [R1+0x42c] ;  /* 0x00042c00010e7983 */ /* 0x001ee80000300800 */
[----:B------:R-:W4:Y:S01]  /*188a0*/  LDL.LU R15, [R1+0x438] ;  /* 0x00043800010f7983 */ /* 0x000f220000300800 */
[----:B------:R-:W-:-:S04]  /*188b0*/  IMAD.WIDE R16, R21, 0x2, R10 ;  /* 0x0000000215107825 */ /* 0x000fc800078e020a */
[--C-:B------:R-:W-:Y:S01]  /*188c0*/  IMAD.WIDE R18, R19, 0x2, R10.reuse ;  /* 0x0000000213127825 */ /* 0x100fe200078e020a */
[----:B------:R-:W-:Y:S03]  /*188d0*/  STL.64 [R1+0x1808], R16 ;  /* 0x0018081001007387 */ /* 0x000fe60000100a00 */
[--C-:B------:R-:W-:Y:S01]  /*188e0*/  IMAD.WIDE R20, R20, 0x2, R10.reuse ;  /* 0x0000000214147825 */ /* 0x100fe200078e020a */
[----:B------:R2:W-:Y:S03]  /*188f0*/  STL.64 [R1+0x1810], R18 ;  /* 0x0018101201007387 */ /* 0x0005e60000100a00 */
[--C-:B------:R-:W-:Y:S01]  /*18900*/  IMAD.WIDE R22, R25, 0x2, R10.reuse ;  /* 0x0000000219167825 */ /* 0x100fe200078e020a */
[----:B------:R3:W-:Y:S03]  /*18910*/  STL.64 [R1+0x1818], R20 ;  /* 0x0018181401007387 */ /* 0x0007e60000100a00 */
[--C-:B------:R-:W-:Y:S01]  /*18920*/  IMAD.WIDE R24, R24, 0x2, R10.reuse ;  /* 0x0000000218187825 */ /* 0x100fe200078e020a */
[----:B------:R-:W-:Y:S04]  /*18930*/  STL.64 [R1+0x1820], R22 ;  /* 0x0018201601007387 */ /* 0x000fe80000100a00 */
[----:B------:R-:W-:Y:S01]  /*18940*/  STL.64 [R1+0x1850], R24 ;  /* 0x0018501801007387 */ /* 0x000fe20000100a00 */
[----:B--2---:R-:W-:-:S04]  /*18950*/  IMAD.WIDE R18, R12, 0x2, R10 ;  /* 0x000000020c127825 */ /* 0x004fc800078e020a */
[----:B---3--:R-:W-:-:S04]  /*18960*/  IMAD.WIDE R20, R14, 0x2, R10 ;  /* 0x000000020e147825 */ /* 0x008fc800078e020a */
[--C-:B----4-:R-:W-:Y:S01]  /*18970*/  IMAD.WIDE R16, R15, 0x2, R10.reuse ;  /* 0x000000020f107825 */ /* 0x110fe200078e020a */
[----:B------:R-:W-:Y:S03]  /*18980*/  STL.64 [R1+0xa0], R20 ;  /* 0x0000a01401007387 */ /* 0x000fe60000100a00 */
[--C-:B-----5:R-:W-:Y:S01]  /*18990*/  IMAD.WIDE R14, R13, 0x2, R10.reuse ;  /* 0x000000020d0e7825 */ /* 0x120fe200078e020a */
[----:B------:R0:W-:Y:S03]  /*189a0*/  STL.64 [R1+0xb0], R16 ;  /* 0x0000b01001007387 */ /* 0x0001e60000100a00 */
[--C-:B------:R-:W-:Y:S01]  /*189b0*/  IMAD.WIDE R12, R27, 0x2, R10.reuse ;  /* 0x000000021b0c7825 */ /* 0x100fe200078e020a */
[----:B------:R-:W-:Y:S04]  /*189c0*/  STL.64 [R1+0xc8], R18 ;  /* 0x0000c81201007387 */ /* 0x000fe80000100a00 */
[----:B------:R1:W-:Y:S01]  /*189d0*/  STL.64 [R1+0xd8], R14 ;  /* 0x0000d80e01007387 */ /* 0x0003e20000100a00 */
[----:B0-----:R-:W-:-:S05]  /*189e0*/  IMAD.WIDE R16, R26, 0x2, R10 ;  /* 0x000000021a107825 */ /* 0x001fca00078e020a */
[----:B------:R-:W-:Y:S01]  /*189f0*/  STL.64 [R1+0xf0], R16 ;  /* 0x0000f01001007387 */ /* 0x000fe20000100a00 */
[----:B-1----:R-:W-:-:S03]  /*18a00*/  IMAD.WIDE R14, R6, 0x2, R10 ;  /* 0x00000002060e7825 */ /* 0x002fc600078e020a */
[----:B------:R0:W-:Y:S01]  /*18a10*/  STL.64 [R1+0x100], R12 ;  /* 0x0001000c01007387 */ /* 0x0001e20000100a00 */
[----:B------:R-:W-:-:S03]  /*18a20*/  IMAD.WIDE R6, R7, 0x2, R10 ;  /* 0x0000000207067825 */ /* 0x000fc600078e020a */
[----:B------:R-:W-:Y:S04]  /*18a30*/  STL.64 [R1+0x118], R14 ;  /* 0x0001180e01007387 */ /* 0x000fe80000100a00 */
[----:B------:R1:W-:Y:S01]  /*18a40*/  STL.64 [R1+0x130], R6 ;  /* 0x0001300601007387 */ /* 0x0003e20000100a00 */
[----:B0-----:R-:W-:-:S04]  /*18a50*/  IMAD.WIDE R12, R2, 0x2, R10 ;  /* 0x00000002020c7825 */ /* 0x001fc800078e020a */
[--C-:B------:R-:W-:Y:S01]  /*18a60*/  IMAD.WIDE R2, R3, 0x2, R10.reuse ;  /* 0x0000000203027825 */ /* 0x100fe200078e020a */
[----:B------:R0:W-:Y:S03]  /*18a70*/  STL.64 [R1+0x140], R12 ;  /* 0x0001400c01007387 */ /* 0x0001e60000100a00 */
[--C-:B-1----:R-:W-:Y:S01]  /*18a80*/  IMAD.WIDE R6, R28, 0x2, R10.reuse ;  /* 0x000000021c067825 */ /* 0x102fe200078e020a */
[----:B------:R1:W-:Y:S04]  /*18a90*/  STL.64 [R1+0x158], R2 ;  /* 0x0001580201007387 */ /* 0x0003e80000100a00 */
[----:B------:R2:W-:Y:S01]  /*18aa0*/  STL.64 [R1+0x168], R6 ;  /* 0x0001680601007387 */ /* 0x0005e20000100a00 */
[----:B0-----:R-:W-:-:S04]  /*18ab0*/  IMAD.WIDE R12, R29, 0x2, R10 ;  /* 0x000000021d0c7825 */ /* 0x001fc800078e020a */
[--C-:B-1----:R-:W-:Y:S01]  /*18ac0*/  IMAD.WIDE R2, R4, 0x2, R10.reuse ;  /* 0x0000000204027825 */ /* 0x102fe200078e020a */
[----:B------:R-:W-:Y:S03]  /*18ad0*/  STL.64 [R1+0x180], R12 ;  /* 0x0001800c01007387 */ /* 0x000fe60000100a00 */
[--C-:B--2---:R-:W-:Y:S01]  /*18ae0*/  IMAD.WIDE R6, R5, 0x2, R10.reuse ;  /* 0x0000000205067825 */ /* 0x104fe200078e020a */
[----:B------:R0:W-:Y:S03]  /*18af0*/  STL.64 [R1+0x190], R2 ;  /* 0x0001900201007387 */ /* 0x0001e60000100a00 */
[--C-:B------:R-:W-:Y:S01]  /*18b00*/  IMAD.WIDE R4, R8, 0x2, R10.reuse ;  /* 0x0000000208047825 */ /* 0x100fe200078e020a */
[----:B------:R-:W-:Y:S04]  /*18b10*/  STL.64 [R1+0x1a8], R6 ;  /* 0x0001a80601007387 */ /* 0x000fe80000100a00 */
[----:B------:R-:W2:Y:S04]  /*18b20*/  LDL.LU R24, [R1+0x4b8] ;  /* 0x0004b80001187983 */ /* 0x000ea80000300800 */
[----:B------:R-:W-:Y:S04]  /*18b30*/  STL.64 [R1+0x1c0], R4 ;  /* 0x0001c00401007387 */ /* 0x000fe80000100a00 */
[----:B------:R-:W3:Y:S01]  /*18b40*/  LDL.LU R25, [R1+0x384] ;  /* 0x0003840001197983 */ /* 0x000ee20000300800 */
[----:B0-----:R-:W-:-:S05]  /*18b50*/  IMAD.WIDE R2, R9, 0x2, R10 ;  /* 0x0000000209027825 */ /* 0x001fca00078e020a */
[----:B------:R-:W-:Y:S04]  /*18b60*/  STL.64 [R1+0x1d0], R2 ;  /* 0x0001d00201007387 */ /* 0x000fe80000100a00 */
[----:B---3--:R0:W-:Y:S04]  /*18b70*/  STL [R1+0x18c8], R25 ;  /* 0x0018c81901007387 */ /* 0x0081e80000100800 */
[----:B0-----:R-:W3:Y:S04]  /*18b80*/  LDL.LU R25, [R1+0x4a4] ;  /* 0x0004a40001197983 */ /* 0x001ee80000300800 */
[----:B--2---:R0:W-:Y:S04]  /*18b90*/  STL [R1+0x18cc], R24 ;  /* 0x0018cc1801007387 */ /* 0x0041e80000100800 */
[----:B0-----:R-:W2:Y:S04]  /*18ba0*/  LDL.LU R24, [R1+0x4a0] ;  /* 0x0004a00001187983 */ /* 0x001ea80000300800 */
[----:B---3--:R0:W-:Y:S04]  /*18bb0*/  STL [R1+0x18d0], R25 ;  /* 0x0018d01901007387 */ /* 0x0081e80000100800 */
[----:B0-----:R-:W3:Y:S04]  /*18bc0*/  LDL.LU R25, [R1+0x494] ;  /* 0x0004940001197983 */ /* 0x001ee80000300800 */
[----:B--2---:R0:W-:Y:S04]  /*18bd0*/  STL [R1+0x18d4], R24 ;  /* 0x0018d41801007387 */ /* 0x0041e80000100800 */
[----:B0-----:R-:W2:Y:S04]  /*18be0*/  LDL.LU R24, [R1+0x398] ;  /* 0x0003980001187983 */ /* 0x001ea80000300800 */
[----:B---3--:R0:W-:Y:S04]  /*18bf0*/  STL [R1+0x18d8], R25 ;  /* 0x0018d81901007387 */ /* 0x0081e80000100800 */
[----:B0-----:R-:W3:Y:S04]  /*18c00*/  LDL.LU R25, [R1+0x39c] ;  /* 0x00039c0001197983 */ /* 0x001ee80000300800 */
[----:B--2---:R3:W-:Y:S04]  /*18c10*/  STL [R1+0x18dc], R24 ;  /* 0x0018dc1801007387 */ /* 0x0047e80000100800 */
[----:B------:R-:W2:Y:S04]  /*18c20*/  LDL.LU R22, [R1+0x380] ;  /* 0x0003800001167983 */ /* 0x000ea80000300800 */
        /* <DEDUP_REMOVED lines=23> */
[----:B---3--:R-:W-:-:S05]  /*18da0*/  IMAD.WIDE R24, R25, 0x2, R10 ;  /* 0x0000000219187825 */ /* 0x008fca00078e020a */
[----:B------:R0:W-:Y:S04]  /*18db0*/  STL.64 [R1+0x1e8], R24 ;  /* 0x0001e81801007387 */ /* 0x0001e80000100a00 */
[----:B0-----:R-:W3:Y:S02]  /*18dc0*/  LDL.LU R24, [R1+0x18dc] ;  /* 0x0018dc0001187983 */ /* 0x001ee40000300800 */
        /* <DEDUP_REMOVED lines=16> */
[----:B------:R2:W-:Y:S02]  /*18ed0*/  STL.64 [R1+0x260], R24 ;  /* 0x0002601801007387 */ /* 0x0005e40000100a00 */
[----:B--2---:R-:W-:-:S04]  /*18ee0*/  IMAD.WIDE R24, R22, 0x2, R10 ;  /* 0x0000000216187825 */ /* 0x004fc800078e020a */
[--C-:B----4-:R-:W-:Y:S01]  /*18ef0*/  IMAD.WIDE R22, R23, 0x2, R10.reuse ;  /* 0x0000000217167825 */ /* 0x110fe200078e020a */
[----:B------:R5:W-:Y:S04]  /*18f00*/  STL.64 [R1+0x278], R24 ;  /* 0x0002781801007387 */ /* 0x000be80000100a00 */
[----:B------:R0:W-:Y:S01]  /*18f10*/  STL.64 [R1+0x288], R22 ;  /* 0x0002881601007387 */ /* 0x0001e20000100a00 */
[----:B-----5:R-:W-:-:S04]  /*18f20*/  IMAD.WIDE R24, R20, 0x2, R10 ;  /* 0x0000000214187825 */ /* 0x020fc800078e020a */
[--C-:B0-----:R-:W-:Y:S01]  /*18f30*/  IMAD.WIDE R22, R21, 0x2, R10.reuse ;  /* 0x0000000215167825 */ /* 0x101fe200078e020a */
[----:B------:R0:W-:Y:S03]  /*18f40*/  STL.64 [R1+0x2a0], R24 ;  /* 0x0002a01801007387 */ /* 0x0001e60000100a00 */
[--C-:B------:R-:W-:Y:S01]  /*18f50*/  IMAD.WIDE R20, R19, 0x2, R10.reuse ;  /* 0x0000000213147825 */ /* 0x100fe200078e020a */
[----:B------:R1:W-:Y:S03]  /*18f60*/  STL.64 [R1+0x2b0], R22 ;  /* 0x0002b01601007387 */ /* 0x0003e60000100a00 */
[----:B0-----:R-:W-:-:S04]  /*18f70*/  IMAD.WIDE R24, R18, 0x2, R10 ;  /* 0x0000000212187825 */ /* 0x001fc800078e020a */
[--C-:B-1----:R-:W-:Y:S01]  /*18f80*/  IMAD.WIDE R22, R16, 0x2, R10.reuse ;  /* 0x0000000210167825 */ /* 0x102fe200078e020a */
[----:B------:R-:W-:Y:S03]  /*18f90*/  STL.64 [R1+0x2c8], R24 ;  /* 0x0002c81801007387 */ /* 0x000fe60000100a00 */
[--C-:B------:R-:W-:Y:S01]  /*18fa0*/  IMAD.WIDE R18, R17, 0x2, R10.reuse ;  /* 0x0000000211127825 */ /* 0x100fe200078e020a */
[----:B------:R0:W-:Y:S03]  /*18fb0*/  STL.64 [R1+0x2d8], R20 ;  /* 0x0002d81401007387 */ /* 0x0001e60000100a00 */
[--C-:B------:R-:W-:Y:S01]  /*18fc0*/  IMAD.WIDE R16, R15, 0x2, R10.reuse ;  /* 0x000000020f107825 */ /* 0x100fe200078e020a */
[----:B------:R-:W-:Y:S04]  /*18fd0*/  STL.64 [R1+0x2f0], R22 ;  /* 0x0002f01601007387 */ /* 0x000fe80000100a00 */
[----:B------:R1:W-:Y:S01]  /*18fe0*/  STL.64 [R1+0x308], R18 ;  /* 0x0003081201007387 */ /* 0x0003e20000100a00 */
[----:B0-----:R-:W-:-:S04]  /*18ff0*/  IMAD.WIDE R20, R14, 0x2, R10 ;  /* 0x000000020e147825 */ /* 0x001fc800078e020a */
[--C-:B------:R-:W-:Y:S01]  /*19000*/  IMAD.WIDE R14, R13, 0x2, R10.reuse ;  /* 0x000000020d0e7825 */ /* 0x100fe200078e020a */
[----:B------:R-:W-:Y:S03]  /*19010*/  STL.64 [R1+0x320], R20 ;  /* 0x0003201401007387 */ /* 0x000fe60000100a00 */
[--C-:B-1----:R-:W-:Y:S01]  /*19020*/  IMAD.WIDE R18, R12, 0x2, R10.reuse ;  /* 0x000000020c127825 */ /* 0x102fe200078e020a */
        /* <DEDUP_REMOVED lines=339> */
[----:B------:R-:W2:Y:S01]  /*1a560*/  LDL.LU R8, [R1+0x738] ;  /* 0x0007380001087983 */ /* 0x000ea20000300800 */
[----:B0-----:R-:W-:-:S03]  /*1a570*/  IMAD.WIDE R2, R9, 0x2, R10 ;  /* 0x0000000209027825 */ /* 0x001fc600078e020a */
[----:B------:R-:W-:Y:S04]  /*1a580*/  STL.64 [R1+0xeb8], R4 ;  /* 0x000eb80401007387 */ /* 0x000fe80000100a00 */
[----:B------:R-:W3:Y:S04]  /*1a590*/  LDL.LU R9, [R1+0x73c] ;  /* 0x00073c0001097983 */ /* 0x000ee80000300800 */
[----:B------:R-:W-:Y:S04]  /*1a5a0*/  STL.64 [R1+0xec8], R2 ;  /* 0x000ec80201007387 */ /* 0x000fe80000100a00 */
[----:B------:R-:W4:Y:S04]  /*1a5b0*/  LDL.LU R24, [R1+0x74c] ;  /* 0x00074c0001187983 */ /* 0x000f280000300800 */
[----:B------:R-:W5:Y:S04]  /*1a5c0*/  LDL.LU R25, [R1+0x750] ;  /* 0x0007500001197983 */ /* 0x000f680000300800 */
[----:B-----5:R0:W-:Y:S04]  /*1a5d0*/  STL [R1+0x186c], R25 ;  /* 0x00186c1901007387 */ /* 0x0201e80000100800 */
[----:B0-----:R-:W5:Y:S04]  /*1a5e0*/  LDL.LU R25, [R1+0x748] ;  /* 0x0007480001197983 */ /* 0x001f680000300800 */
[----:B----4-:R0:W-:Y:S04]  /*1a5f0*/  STL [R1+0x1870], R24 ;  /* 0x0018701801007387 */ /* 0x0101e80000100800 */
[----:B0-----:R-:W4:Y:S04]  /*1a600*/  LDL.LU R24, [R1+0x744] ;  /* 0x0007440001187983 */ /* 0x001f280000300800 */
[----:B-----5:R0:W-:Y:S04]  /*1a610*/  STL [R1+0x1874], R25 ;  /* 0x0018741901007387 */ /* 0x0201e80000100800 */
[----:B0-----:R-:W5:Y:S04]  /*1a620*/  LDL.LU R25, [R1+0x740] ;  /* 0x0007400001197983 */ /* 0x001f680000300800 */
[----:B----4-:R-:W-:Y:S04]  /*1a630*/  STL [R1+0x1878], R24 ;  /* 0x0018781801007387 */ /* 0x010fe80000100800 */
[----:B-----5:R2:W-:Y:S04]  /*1a640*/  STL [R1+0x187c], R25 ;  /* 0x00187c1901007387 */ /* 0x0205e80000100800 */
        /* <DEDUP_REMOVED lines=15> */
[----:B--2---:R-:W-:-:S03]  /*1a740*/  IMAD.WIDE R24, R8, 0x2, R10 ;  /* 0x0000000208187825 */ /* 0x004fc600078e020a */
[----:B------:R-:W2:Y:S04]  /*1a750*/  LDL.LU R7, [R1+0x790] ;  /* 0x0007900001077983 */ /* 0x000ea80000300800 */
[----:B------:R-:W2:Y:S04]  /*1a760*/  LDL.LU R2, [R1+0x794] ;  /* 0x0007940001027983 */ /* 0x000ea80000300800 */
[----:B------:R-:W2:Y:S04]  /*1a770*/  LDL.LU R3, [R1+0x798] ;  /* 0x0007980001037983 */ /* 0x000ea80000300800 */
[----:B------:R-:W2:Y:S04]  /*1a780*/  LDL.LU R28, [R1+0x79c] ;  /* 0x00079c00011c7983 */ /* 0x000ea80000300800 */
[----:B------:R-:W2:Y:S04]  /*1a790*/  LDL.LU R29, [R1+0x7a0] ;  /* 0x0007a000011d7983 */ /* 0x000ea80000300800 */
[----:B------:R-:W2:Y:S04]  /*1a7a0*/  LDL.LU R5, [R1+0x568] ;  /* 0x0005680001057983 */ /* 0x000ea80000300800 */
[----:B------:R-:W2:Y:S04]  /*1a7b0*/  LDL.LU R4, [R1+0x554] ;  /* 0x0005540001047983 */ /* 0x000ea80000300800 */
[----:B------:R-:W2:Y:S04]  /*1a7c0*/  LDL.LU R8, [R1+0x550] ;  /* 0x0005500001087983 */ /* 0x000ea80000300800 */
[----:B------:R3:W-:Y:S02]  /*1a7d0*/  STL.64 [R1+0xed8], R24 ;  /* 0x000ed81801007387 */ /* 0x0007e40000100a00 */
[----:B---3--:R-:W-:-:S05]  /*1a7e0*/  IMAD.WIDE R24, R9, 0x2, R10 ;  /* 0x0000000209187825 */ /* 0x008fca00078e020a */
[----:B------:R0:W-:Y:S04]  /*1a7f0*/  STL.64 [R1+0xee8], R24 ;  /* 0x000ee81801007387 */ /* 0x0001e80000100a00 */
[----:B0-----:R-:W3:Y:S04]  /*1a800*/  LDL.LU R25, [R1+0x187c] ;  /* 0x00187c0001197983 */ /* 0x001ee80000300800 */
[----:B------:R-:W2:Y:S01]  /*1a810*/  LDL.LU R9, [R1+0x518] ;  /* 0x0005180001097983 */ /* 0x000ea20000300800 */
        /* <DEDUP_REMOVED lines=14> */
[----:B----4-:R-:W-:-:S05]  /*1a900*/  IMAD.WIDE R24, R22, 0x2, R10 ;  /* 0x0000000216187825 */ /* 0x010fca00078e020a */
[----:B------:R5:W-:Y:S02]  /*1a910*/  STL.64 [R1+0xf48], R24 ;  /* 0x000f481801007387 */ /* 0x000be40000100a00 */
[----:B-----5:R-:W-:-:S04]  /*1a920*/  IMAD.WIDE R24, R23, 0x2, R10 ;  /* 0x0000000217187825 */ /* 0x020fc800078e020a */
[--C-:B------:R-:W-:Y:S01]  /*1a930*/  IMAD.WIDE R22, R20, 0x2, R10.reuse ;  /* 0x0000000214167825 */ /* 0x100fe200078e020a */
[----:B------:R0:W-:Y:S04]  /*1a940*/  STL.64 [R1+0xf58], R24 ;  /* 0x000f581801007387 */ /* 0x0001e80000100a00 */
        /* <DEDUP_REMOVED lines=24> */
[--C-:B--2---:R-:W-:Y:S01]  /*1aad0*/  IMAD.WIDE R12, R7, 0x2, R10.reuse ;  /* 0x00000002070c7825 */ /* 0x104fe200078e020a */
[----:B------:R-:W-:Y:S03]  /*1aae0*/  STL.64 [R1+0x1028], R16 ;  /* 0x0010281001007387 */ /* 0x000fe60000100a00 */
[--C-:B-1----:R-:W-:Y:S01]  /*1aaf0*/  IMAD.WIDE R14, R2, 0x2, R10.reuse ;  /* 0x00000002020e7825 */ /* 0x102fe200078e020a */
[----:B------:R0:W-:Y:S03]  /*1ab00*/  STL.64 [R1+0x1038], R12 ;  /* 0x0010380c01007387 */ /* 0x0001e60000100a00 */
[--C-:B------:R-:W-:Y:S01]  /*1ab10*/  IMAD.WIDE R6, R3, 0x2, R10.reuse ;  /* 0x0000000203067825 */ /* 0x100fe200078e020a */
[----:B------:R-:W-:Y:S03]  /*1ab20*/  STL.64 [R1+0x1048], R14 ;  /* 0x0010480e01007387 */ /* 0x000fe60000100a00 */
[--C-:B------:R-:W-:Y:S01]  /*1ab30*/  IMAD.WIDE R2, R29, 0x2, R10.reuse ;  /* 0x000000021d027825 */ /* 0x100fe200078e020a */
[----:B------:R1:W-:Y:S03]  /*1ab40*/  STL.64 [R1+0x1058], R6 ;  /* 0x0010580601007387 */ /* 0x0003e60000100a00 */
[----:B0-----:R-:W-:-:S05]  /*1ab50*/  IMAD.WIDE R12, R28, 0x2, R10 ;  /* 0x000000021c0c7825 */ /* 0x001fca00078e020a */
[----:B------:R-:W-:Y:S01]  /*1ab60*/  STL.64 [R1+0x1068], R12 ;  /* 0x0010680c01007387 */ /* 0x000fe20000100a00 */
[----:B-1----:R-:W-:-:S03]  /*1ab70*/  IMAD.WIDE R6, R5, 0x2, R10 ;  /* 0x0000000205067825 */ /* 0x002fc600078e020a */
[----:B------:R-:W2:Y:S04]  /*1ab80*/  LDL.LU R5, [R1+0x514] ;  /* 0x0005140001057983 */ /* 0x000ea80000300800 */
[----:B------:R0:W-:Y:S04]  /*1ab90*/  STL.64 [R1+0x1078], R2 ;  /* 0x0010780201007387 */ /* 0x0001e80000100a00 */
[----:B------:R1:W-:Y:S01]  /*1aba0*/  STL.64 [R1+0x568], R6 ;  /* 0x0005680601007387 */ /* 0x0003e20000100a00 */
[----:B0-----:R-:W-:-:S04]  /*1abb0*/  IMAD.WIDE R2, R4, 0x2, R10 ;  /* 0x0000000204027825 */ /* 0x001fc800078e020a */
[--C-:B-1----:R-:W-:Y:S02]  /*1abc0*/  IMAD.WIDE R6, R8, 0x2, R10.reuse ;  /* 0x0000000208067825 */ /* 0x102fe400078e020a */
[----:B------:R-:W3:Y:S04]  /*1abd0*/  LDL.LU R8, [R1+0x510] ;  /* 0x0005100001087983 */ /* 0x000ee80000300800 */
[----:B------:R0:W-:Y:S04]  /*1abe0*/  STL.64 [R1+0x1098], R2 ;  /* 0x0010980201007387 */ /* 0x0001e80000100a00 */
[----:B------:R-:W-:Y:S01]  /*1abf0*/  STL.64 [R1+0x550], R6 ;  /* 0x0005500601007387 */ /* 0x000fe20000100a00 */
[----:B0-----:R-:W-:-:S03]  /*1ac00*/  IMAD.WIDE R2, R9, 0x2, R10 ;  /* 0x0000000209027825 */ /* 0x001fc600078e020a */
[----:B------:R-:W4:Y:S04]  /*1ac10*/  LDL.LU R9, [R1+0x4ec] ;  /* 0x0004ec0001097983 */ /* 0x000f280000300800 */
[----:B------:R-:W5:Y:S04]  /*1ac20*/  LDL.LU R24, [R1+0x4d0] ;  /* 0x0004d00001187983 */ /* 0x000f680000300800 */
[----:B------:R-:W-:Y:S04]  /*1ac30*/  STL.64 [R1+0x10b8], R2 ;  /* 0x0010b80201007387 */ /* 0x000fe80000100a00 */
[----:B------:R-:W2:Y:S04]  /*1ac40*/  LDL.LU R25, [R1+0x4ac] ;  /* 0x0004ac0001197983 */ /* 0x000ea80000300800 */
[----:B--2---:R0:W-:Y:S04]  /*1ac50*/  STL [R1+0x1860], R25 ;  /* 0x0018601901007387 */ /* 0x0041e80000100800 */
[----:B0-----:R-:W2:Y:S04]  /*1ac60*/  LDL.LU R25, [R1+0x4d4] ;  /* 0x0004d40001197983 */ /* 0x001ea80000300800 */
[----:B-----5:R0:W-:Y:S04]  /*1ac70*/  STL [R1+0x1864], R24 ;  /* 0x0018641801007387 */ /* 0x0201e80000100800 */
[----:B0-----:R-:W5:Y:S01]  /*1ac80*/  LDL.LU R24, [R1+0x4e8] ;  /* 0x0004e80001187983 */ /* 0x001f620000300800 */
[----:B------:R-:W-:-:S03]  /*1ac90*/  IMAD.WIDE R4, R5, 0x2, R10 ;  /* 0x0000000205047825 */ /* 0x000fc600078e020a */
[----:B--2---:R5:W-:Y:S04]  /*1aca0*/  STL [R1+0x1868], R25 ;  /* 0x0018681901007387 */ /* 0x004be80000100800 */
        /* <DEDUP_REMOVED lines=20> */
[----:B------:R3:W-:Y:S01]  /*1adf0*/  STL.64 [R1+0x10c8], R4 ;  /* 0x0010c80401007387 */ /* 0x0007e20000100a00 */
[----:B-----5:R-:W-:-:S04]  /*1ae00*/  IMAD.WIDE R24, R24, 0x2, R10 ;  /* 0x0000000218187825 */ /* 0x020fc800078e020a */
[----:B---3--:R-:W-:-:S04]  /*1ae10*/  IMAD.WIDE R4, R8, 0x2, R10 ;  /* 0x0000000208047825 */ /* 0x008fc800078e020a */
[--C-:B----4-:R-:W-:Y:S01]  /*1ae20*/  IMAD.WIDE R8, R9, 0x2, R10.reuse ;  /* 0x0000000209087825 */ /* 0x110fe200078e020a */
[----:B------:R0:W-:Y:S04]  /*1ae30*/  STL.64 [R1+0x510], R4 ;  /* 0x0005100401007387 */ /* 0x0001e80000100a00 */
[----:B0-----:R-:W3:Y:S04]  /*1ae40*/  LDL.LU R4, [R1+0x314] ;  /* 0x0003140001047983 */ /* 0x001ee80000300800 */
[----:B------:R-:W4:Y:S04]  /*1ae50*/  LDL.LU R5, [R1+0x2fc] ;  /* 0x0002fc0001057983 */ /* 0x000f280000300800 */
[----:B------:R0:W-:Y:S04]  /*1ae60*/  STL.64 [R1+0x10e8], R8 ;  /* 0x0010e80801007387 */ /* 0x0001e80000100a00 */
[----:B0-----:R-:W5:Y:S04]  /*1ae70*/  LDL.LU R8, [R1+0x2f8] ;  /* 0x0002f80001087983 */ /* 0x001f680000300800 */
[----:B------:R-:W5:Y:S04]  /*1ae80*/  LDL.LU R9, [R1+0x2e4] ;  /* 0x0002e40001097983 */ /* 0x000f680000300800 */
        /* <DEDUP_REMOVED lines=12> */
[----:B0-----:R-:W-:-:S04]  /*1af50*/  IMAD.WIDE R24, R23, 0x2, R10 ;  /* 0x0000000217187825 */ /* 0x001fc800078e020a */
[--C-:B------:R-:W-:Y:S01]  /*1af60*/  IMAD.WIDE R22, R20, 0x2, R10.reuse ;  /* 0x0000000214167825 */ /* 0x100fe200078e020a */
[----:B------:R0:W-:Y:S04]  /*1af70*/  STL.64 [R1+0x1148], R24 ;  /* 0x0011481801007387 */ /* 0x0001e80000100a00 */
[----:B------:R1:W-:Y:S01]  /*1af80*/  STL.64 [R1+0x1158], R22 ;  /* 0x0011581601007387 */ /* 0x0003e20000100a00 */
[----:B0-----:R-:W-:-:S04]  /*1af90*/  IMAD.WIDE R24, R21, 0x2, R10 ;  /* 0x0000000215187825 */ /* 0x001fc800078e020a */
[--C-:B-1----:R-:W-:Y:S01]  /*1afa0*/  IMAD.WIDE R22, R18, 0x2, R10.reuse ;  /* 0x0000000212167825 */ /* 0x102fe200078e020a */
[----:B------:R-:W-:Y:S03]  /*1afb0*/  STL.64 [R1+0x458], R24 ;  /* 0x0004581801007387 */ /* 0x000fe60000100a00 */
[--C-:B------:R-:W-:Y:S01]  /*1afc0*/  IMAD.WIDE R20, R19, 0x2, R10.reuse ;  /* 0x0000000213147825 */ /* 0x100fe200078e020a */
        /* <DEDUP_REMOVED lines=8> */
[----:B------:R-:W-:Y:S03]  /*1b050*/  STL.64 [R1+0x11b8], R20 ;  /* 0x0011b81401007387 */ /* 0x000fe60000100a00 */
[--C-:B--2---:R-:W-:Y:S01]  /*1b060*/  IMAD.WIDE R16, R12, 0x2, R10.reuse ;  /* 0x000000020c107825 */ /* 0x104fe200078e020a */
        /* <DEDUP_REMOVED lines=14> */
[----:B------:R-:W2:Y:S04]  /*1b150*/  LDL.LU R26, [R1+0x2e0] ;  /* 0x0002e000011a7983 */ /* 0x000ea80000300800 */
[----:B------:R0:W-:Y:S04]  /*1b160*/  STL.64 [R1+0x1238], R6 ;  /* 0x0012380601007387 */ /* 0x0001e80000100a00 */
[----:B------:R1:W-:Y:S01]  /*1b170*/  STL.64 [R1+0x360], R2 ;  /* 0x0003600201007387 */ /* 0x0003e20000100a00 */
[----:B---3--:R-:W-:-:S03]  /*1b180*/  IMAD.WIDE R12, R4, 0x2, R10 ;  /* 0x00000002040c7825 */ /* 0x008fc600078e020a */
[----:B------:R-:W3:Y:S01]  /*1b190*/  LDL.LU R27, [R1+0x2bc] ;  /* 0x0002bc00011b7983 */ /* 0x000ee20000300800 */
[----:B0-----:R-:W-:-:S04]  /*1b1a0*/  IMAD.WIDE R6, R28, 0x2, R10 ;  /* 0x000000021c067825 */ /* 0x001fc800078e020a */
[--C-:B-1----:R-:W-:Y:S01]  /*1b1b0*/  IMAD.WIDE R2, R29, 0x2, R10.reuse ;  /* 0x000000021d027825 */ /* 0x102fe200078e020a */
[----:B------:R0:W-:Y:S04]  /*1b1c0*/  STL.64 [R1+0x1258], R6 ;  /* 0x0012580601007387 */ /* 0x0001e80000100a00 */
[----:B------:R4:W-:Y:S04]  /*1b1d0*/  STL.64 [R1+0x338], R2 ;  /* 0x0003380201007387 */ /* 0x0009e80000100a00 */
[----:B0-----:R-:W3:Y:S01]  /*1b1e0*/  LDL.LU R6, [R1+0x2b8] ;  /* 0x0002b80001067983 */ /* 0x001ee20000300800 */
[----:B----4-:R-:W-:-:S03]  /*1b1f0*/  IMAD.WIDE R2, R5, 0x2, R10 ;  /* 0x0000000205027825 */ /* 0x010fc600078e020a */
[----:B------:R-:W-:Y:S01]  /*1b200*/  STL.64 [R1+0x1278], R12 ;  /* 0x0012780c01007387 */ /* 0x000fe20000100a00 */
[----:B-----5:R-:W-:-:S03]  /*1b210*/  IMAD.WIDE R4, R8, 0x2, R10 ;  /* 0x0000000208047825 */ /* 0x020fc600078e020a */
[----:B------:R0:W-:Y:S04]  /*1b220*/  STL.64 [R1+0x1288], R2 ;  /* 0x0012880201007387 */ /* 0x0001e80000100a00 */
[----:B------:R-:W4:Y:S04]  /*1b230*/  LDL.LU R7, [R1+0x294] ;  /* 0x0002940001077983 */ /* 0x000f280000300800 */
[----:B------:R-:W-:Y:S01]  /*1b240*/  STL.64 [R1+0x2f8], R4 ;  /* 0x0002f80401007387 */ /* 0x000fe20000100a00 */
[----:B0-----:R-:W-:-:S03]  /*1b250*/  IMAD.WIDE R2, R9, 0x2, R10 ;  /* 0x0000000209027825 */ /* 0x001fc600078e020a */
[----:B------:R-:W5:Y:S04]  /*1b260*/  LDL.LU R24, [R1+0x26c] ;  /* 0x00026c0001187983 */ /* 0x000f680000300800 */
[----:B------:R-:W-:Y:S04]  /*1b270*/  STL.64 [R1+0x12a8], R2 ;  /* 0x0012a80201007387 */ /* 0x000fe80000100a00 */
[----:B------:R-:W2:Y:S04]  /*1b280*/  LDL.LU R25, [R1+0x268] ;  /* 0x0002680001197983 */ /* 0x000ea80000300800 */
[----:B--2---:R0:W-:Y:S04]  /*1b290*/  STL [R1+0x1858], R25 ;  /* 0x0018581901007387 */ /* 0x0041e80000100800 */
[----:B0-----:R-:W2:Y:S04]  /*1b2a0*/  LDL.LU R25, [R1+0x290] ;  /* 0x0002900001197983 */ /* 0x001ea80000300800 */
[----:B-----5:R-:W-:Y:S04]  /*1b2b0*/  STL [R1+0x185c], R24 ;  /* 0x00185c1801007387 */ /* 0x020fe80000100800 */
        /* <DEDUP_REMOVED lines=13> */
[----:B------:R-:W5:Y:S01]  /*1b390*/  LDL.LU R18, [R1+0x174] ;  /* 0x0001740001127983 */ /* 0x000f620000300800 */
[----:B---3--:R-:W-:-:S03]  /*1b3a0*/  IMAD.WIDE R26, R27, 0x2, R10 ;  /* 0x000000021b1a7825 */ /* 0x008fc600078e020a */
[----:B------:R-:W3:Y:S04]  /*1b3b0*/  LDL.LU R19, [R1+0x170] ;  /* 0x0001700001137983 */ /* 0x000ee80000300800 */
[----:B------:R-:W3:Y:S04]  /*1b3c0*/  LDL.LU R16, [R1+0x14c] ;  /* 0x00014c0001107983 */ /* 0x000ee80000300800 */
[----:B------:R-:W3:Y:S04]  /*1b3d0*/  LDL.LU R17, [R1+0x148] ;  /* 0x0001480001117983 */ /* 0x000ee80000300800 */
[----:B------:R-:W3:Y:S04]  /*1b3e0*/  LDL.LU R14, [R1+0x124] ;  /* 0x00012400010e7983 */ /* 0x000ee80000300800 */
[----:B------:R-:W3:Y:S04]  /*1b3f0*/  LDL.LU R15, [R1+0x120] ;  /* 0x00012000010f7983 */ /* 0x000ee80000300800 */
[----:B------:R0:W-:Y:S04]  /*1b400*/  STL.64 [R1+0x2e0], R12 ;  /* 0x0002e00c01007387 */ /* 0x0001e80000100a00 */
[----:B0-----:R-:W3:Y:S04]  /*1b410*/  LDL.LU R12, [R1+0x10c] ;  /* 0x00010c00010c7983 */ /* 0x001ee80000300800 */
[----:B------:R-:W3:Y:S04]  /*1b420*/  LDL.LU R13, [R1+0x108] ;  /* 0x00010800010d7983 */ /* 0x000ee80000300800 */
[----:B------:R0:W-:Y:S02]  /*1b430*/  STL.64 [R1+0x12c8], R26 ;  /* 0x0012c81a01007387 */ /* 0x0001e40000100a00 */
[----:B0-----:R-:W-:-:S04]  /*1b440*/  IMAD.WIDE R26, R6, 0x2, R10 ;  /* 0x00000002061a7825 */ /* 0x001fc800078e020a */
[--C-:B----4-:R-:W-:Y:S01]  /*1b450*/  IMAD.WIDE R6, R7, 0x2, R10.reuse ;  /* 0x0000000207067825 */ /* 0x110fe200078e020a */
[----:B------:R0:W-:Y:S04]  /*1b460*/  STL.64 [R1+0x2b8], R26 ;  /* 0x0002b81a01007387 */ /* 0x0001e80000100a00 */
[----:B0-----:R-:W4:Y:S04]  /*1b470*/  LDL.LU R26, [R1+0xe4] ;  /* 0x0000e400011a7983 */ /* 0x001f280000300800 */
[----:B------:R-:W4:Y:S04]  /*1b480*/  LDL.LU R27, [R1+0xe0] ;  /* 0x0000e000011b7983 */ /* 0x000f280000300800 */
[----:B------:R0:W-:Y:S04]  /*1b490*/  STL.64 [R1+0x12e8], R6 ;  /* 0x0012e80601007387 */ /* 0x0001e80000100a00 */
[----:B0-----:R-:W4:Y:S04]  /*1b4a0*/  LDL.LU R6, [R1+0xbc] ;  /* 0x0000bc0001067983 */ /* 0x001f280000300800 */
[----:B------:R-:W4:Y:S01]  /*1b4b0*/  LDL.LU R7, [R1+0xb8] ;  /* 0x0000b80001077983 */ /* 0x000f220000300800 */
        /* <DEDUP_REMOVED lines=8> */
[----:B-----5:R-:W-:-:S05]  /*1b540*/  IMAD.WIDE R24, R22, 0x2, R10 ;  /* 0x0000000216187825 */ /* 0x020fca00078e020a */
        /* <DEDUP_REMOVED lines=20> */
[----:B------:R0:W-:Y:S04]  /*1b690*/  STL.64 [R1+0x13a8], R8 ;  /* 0x0013a80801007387 */ /* 0x0001e80000100a00 */
[----:B0-----:R-:W2:Y:S01]  /*1b6a0*/  LDL.LU.64 R8, [R1+0x1830] ;  /* 0x0018300001087983 */ /* 0x001ea20000300a00 */
[----:B------:R-:W-:-:S05]  /*1b6b0*/  IMAD.WIDE R22, R23, 0x2, R10 ;  /* 0x0000000217167825 */ /* 0x000fca00078e020a */
[----:B------:R0:W-:Y:S02]  /*1b6c0*/  STL.64 [R1+0x1b0], R22 ;  /* 0x0001b01601007387 */ /* 0x0001e40000100a00 */
[----:B0-----:R-:W-:-:S04]  /*1b6d0*/  IMAD.WIDE R22, R20, 0x2, R10 ;  /* 0x0000000214167825 */ /* 0x001fc800078e020a */
[--C-:B------:R-:W-:Y:S01]  /*1b6e0*/  IMAD.WIDE R20, R21, 0x2, R10.reuse ;  /* 0x0000000215147825 */ /* 0x100fe200078e020a */
[----:B------:R0:W-:Y:S04]  /*1b6f0*/  STL.64 [R1+0x13c8], R22 ;  /* 0x0013c81601007387 */ /* 0x0001e80000100a00 */
[----:B------:R3:W-:Y:S01]  /*1b700*/  STL.64 [R1+0x198], R20 ;  /* 0x0001981401007387 */ /* 0x0007e20000100a00 */
[----:B0-----:R-:W-:-:S04]  /*1b710*/  IMAD.WIDE R22, R18, 0x2, R10 ;  /* 0x0000000212167825 */ /* 0x001fc800078e020a */
[--C-:B---3--:R-:W-:Y:S01]  /*1b720*/  IMAD.WIDE R20, R19, 0x2, R10.reuse ;  /* 0x0000000213147825 */ /* 0x108fe200078e020a */
[----:B------:R0:W-:Y:S03]  /*1b730*/  STL.64 [R1+0x13e8], R22 ;  /* 0x0013e81601007387 */ /* 0x0001e60000100a00 */
[--C-:B------:R-:W-:Y:S01]  /*1b740*/  IMAD.WIDE R18, R16, 0x2, R10.reuse ;  /* 0x0000000210127825 */ /* 0x100fe200078e020a */
[----:B------:R1:W-:Y:S03]  /*1b750*/  STL.64 [R1+0x170], R20 ;  /* 0x0001701401007387 */ /* 0x0003e60000100a00 */
[--C-:B------:R-:W-:Y:S01]  /*1b760*/  IMAD.WIDE R16, R17, 0x2, R10.reuse ;  /* 0x0000000211107825 */ /* 0x100fe200078e020a */
[----:B0-----:R-:W3:Y:S04]  /*1b770*/  LDL.LU.64 R22, [R1+0x80] ;  /* 0x0000800001167983 */ /* 0x001ee80000300a00 */
[----:B------:R0:W-:Y:S04]  /*1b780*/  STL.64 [R1+0x1408], R18 ;  /* 0x0014081201007387 */ /* 0x0001e80000100a00 */
[----:B------:R4:W-:Y:S04]  /*1b790*/  STL.64 [R1+0x148], R16 ;  /* 0x0001481001007387 */ /* 0x0009e80000100a00 */
[----:B-1----:R-:W3:Y:S01]  /*1b7a0*/  LDL.LU.64 R20, [R1+0x28] ;  /* 0x0000280001147983 */ /* 0x002ee20000300a00 */
[----:B0-----:R-:W-:-:S04]  /*1b7b0*/  IMAD.WIDE R18, R14, 0x2, R10 ;  /* 0x000000020e127825 */ /* 0x001fc800078e020a */
[--C-:B----4-:R-:W-:Y:S01]  /*1b7c0*/  IMAD.WIDE R16, R15, 0x2, R10.reuse ;  /* 0x000000020f107825 */ /* 0x110fe200078e020a */
[----:B------:R0:W-:Y:S03]  /*1b7d0*/  STL.64 [R1+0x1428], R18 ;  /* 0x0014281201007387 */ /* 0x0001e60000100a00 */
[--C-:B------:R-:W-:Y:S01]  /*1b7e0*/  IMAD.WIDE R14, R12, 0x2, R10.reuse ;  /* 0x000000020c0e7825 */ /* 0x100fe200078e020a */
[----:B------:R1:W-:Y:S03]  /*1b7f0*/  STL.64 [R1+0x120], R16 ;  /* 0x0001201001007387 */ /* 0x0003e60000100a00 */
[--C-:B------:R-:W-:Y:S01]  /*1b800*/  IMAD.WIDE R12, R13, 0x2, R10.reuse ;  /* 0x000000020d0c7825 */ /* 0x100fe200078e020a */
[----:B0-----:R-:W4:Y:S04]  /*1b810*/  LDL.LU.64 R18, [R1+0x20] ;  /* 0x0000200001127983 */ /* 0x001f280000300a00 */
[----:B------:R0:W-:Y:S04]  /*1b820*/  STL.64 [R1+0x1448], R14 ;  /* 0x0014480e01007387 */ /* 0x0001e80000100a00 */
[----:B------:R0:W-:Y:S04]  /*1b830*/  STL.64 [R1+0x108], R12 ;  /* 0x0001080c01007387 */ /* 0x0001e80000100a00 */
[----:B-1----:R-:W4:Y:S01]  /*1b840*/  LDL.LU.64 R16, [R1+0x70] ;  /* 0x0000700001107983 */ /* 0x002f220000300a00 */
[----:B0-----:R-:W-:-:S04]  /*1b850*/  IMAD.WIDE R14, R26, 0x2, R10 ;  /* 0x000000021a0e7825 */ /* 0x001fc800078e020a */
[--C-:B------:R-:W-:Y:S01]  /*1b860*/  IMAD.WIDE R12, R27, 0x2, R10.reuse ;  /* 0x000000021b0c7825 */ /* 0x100fe200078e020a */
[----:B------:R0:W-:Y:S04]  /*1b870*/  STL.64 [R1+0x1468], R14 ;  /* 0x0014680e01007387 */ /* 0x0001e80000100a00 */
[----:B------:R1:W-:Y:S01]  /*1b880*/  STL.64 [R1+0xe0], R12 ;  /* 0x0000e00c01007387 */ /* 0x0003e20000100a00 */
[----:B0-----:R-:W-:-:S04]  /*1b890*/  IMAD.WIDE R14, R6, 0x2, R10 ;  /* 0x00000002060e7825 */ /* 0x001fc800078e020a */
[--C-:B-1----:R-:W-:Y:S01]  /*1b8a0*/  IMAD.WIDE R12, R7, 0x2, R10.reuse ;  /* 0x00000002070c7825 */ /* 0x102fe200078e020a */
[----:B------:R0:W-:Y:S04]  /*1b8b0*/  STL.64 [R1+0x1488], R14 ;  /* 0x0014880e01007387 */ /* 0x0001e80000100a00 */
[----:B0-----:R-:W4:Y:S04]  /*1b8c0*/  LDL.LU.64 R14, [R1+0x68] ;  /* 0x00006800010e7983 */ /* 0x001f280000300a00 */
[----:B------:R0:W-:Y:S01]  /*1b8d0*/  STL.64 [R1+0xb8], R12 ;  /* 0x0000b80c01007387 */ /* 0x0001e20000100a00 */
[----:B--2---:R-:W-:-:S04]  /*1b8e0*/  IMAD.WIDE R6, R8, 0x2, R10 ;  /* 0x0000000208067825 */ /* 0x004fc800078e020a */
[--C-:B------:R-:W-:Y:S01]  /*1b8f0*/  IMAD.WIDE R8, R9, 0x2, R10.reuse ;  /* 0x0000000209087825 */ /* 0x100fe200078e020a */
[----:B------:R5:W-:Y:S04]  /*1b900*/  STL.64 [R1+0x14a8], R6 ;  /* 0x0014a80601007387 */ /* 0x000be80000100a00 */
[----:B0-----:R-:W2:Y:S04]  /*1b910*/  LDL.LU.64 R12, [R1+0x10] ;  /* 0x00001000010c7983 */ /* 0x001ea80000300a00 */
[----:B------:R0:W-:Y:S01]  /*1b920*/  STL.64 [R1+0x98], R8 ;  /* 0x0000980801007387 */ /* 0x0001e20000100a00 */
[----:B-----5:R-:W-:-:S03]  /*1b930*/  IMAD.WIDE R6, R4, 0x2, R10 ;  /* 0x0000000204067825 */ /* 0x020fc600078e020a */
[----:B------:R-:W5:Y:S04]  /*1b940*/  LDL.LU.64 R26, [R1+0x60] ;  /* 0x00006000011a7983 */ /* 0x000f680000300a00 */
[----:B------:R1:W-:Y:S01]  /*1b950*/  STL.64 [R1+0x14c8], R6 ;  /* 0x0014c80601007387 */ /* 0x0003e20000100a00 */
[----:B0-----:R-:W-:-:S03]  /*1b960*/  IMAD.WIDE R8, R29, 0x2, R10 ;  /* 0x000000021d087825 */ /* 0x001fc600078e020a */
[----:B------:R-:W3:Y:S01]  /*1b970*/  LDL.LU R29, [R1+0x1828] ;  /* 0x00182800011d7983 */ /* 0x000ee20000300800 */
[----:B------:R-:W-:-:S03]  /*1b980*/  IMAD.WIDE R4, R5, 0x2, R10 ;  /* 0x0000000205047825 */ /* 0x000fc600078e020a */
[----:B-1----:R-:W5:Y:S04]  /*1b990*/  LDL.LU.64 R6, [R1+0x8] ;  /* 0x0000080001067983 */ /* 0x002f680000300a00 */
[----:B------:R0:W-:Y:S04]  /*1b9a0*/  STL.64 [R1+0x90], R8 ;  /* 0x0000900801007387 */ /* 0x0001e80000100a00 */
[----:B0-----:R-:W5:Y:S04]  /*1b9b0*/  LDL.LU.64 R8, [R1+0x58] ;  /* 0x0000580001087983 */ /* 0x001f680000300a00 */
[----:B------:R0:W-:Y:S02]  /*1b9c0*/  STL.64 [R1+0x14e8], R4 ;  /* 0x0014e80401007387 */ /* 0x0001e40000100a00 */
[----:B0-----:R-:W-:-:S05]  /*1b9d0*/  IMAD.WIDE R4, R2, 0x2, R10 ;  /* 0x0000000202047825 */ /* 0x001fca00078e020a */
[----:B------:R0:W-:Y:S01]  /*1b9e0*/  STL.64 [R1+0x88], R4 ;  /* 0x0000880401007387 */ /* 0x0001e20000100a00 */
[----:B------:R-:W-:-:S04]  /*1b9f0*/  IMAD.WIDE R2, R3, 0x2, R10 ;  /* 0x0000000203027825 */ /* 0x000fc800078e020a */
[----:B0-----:R-:W-:-:S04]  /*1ba00*/  IMAD.WIDE R4, R28, 0x2, R10 ;  /* 0x000000021c047825 */ /* 0x001fc800078e020a */
[----:B------:R-:W-:Y:S01]  /*1ba10*/  IMAD.WIDE R10, R0, 0x2, R10 ;  /* 0x00000002000a7825 */ /* 0x000fe200078e020a */
[----:B------:R0:W-:Y:S04]  /*1ba20*/  STL.64 [R1+0x1508], R4 ;  /* 0x0015080401007387 */ /* 0x0001e80000100a00 */
[----:B0-----:R-:W5:Y:S04]  /*1ba30*/  LDL.LU.64 R4, [R1+0x50] ;  /* 0x0000500001047983 */ /* 0x001f680000300a00 */
[----:B---3--:R0:W-:Y:S04]  /*1ba40*/  STL [R1+0x17b4], R29 ;  /* 0x0017b41d01007387 */ /* 0x0081e80000100800 */
[----:B0-----:R-:W3:Y:S04]  /*1ba50*/  LDL.LU.64 R28, [R1+0x18] ;  /* 0x00001800011c7983 */ /* 0x001ee80000300a00 */
[----:B------:R0:W-:Y:S04]  /*1ba60*/  STL.64 [R1+0x17b8], R10 ;  /* 0x0017b80a01007387 */ /* 0x0001e80000100a00 */
[----:B------:R1:W-:Y:S04]  /*1ba70*/  STL.64 [R1+0x480], R2 ;  /* 0x0004800201007387 */ /* 0x0003e80000100a00 */
[----:B0-----:R-:W4:Y:S01]  /*1ba80*/  LDL.LU.64 R10, [R1+0x78] ;  /* 0x00007800010a7983 */ /* 0x001f220000300a00 */
[----:B------:R-:W-:-:S03]  /*1ba90*/  IMAD.MOV.U32 R0, RZ, RZ, R23 ;  /* 0x000000ffff007224 */ /* 0x000fc600078e0017 */
[----:B------:R0:W-:Y:S04]  /*1baa0*/  STL [R1+0x160c], R22 ;  /* 0x00160c1601007387 */ /* 0x0001e80000100800 */
[----:B-1----:R-:W5:Y:S04]  /*1bab0*/  LDL.LU.64 R2, [R1+0x48] ;  /* 0x0000480001027983 */ /* 0x002f680000300a00 */
[----:B0-----:R-:W5:Y:S04]  /*1bac0*/  LDL.LU.64 R22, [R1+0x1820] ;  /* 0x0018200001167983 */ /* 0x001f680000300a00 */
[----:B------:R-:W-:Y:S04]  /*1bad0*/  STL [R1+0x1608], R20 ;  /* 0x0016081401007387 */ /* 0x000fe80000100800 */
[----:B------:R0:W-:Y:S02]  /*1bae0*/  STL [R1+0x1604], R0 ;  /* 0x0016040001007387 */ /* 0x0001e40000100800 */
[----:B0-----:R-:W-:-:S02]  /*1baf0*/  IMAD.MOV.U32 R0, RZ, RZ, R21 ;  /* 0x000000ffff007224 */ /* 0x001fc400078e0015 */
[----:B------:R-:W5:Y:S04]  /*1bb00*/  LDL.LU.64 R20, [R1+0x1818] ;  /* 0x0018180001147983 */ /* 0x000f680000300a00 */
[----:B----4-:R-:W-:Y:S04]  /*1bb10*/  STL [R1+0x1600], R10 ;  /* 0x0016000a01007387 */ /* 0x010fe80000100800 */
[----:B------:R0:W-:Y:S04]  /*1bb20*/  STL [R1+0x15fc], R0 ;  /* 0x0015fc0001007387 */ /* 0x0001e80000100800 */
[----:B------:R-:W-:Y:S01]  /*1bb30*/  STL [R1+0x15f8], R18 ;  /* 0x0015f81201007387 */ /* 0x000fe20000100800 */
[----:B0-----:R-:W-:-:S05]  /*1bb40*/  IMAD.MOV.U32 R0, RZ, RZ, R11 ;  /* 0x000000ffff007224 */ /* 0x001fca00078e000b */
[----:B------:R0:W-:Y:S04]  /*1bb50*/  STL [R1+0x15f4], R0 ;  /* 0x0015f40001007387 */ /* 0x0001e80000100800 */
[----:B------:R-:W4:Y:S01]  /*1bb60*/  LDL.LU.64 R10, [R1+0x38] ;  /* 0x00003800010a7983 */ /* 0x000f220000300a00 */
[----:B0-----:R-:W-:-:S03]  /*1bb70*/  IMAD.MOV.U32 R0, RZ, RZ, R19 ;  /* 0x000000ffff007224 */ /* 0x001fc600078e0013 */
[----:B------:R-:W4:Y:S04]  /*1bb80*/  LDL.LU.64 R18, [R1+0x1810] ;  /* 0x0018100001127983 */ /* 0x000f280000300a00 */
[----:B------:R-:W-:Y:S04]  /*1bb90*/  STL [R1+0x15f0], R16 ;  /* 0x0015f01001007387 */ /* 0x000fe80000100800 */
[----:B------:R0:W-:Y:S02]  /*1bba0*/  STL [R1+0x15ec], R0 ;  /* 0x0015ec0001007387 */ /* 0x0001e40000100800 */
[----:B0-----:R-:W-:-:S02]  /*1bbb0*/  IMAD.MOV.U32 R0, RZ, RZ, R17 ;  /* 0x000000ffff007224 */ /* 0x001fc400078e0011 */
[----:B------:R-:W4:Y:S04]  /*1bbc0*/  LDL.LU.64 R16, [R1+0x1808] ;  /* 0x0018080001107983 */ /* 0x000f280000300a00 */
[----:B---3--:R-:W-:Y:S04]  /*1bbd0*/  STL [R1+0x15e8], R28 ;  /* 0x0015e81c01007387 */ /* 0x008fe80000100800 */
[----:B------:R0:W-:Y:S02]  /*1bbe0*/  STL [R1+0x15e4], R0 ;  /* 0x0015e40001007387 */ /* 0x0001e40000100800 */
[----:B0-----:R-:W-:-:S02]  /*1bbf0*/  IMAD.MOV.U32 R0, RZ, RZ, R29 ;  /* 0x000000ffff007224 */ /* 0x001fc400078e001d */
[----:B------:R-:W3:Y:S04]  /*1bc00*/  LDL.LU.64 R28, [R1+0x30] ;  /* 0x00003000011c7983 */ /* 0x000ee80000300a00 */
[----:B------:R0:W-:Y:S04]  /*1bc10*/  STL [R1+0x15dc], R0 ;  /* 0x0015dc0001007387 */ /* 0x0001e80000100800 */
[----:B------:R1:W-:Y:S01]  /*1bc20*/  STL [R1+0x15e0], R14 ;  /* 0x0015e00e01007387 */ /* 0x0003e20000100800 */
[----:B0-----:R-:W-:-:S03]  /*1bc30*/  IMAD.MOV.U32 R0, RZ, RZ, R15 ;  /* 0x000000ffff007224 */ /* 0x001fc600078e000f */
[----:B-1----:R-:W4:Y:S04]  /*1bc40*/  LDL.LU.64 R14, [R1+0x1800] ;  /* 0x00180000010e7983 */ /* 0x002f280000300a00 */
[----:B--2---:R-:W-:Y:S04]  /*1bc50*/  STL [R1+0x15d8], R12 ;  /* 0x0015d80c01007387 */ /* 0x004fe80000100800 */
[----:B------:R0:W-:Y:S02]  /*1bc60*/  STL [R1+0x15d4], R0 ;  /* 0x0015d40001007387 */ /* 0x0001e40000100800 */
[----:B0-----:R-:W-:-:S02]  /*1bc70*/  IMAD.MOV.U32 R0, RZ, RZ, R13 ;  /* 0x000000ffff007224 */ /* 0x001fc400078e000d */
[----:B------:R-:W2:Y:S04]  /*1bc80*/  LDL.LU.64 R12, [R1+0x17f8] ;  /* 0x0017f800010c7983 */ /* 0x000ea80000300a00 */
[----:B-----5:R-:W-:Y:S04]  /*1bc90*/  STL [R1+0x15d0], R26 ;  /* 0x0015d01a01007387 */ /* 0x020fe80000100800 */
[----:B------:R0:W-:Y:S02]  /*1bca0*/  STL [R1+0x15cc], R0 ;  /* 0x0015cc0001007387 */ /* 0x0001e40000100800 */
[----:B0-----:R-:W-:-:S02]  /*1bcb0*/  IMAD.MOV.U32 R0, RZ, RZ, R27 ;  /* 0x000000ffff007224 */ /* 0x001fc400078e001b */
[----:B------:R-:W5:Y:S04]  /*1bcc0*/  LDL.LU.64 R26, [R1+0x17f0] ;  /* 0x0017f000011a7983 */ /* 0x000f680000300a00 */
[----:B------:R-:W-:Y:S04]  /*1bcd0*/  STL [R1+0x15c8], R6 ;  /* 0x0015c80601007387 */ /* 0x000fe80000100800 */
[----:B------:R0:W-:Y:S02]  /*1bce0*/  STL [R1+0x15c4], R0 ;  /* 0x0015c40001007387 */ /* 0x0001e40000100800 */
[----:B0-----:R-:W-:-:S02]  /*1bcf0*/  IMAD.MOV.U32 R0, RZ, RZ, R7 ;  /* 0x000000ffff007224 */ /* 0x001fc400078e0007 */
[----:B------:R-:W3:Y:S04]  /*1bd00*/  LDL.LU.64 R6, [R1+0x17e8] ;  /* 0x0017e80001067983 */ /* 0x000ee80000300a00 */
        /* <DEDUP_REMOVED lines=8> */
[----:B------:R-:W-:Y:S04]  /*1bd90*/  STL [R1+0x15b0], R4 ;  /* 0x0015b00401007387 */ /* 0x000fe80000100800 */
[----:B------:R0:W-:Y:S02]  /*1bda0*/  STL [R1+0x15ac], R0 ;  /* 0x0015ac0001007387 */ /* 0x0001e40000100800 */
[----:B0-----:R-:W-:-:S02]  /*1bdb0*/  IMAD.MOV.U32 R0, RZ, RZ, R5 ;  /* 0x000000ffff007224 */ /* 0x001fc400078e0005 */
[----:B------:R-:W3:Y:S04]  /*1bdc0*/  LDL.LU.64 R4, [R1+0x17d0] ;  /* 0x0017d00001047983 */ /* 0x000ee80000300a00 */
[----:B-----5:R-:W-:Y:S04]  /*1bdd0*/  STL [R1+0x15a8], R26 ;  /* 0x0015a81a01007387 */ /* 0x020fe80000100800 */
[----:B------:R-:W-:Y:S04]  /*1bde0*/  STL [R1+0x15a4], R0 ;  /* 0x0015a40001007387 */ /* 0x000fe80000100800 */
[----:B------:R0:W-:Y:S04]  /*1bdf0*/  STL [R1+0x159c], R27 ;  /* 0x00159c1b01007387 */ /* 0x0001e80000100800 */
[----:B0-----:R-:W5:Y:S01]  /*1be00*/  LDL.LU.64 R26, [R1+0x40] ;  /* 0x00004000011a7983 */ /* 0x001f620000300a00 */
[----:B------:R-:W-:-:S03]  /*1be10*/  IMAD.MOV.U32 R0, RZ, RZ, R3 ;  /* 0x000000ffff007224 */ /* 0x000fc600078e0003 */
[----:B------:R0:W-:Y:S04]  /*1be20*/  STL [R1+0x15a0], R2 ;  /* 0x0015a00201007387 */ /* 0x0001e80000100800 */
[----:B0-----:R-:W3:Y:S04]  /*1be30*/  LDL.LU.64 R2, [R1+0x17c8] ;  /* 0x0017c80001027983 */ /* 0x001ee80000300a00 */
[----:B--2---:R-:W-:Y:S04]  /*1be40*/  STL [R1+0x1598], R12 ;  /* 0x0015980c01007387 */ /* 0x004fe80000100800 */
[----:B------:R5:W-:Y:S04]  /*1be50*/  STL [R1+0x1594], R0 ;  /* 0x0015940001007387 */ /* 0x000be80000100800 */
[----:B------:R-:W-:Y:S01]  /*1be60*/  STL [R1+0x158c], R13 ;  /* 0x00158c0d01007387 */ /* 0x000fe20000100800 */
[----:B-----5:R-:W-:-:S03]  /*1be70*/  IMAD.MOV.U32 R0, RZ, RZ, R27 ;  /* 0x000000ffff007224 */ /* 0x020fc600078e001b */
[----:B------:R-:W-:Y:S04]  /*1be80*/  STL [R1+0x1590], R26 ;  /* 0x0015901a01007387 */ /* 0x000fe80000100800 */
[----:B----4-:R-:W-:Y:S04]  /*1be90*/  STL [R1+0x1588], R14 ;  /* 0x0015880e01007387 */ /* 0x010fe80000100800 */
[----:B------:R0:W-:Y:S04]  /*1bea0*/  STL [R1+0x1584], R0 ;  /* 0x0015840001007387 */ /* 0x0001e80000100800 */
[----:B------:R-:W-:Y:S01]  /*1beb0*/  STL [R1+0x157c], R15 ;  /* 0x00157c0f01007387 */ /* 0x000fe20000100800 */
[----:B0-----:R-:W-:-:S03]  /*1bec0*/  IMAD.MOV.U32 R0, RZ, RZ, R11 ;  /* 0x000000ffff007224 */ /* 0x001fc600078e000b */
[----:B------:R-:W-:Y:S04]  /*1bed0*/  STL [R1+0x1580], R10 ;  /* 0x0015800a01007387 */ /* 0x000fe80000100800 */
[----:B------:R-:W-:Y:S04]  /*1bee0*/  STL [R1+0x1578], R16 ;  /* 0x0015781001007387 */ /* 0x000fe80000100800 */
[----:B------:R-:W-:Y:S04]  /*1bef0*/  STL [R1+0x1574], R0 ;  /* 0x0015740001007387 */ /* 0x000fe80000100800 */
[----:B------:R0:W-:Y:S04]  /*1bf00*/  STL [R1+0x156c], R17 ;  /* 0x00156c1101007387 */ /* 0x0001e80000100800 */
[----:B0-----:R-:W2:Y:S04]  /*1bf10*/  LDL.LU.64 R16, [R1+0xa0] ;  /* 0x0000a00001107983 */ /* 0x001ea80000300a00 */
[----:B------:R-:W4:Y:S01]  /*1bf20*/  LDL.LU.64 R14, [R1+0xa8] ;  /* 0x0000a800010e7983 */ /* 0x000f220000300a00 */
[----:B------:R-:W-:-:S03]  /*1bf30*/  IMAD.MOV.U32 R0, RZ, RZ, R29 ;  /* 0x000000ffff007224 */ /* 0x000fc600078e001d */
[----:B------:R0:W-:Y:S04]  /*1bf40*/  STL [R1+0x1570], R28 ;  /* 0x0015701c01007387 */ /* 0x0001e80000100800 */
[----:B------:R-:W5:Y:S04]  /*1bf50*/  LDL.LU.64 R12, [R1+0xb0] ;  /* 0x0000b000010c7983 */ /* 0x000f680000300a00 */
[----:B------:R-:W-:Y:S04]  /*1bf60*/  STL [R1+0x1564], R0 ;  /* 0x0015640001007387 */ /* 0x000fe80000100800 */
[----:B------:R-:W-:Y:S04]  /*1bf70*/  STL [R1+0x1568], R18 ;  /* 0x0015681201007387 */ /* 0x000fe80000100800 */
[----:B------:R-:W-:Y:S04]  /*1bf80*/  STL [R1+0x155c], R19 ;  /* 0x00155c1301007387 */ /* 0x000fe80000100800 */
[----:B------:R-:W5:Y:S04]  /*1bf90*/  LDL.LU.64 R26, [R1+0xc0] ;  /* 0x0000c000011a7983 */ /* 0x000f680000300a00 */
[----:B---3--:R-:W-:Y:S04]  /*1bfa0*/  STL [R1+0x1560], R2 ;  /* 0x0015600201007387 */ /* 0x008fe80000100800 */
[----:B------:R-:W-:Y:S04]  /*1bfb0*/  STL [R1+0x1554], R3 ;  /* 0x0015540301007387 */ /* 0x000fe80000100800 */
[----:B------:R-:W3:Y:S04]  /*1bfc0*/  LDL.LU.64 R10, [R1+0xc8] ;  /* 0x0000c800010a7983 */ /* 0x000ee80000300a00 */
[----:B------:R-:W-:Y:S04]  /*1bfd0*/  STL [R1+0x1558], R20 ;  /* 0x0015581401007387 */ /* 0x000fe80000100800 */
[----:B------:R-:W-:Y:S04]  /*1bfe0*/  STL [R1+0x154c], R21 ;  /* 0x00154c1501007387 */ /* 0x000fe80000100800 */
[----:B0-----:R-:W3:Y:S04]  /*1bff0*/  LDL.LU.64 R28, [R1+0xd0] ;  /* 0x0000d000011c7983 */ /* 0x001ee80000300a00 */
[----:B------:R-:W-:Y:S04]  /*1c000*/  STL [R1+0x1550], R4 ;  /* 0x0015500401007387 */ /* 0x000fe80000100800 */
[----:B------:R-:W-:Y:S04]  /*1c010*/  STL [R1+0x1544], R5 ;  /* 0x0015440501007387 */ /* 0x000fe80000100800 */
[----:B------:R-:W-:Y:S04]  /*1c020*/  STL [R1+0x1548], R22 ;  /* 0x0015481601007387 */ /* 0x000fe80000100800 */
[----:B------:R0:W-:Y:S04]  /*1c030*/  STL [R1+0x153c], R23 ;  /* 0x00153c1701007387 */ /* 0x0001e80000100800 */
[----:B0-----:R-:W3:Y:S04]  /*1c040*/  LDL.LU.64 R22, [R1+0xd8] ;  /* 0x0000d80001167983 */ /* 0x001ee80000300a00 */
[----:B------:R-:W3:Y:S04]  /*1c050*/  LDL.LU.64 R4, [R1+0xe8] ;  /* 0x0000e80001047983 */ /* 0x000ee80000300a00 */
[----:B------:R-:W-:Y:S04]  /*1c060*/  STL [R1+0x1540], R6 ;  /* 0x0015400601007387 */ /* 0x000fe80000100800 */
[----:B------:R-:W-:Y:S04]  /*1c070*/  STL [R1+0x1534], R7 ;  /* 0x0015340701007387 */ /* 0x000fe80000100800 */
[----:B------:R-:W3:Y:S04]  /*1c080*/  LDL.LU.64 R20, [R1+0xf0] ;  /* 0x0000f00001147983 */ /* 0x000ee80000300a00 */
[----:B------:R-:W-:Y:S04]  /*1c090*/  STL [R1+0x1538], R24 ;  /* 0x0015381801007387 */ /* 0x000fe80000100800 */
[----:B------:R-:W-:Y:S04]  /*1c0a0*/  STL [R1+0x152c], R25 ;  /* 0x00152c1901007387 */ /* 0x000fe80000100800 */
[----:B------:R-:W3:Y:S04]  /*1c0b0*/  LDL.LU.64 R2, [R1+0xf8] ;  /* 0x0000f80001027983 */ /* 0x000ee80000300a00 */
[----:B------:R-:W-:Y:S04]  /*1c0c0*/  STL [R1+0x1530], R8 ;  /* 0x0015300801007387 */ /* 0x000fe80000100800 */
[----:B------:R-:W-:Y:S04]  /*1c0d0*/  STL [R1+0x610], R9 ;  /* 0x0006100901007387 */ /* 0x000fe80000100800 */
[----:B------:R-:W3:Y:S04]  /*1c0e0*/  LDL.LU.64 R18, [R1+0x100] ;  /* 0x0001000001127983 */ /* 0x000ee80000300a00 */
[----:B--2---:R0:W-:Y:S01]  /*1c0f0*/  STL [R1+0x618], R16 ;  /* 0x0006181001007387 */ /* 0x0041e20000100800 */
[----:B------:R-:W-:-:S03]  /*1c100*/  IMAD.MOV.U32 R0, RZ, RZ, R17 ;  /* 0x000000ffff007224 */ /* 0x000fc600078e0011 */
[----:B0-----:R-:W2:Y:S04]  /*1c110*/  LDL.LU.64 R16, [R1+0x110] ;  /* 0x0001100001107983 */ /* 0x001ea80000300a00 */
[----:B------:R0:W-:Y:S04]  /*1c120*/  STL [R1+0x614], R0 ;  /* 0x0006140001007387 */ /* 0x0001e80000100800 */
[----:B----4-:R1:W-:Y:S01]  /*1c130*/  STL [R1+0x620], R14 ;  /* 0x0006200e01007387 */ /* 0x0103e20000100800 */
[----:B0-----:R-:W-:-:S03]  /*1c140*/  IMAD.MOV.U32 R0, RZ, RZ, R15 ;  /* 0x000000ffff007224 */ /* 0x001fc600078e000f */
[----:B-1----:R-:W4:Y:S04]  /*1c150*/  LDL.LU.64 R14, [R1+0x118] ;  /* 0x00011800010e7983 */ /* 0x002f280000300a00 */
[----:B------:R0:W-:Y:S04]  /*1c160*/  STL [R1+0x61c], R0 ;  /* 0x00061c0001007387 */ /* 0x0001e80000100800 */
[----:B-----5:R1:W-:Y:S01]  /*1c170*/  STL [R1+0x628], R12 ;  /* 0x0006280c01007387 */ /* 0x0203e20000100800 */
[----:B0-----:R-:W-:-:S03]  /*1c180*/  IMAD.MOV.U32 R0, RZ, RZ, R13 ;  /* 0x000000ffff007224 */ /* 0x001fc600078e000d */
[----:B-1----:R-:W5:Y:S04]  /*1c190*/  LDL.LU.64 R12, [R1+0x128] ;  /* 0x00012800010c7983 */ /* 0x002f680000300a00 */
[----:B------:R0:W-:Y:S04]  /*1c1a0*/  STL [R1+0x624], R0 ;  /* 0x0006240001007387 */ /* 0x0001e80000100800 */
[----:B------:R1:W-:Y:S01]  /*1c1b0*/  STL [R1+0x630], R26 ;  /* 0x0006301a01007387 */ /* 0x0003e20000100800 */
[----:B0-----:R-:W-:-:S03]  /*1c1c0*/  IMAD.MOV.U32 R0, RZ, RZ, R27 ;  /* 0x000000ffff007224 */ /* 0x001fc600078e001b */
[----:B-1----:R-:W5:Y:S04]  /*1c1d0*/  LDL.LU.64 R26, [R1+0x130] ;  /* 0x00013000011a7983 */ /* 0x002f680000300a00 */
[----:B------:R0:W-:Y:S04]  /*1c1e0*/  STL [R1+0x62c], R0 ;  /* 0x00062c0001007387 */ /* 0x0001e80000100800 */
[----:B---3--:R1:W-:Y:S01]  /*1c1f0*/  STL [R1+0x638], R10 ;  /* 0x0006380a01007387 */ /* 0x0083e20000100800 */
[----:B0-----:R-:W-:-:S03]  /*1c200*/  IMAD.MOV.U32 R0, RZ, RZ, R11 ;  /* 0x000000ffff007224 */ /* 0x001fc600078e000b */
[----:B-1----:R-:W3:Y:S04]  /*1c210*/  LDL.LU.64 R10, [R1+0x138] ;  /* 0x00013800010a7983 */ /* 0x002ee80000300a00 */
[----:B------:R0:W-:Y:S04]  /*1c220*/  STL [R1+0x634], R0 ;  /* 0x0006340001007387 */ /* 0x0001e80000100800 */
[----:B------:R1:W-:Y:S01]  /*1c230*/  STL [R1+0x640], R28 ;  /* 0x0006401c01007387 */ /* 0x0003e20000100800 */
        /* <DEDUP_REMOVED lines=23> */
[----:B--2---:R1:W-:Y:S01]  /*1c3b0*/  STL [R1+0x670], R16 ;  /* 0x0006701001007387 */ /* 0x0043e20000100800 */
[----:B0-----:R-:W-:-:S03]  /*1c3c0*/  IMAD.MOV.U32 R0, RZ, RZ, R17 ;  /* 0x000000ffff007224 */ /* 0x001fc600078e0011 */
[----:B-1----:R-:W2:Y:S04]  /*1c3d0*/  LDL.LU.64 R16, [R1+0x180] ;  /* 0x0001800001107983 */ /* 0x002ea80000300a00 */
        /* <DEDUP_REMOVED lines=1580> */
[----:B------:R2:W-:Y:S02]  /*226a0*/  STL [R1+0x12c4], R0 ;  /* 0x0012c40001007387 */ /* 0x0005e40000100800 */
[----:B--2---:R-:W-:Y:S02]  /*226b0*/  IMAD.MOV.U32 R0, RZ, RZ, R17 ;  /* 0x000000ffff007224 */ /* 0x004fe400078e0011 */
[----:B------:R0:W-:Y:S04]  /*226c0*/  STL [R1+0x12d0], R16 ;  /* 0x0012d01001007387 */ /* 0x0001e80000100800 */
        /* <DEDUP_REMOVED lines=34> */
[----:B------:R-:W-:Y:S04]  /*228f0*/  STL [R1+0x1318], R2 ;  /* 0x0013180201007387 */ /* 0x000fe80000100800 */
[----:B------:R-:W3:Y:S01]  /*22900*/  LDL.LU.64 R6, [R1+0x1370] ;  /* 0x0013700001067983 */ /* 0x000ee20000300a00 */
[----:B0-----:R-:W-:-:S05]  /*22910*/  IMAD.MOV.U32 R0, RZ, RZ, R3 ;  /* 0x000000ffff007224 */ /* 0x001fca00078e0003 */
[----:B------:R0:W-:Y:S04]  /*22920*/  STL [R1+0x1314], R0 ;  /* 0x0013140001007387 */ /* 0x0001e80000100800 */
[----:B------:R-:W-:Y:S01]  /*22930*/  STL [R1+0x1320], R18 ;  /* 0x0013201201007387 */ /* 0x000fe20000100800 */
[----:B0-----:R-:W-:-:S03]  /*22940*/  IMAD.MOV.U32 R0, RZ, RZ, R19 ;  /* 0x000000ffff007224 */ /* 0x001fc600078e0013 */
[----:B------:R-:W3:Y:S04]  /*22950*/  LDL.LU.64 R2, [R1+0x200] ;  /* 0x0002000001027983 */ /* 0x000ee80000300a00 */
[----:B------:R2:W-:Y:S02]  /*22960*/  STL [R1+0x131c], R0 ;  /* 0x00131c0001007387 */ /* 0x0005e40000100800 */
[----:B--2---:R-:W-:Y:S02]  /*22970*/  IMAD.MOV.U32 R0, RZ, RZ, R17 ;  /* 0x000000ffff007224 */ /* 0x004fe400078e0011 */
[----:B------:R-:W-:Y:S04]  /*22980*/  STL [R1+0x1328], R16 ;  /* 0x0013281001007387 */ /* 0x000fe80000100800 */
[----:B------:R-:W2:Y:S04]  /*22990*/  LDL.LU.64 R18, [R1+0x1380] ;  /* 0x0013800001127983 */ /* 0x000ea80000300a00 */
[----:B------:R4:W-:Y:S02]  /*229a0*/  STL [R1+0x1324], R0 ;  /* 0x0013240001007387 */ /* 0x0009e40000100800 */
[----:B----4-:R-:W-:-:S02]  /*229b0*/  IMAD.MOV.U32 R0, RZ, RZ, R15 ;  /* 0x000000ffff007224 */ /* 0x010fc400078e000f */
[----:B------:R-:W-:Y:S04]  /*229c0*/  STL [R1+0x1330], R14 ;  /* 0x0013300e01007387 */ /* 0x000fe80000100800 */
[----:B------:R-:W4:Y:S04]  /*229d0*/  LDL.LU.64 R16, [R1+0x1388] ;  /* 0x0013880001107983 */ /* 0x000f280000300a00 */
[----:B------:R5:W-:Y:S02]  /*229e0*/  STL [R1+0x132c], R0 ;  /* 0x00132c0001007387 */ /* 0x000be40000100800 */
[----:B-----5:R-:W-:-:S02]  /*229f0*/  IMAD.MOV.U32 R0, RZ, RZ, R13 ;  /* 0x000000ffff007224 */ /* 0x020fc400078e000d */
[----:B------:R-:W-:Y:S04]  /*22a00*/  STL [R1+0x1338], R12 ;  /* 0x0013380c01007387 */ /* 0x000fe80000100800 */
[----:B------:R-:W5:Y:S04]  /*22a10*/  LDL.LU.64 R14, [R1+0x1390] ;  /* 0x00139000010e7983 */ /* 0x000f680000300a00 */
[----:B------:R0:W-:Y:S02]  /*22a20*/  STL [R1+0x1334], R0 ;  /* 0x0013340001007387 */ /* 0x0001e40000100800 */
[----:B0-----:R-:W-:-:S02]  /*22a30*/  IMAD.MOV.U32 R0, RZ, RZ, R27 ;  /* 0x000000ffff007224 */ /* 0x001fc400078e001b */
[----:B------:R-:W-:Y:S04]  /*22a40*/  STL [R1+0x1340], R26 ;  /* 0x0013401a01007387 */ /* 0x000fe80000100800 */
[----:B------:R-:W5:Y:S04]  /*22a50*/  LDL.LU.64 R12, [R1+0x1d8] ;  /* 0x0001d800010c7983 */ /* 0x000f680000300a00 */
[----:B------:R0:W-:Y:S04]  /*22a60*/  STL [R1+0x133c], R0 ;  /* 0x00133c0001007387 */ /* 0x0001e80000100800 */
[----:B---3--:R1:W-:Y:S01]  /*22a70*/  STL [R1+0x1348], R10 ;  /* 0x0013480a01007387 */ /* 0x0083e20000100800 */
[----:B0-----:R-:W-:-:S03]  /*22a80*/  IMAD.MOV.U32 R0, RZ, RZ, R11 ;  /* 0x000000ffff007224 */ /* 0x001fc600078e000b */
[----:B------:R-:W3:Y:S04]  /*22a90*/  LDL.LU.64 R26, [R1+0x13a0] ;  /* 0x0013a000011a7983 */ /* 0x000ee80000300a00 */
[----:B------:R-:W-:Y:S04]  /*22aa0*/  STL [R1+0x1350], R28 ;  /* 0x0013501c01007387 */ /* 0x000fe80000100800 */
[----:B------:R0:W-:Y:S04]  /*22ab0*/  STL [R1+0x1344], R0 ;  /* 0x0013440001007387 */ /* 0x0001e80000100800 */
[----:B-1----:R-:W3:Y:S01]  /*22ac0*/  LDL.LU.64 R10, [R1+0x13a8] ;  /* 0x0013a800010a7983 */ /* 0x002ee20000300a00 */
[----:B0-----:R-:W-:-:S03]  /*22ad0*/  IMAD.MOV.U32 R0, RZ, RZ, R29 ;  /* 0x000000ffff007224 */ /* 0x001fc600078e001d */
[----:B------:R-:W-:Y:S04]  /*22ae0*/  STL [R1+0x1358], R22 ;  /* 0x0013581601007387 */ /* 0x000fe80000100800 */
[----:B------:R0:W-:Y:S04]  /*22af0*/  STL [R1+0x134c], R0 ;  /* 0x00134c0001007387 */ /* 0x0001e80000100800 */
[----:B------:R-:W3:Y:S01]  /*22b00*/  LDL.LU.64 R28, [R1+0x13b0] ;  /* 0x0013b000011c7983 */ /* 0x000ee20000300a00 */
        /* <DEDUP_REMOVED lines=14> */
[----:B------:R0:W-:Y:S02]  /*22bf0*/  STL [R1+0x136c], R0 ;  /* 0x00136c0001007387 */ /* 0x0001e40000100800 */
[----:B0-----:R-:W-:Y:S02]  /*22c00*/  IMAD.MOV.U32 R0, RZ, RZ, R3 ;  /* 0x000000ffff007224 */ /* 0x001fe400078e0003 */
[----:B------:R-:W3:Y:S04]  /*22c10*/  LDL.LU.64 R2, [R1+0x13d0] ;  /* 0x0013d00001027983 */ /* 0x000ee80000300a00 */
[----:B------:R2:W-:Y:S02]  /*22c20*/  STL [R1+0x1374], R0 ;  /* 0x0013740001007387 */ /* 0x0005e40000100800 */
[----:B--2---:R-:W-:-:S02]  /*22c30*/  IMAD.MOV.U32 R0, RZ, RZ, R19 ;  /* 0x000000ffff007224 */ /* 0x004fc400078e0013 */
        /* <DEDUP_REMOVED lines=13> */
[----:B---3--:R-:W-:Y:S04]  /*22d10*/  STL [R1+0x13a0], R26 ;  /* 0x0013a01a01007387 */ /* 0x008fe80000100800 */
        /* <DEDUP_REMOVED lines=23> */
[----:B------:R-:W3:Y:S04]  /*22e90*/  LDL.LU.64 R20, [R1+0x1420] ;  /* 0x0014200001147983 */ /* 0x000ee80000300a00 */
[----:B------:R0:W-:Y:S04]  /*22ea0*/  STL [R1+0x13c4], R0 ;  /* 0x0013c40001007387 */ /* 0x0001e80000100800 */
[----:B------:R1:W-:Y:S01]  /*22eb0*/  STL [R1+0x13d0], R2 ;  /* 0x0013d00201007387 */ /* 0x0003e20000100800 */
[----:B0-----:R-:W-:-:S03]  /*22ec0*/  IMAD.MOV.U32 R0, RZ, RZ, R3 ;  /* 0x000000ffff007224 */ /* 0x001fc600078e0003 */
[----:B-1----:R-:W3:Y:S04]  /*22ed0*/  LDL.LU.64 R2, [R1+0x1428] ;  /* 0x0014280001027983 */ /* 0x002ee80000300a00 */
[----:B------:R0:W-:Y:S04]  /*22ee0*/  STL [R1+0x13cc], R0 ;  /* 0x0013cc0001007387 */ /* 0x0001e80000100800 */
[----:B--2---:R1:W-:Y:S01]  /*22ef0*/  STL [R1+0x13d8], R18 ;  /* 0x0013d81201007387 */ /* 0x0043e20000100800 */
[----:B0-----:R-:W-:-:S03]  /*22f00*/  IMAD.MOV.U32 R0, RZ, RZ, R19 ;  /* 0x000000ffff007224 */ /* 0x001fc600078e0013 */
[----:B------:R-:W2:Y:S04]  /*22f10*/  LDL.LU.64 R22, [R1+0x1430] ;  /* 0x0014300001167983 */ /* 0x000ea80000300a00 */
[----:B----4-:R-:W-:Y:S04]  /*22f20*/  STL [R1+0x13e0], R16 ;  /* 0x0013e01001007387 */ /* 0x010fe80000100800 */
[----:B------:R0:W-:Y:S04]  /*22f30*/  STL [R1+0x13d4], R0 ;  /* 0x0013d40001007387 */ /* 0x0001e80000100800 */
[----:B-1----:R-:W4:Y:S01]  /*22f40*/  LDL.LU.64 R18, [R1+0x120] ;  /* 0x0001200001127983 */ /* 0x002f220000300a00 */
[----:B0-----:R-:W-:-:S03]  /*22f50*/  IMAD.MOV.U32 R0, RZ, RZ, R17 ;  /* 0x000000ffff007224 */ /* 0x001fc600078e0011 */
[----:B-----5:R-:W-:Y:S04]  /*22f60*/  STL [R1+0x13e8], R14 ;  /* 0x0013e80e01007387 */ /* 0x020fe80000100800 */
[----:B------:R0:W-:Y:S04]  /*22f70*/  STL [R1+0x13dc], R0 ;  /* 0x0013dc0001007387 */ /* 0x0001e80000100800 */
[----:B------:R-:W5:Y:S04]  /*22f80*/  LDL.LU.64 R16, [R1+0x1440] ;  /* 0x0014400001107983 */ /* 0x000f680000300a00 */
[----:B------:R-:W5:Y:S01]  /*22f90*/  LDL.LU.64 R4, [R1+0x1448] ;  /* 0x0014480001047983 */ /* 0x000f620000300a00 */
[----:B0-----:R-:W-:-:S05]  /*22fa0*/  IMAD.MOV.U32 R0, RZ, RZ, R15 ;  /* 0x000000ffff007224 */ /* 0x001fca00078e000f */
[----:B------:R0:W-:Y:S04]  /*22fb0*/  STL [R1+0x13e4], R0 ;  /* 0x0013e40001007387 */ /* 0x0001e80000100800 */
[----:B---3--:R-:W-:Y:S01]  /*22fc0*/  STL [R1+0x13f0], R12 ;  /* 0x0013f00c01007387 */ /* 0x008fe20000100800 */
[----:B0-----:R-:W-:-:S03]  /*22fd0*/  IMAD.MOV.U32 R0, RZ, RZ, R13 ;  /* 0x000000ffff007224 */ /* 0x001fc600078e000d */
[----:B------:R-:W3:Y:S04]  /*22fe0*/  LDL.LU.64 R14, [R1+0x1450] ;  /* 0x00145000010e7983 */ /* 0x000ee80000300a00 */
[----:B------:R0:W-:Y:S02]  /*22ff0*/  STL [R1+0x13ec], R0 ;  /* 0x0013ec0001007387 */ /* 0x0001e40000100800 */
[----:B0-----:R-:W-:Y:S02]  /*23000*/  IMAD.MOV.U32 R0, RZ, RZ, R27 ;  /* 0x000000ffff007224 */ /* 0x001fe400078e001b */
[----:B------:R-:W-:Y:S04]  /*23010*/  STL [R1+0x13f8], R26 ;  /* 0x0013f81a01007387 */ /* 0x000fe80000100800 */
[----:B------:R-:W3:Y:S04]  /*23020*/  LDL.LU.64 R12, [R1+0x108] ;  /* 0x00010800010c7983 */ /* 0x000ee80000300a00 */
[----:B------:R0:W-:Y:S04]  /*23030*/  STL [R1+0x13f4], R0 ;  /* 0x0013f40001007387 */ /* 0x0001e80000100800 */
[----:B------:R1:W-:Y:S01]  /*23040*/  STL [R1+0x1400], R10 ;  /* 0x0014000a01007387 */ /* 0x0003e20000100800 */
[----:B0-----:R-:W-:-:S03]  /*23050*/  IMAD.MOV.U32 R0, RZ, RZ, R11 ;  /* 0x000000ffff007224 */ /* 0x001fc600078e000b */
[----:B------:R-:W3:Y:S04]  /*23060*/  LDL.LU.64 R26, [R1+0x1460] ;  /* 0x00146000011a7983 */ /* 0x000ee80000300a00 */
[----:B------:R-:W-:Y:S04]  /*23070*/  STL [R1+0x1408], R28 ;  /* 0x0014081c01007387 */ /* 0x000fe80000100800 */
[----:B------:R0:W-:Y:S04]  /*23080*/  STL [R1+0x13fc], R0 ;  /* 0x0013fc0001007387 */ /* 0x0001e80000100800 */
[----:B-1----:R-:W3:Y:S01]  /*23090*/  LDL.LU.64 R10, [R1+0x1468] ;  /* 0x00146800010a7983 */ /* 0x002ee20000300a00 */
[----:B0-----:R-:W-:-:S05]  /*230a0*/  IMAD.MOV.U32 R0, RZ, RZ, R29 ;  /* 0x000000ffff007224 */ /* 0x001fca00078e001d */
[----:B------:R0:W-:Y:S04]  /*230b0*/  STL [R1+0x1404], R0 ;  /* 0x0014040001007387 */ /* 0x0001e80000100800 */
[----:B------:R-:W-:Y:S04]  /*230c0*/  STL [R1+0x1410], R24 ;  /* 0x0014101801007387 */ /* 0x000fe80000100800 */
[----:B------:R-:W3:Y:S01]  /*230d0*/  LDL.LU.64 R28, [R1+0x1470] ;  /* 0x00147000011c7983 */ /* 0x000ee20000300a00 */
[----:B0-----:R-:W-:-:S03]  /*230e0*/  IMAD.MOV.U32 R0, RZ, RZ, R25 ;  /* 0x000000ffff007224 */ /* 0x001fc600078e0019 */
[----:B------:R-:W-:Y:S04]  /*230f0*/  STL [R1+0x1418], R6 ;  /* 0x0014180601007387 */ /* 0x000fe80000100800 */
[----:B------:R0:W-:Y:S04]  /*23100*/  STL [R1+0x140c], R0 ;  /* 0x00140c0001007387 */ /* 0x0001e80000100800 */
[----:B------:R-:W-:Y:S01]  /*23110*/  STL [R1+0x1420], R20 ;  /* 0x0014201401007387 */ /* 0x000fe20000100800 */
[----:B0-----:R-:W-:-:S05]  /*23120*/  IMAD.MOV.U32 R0, RZ, RZ, R7 ;  /* 0x000000ffff007224 */ /* 0x001fca00078e0007 */
[----:B------:R0:W-:Y:S02]  /*23130*/  STL [R1+0x1414], R0 ;  /* 0x0014140001007387 */ /* 0x0001e40000100800 */
[----:B0-----:R-:W-:Y:S02]  /*23140*/  IMAD.MOV.U32 R0, RZ, RZ, R21 ;  /* 0x000000ffff007224 */ /* 0x001fe400078e0015 */
[----:B------:R-:W3:Y:S04]  /*23150*/  LDL.LU.64 R20, [R1+0xe0] ;  /* 0x0000e00001147983 */ /* 0x000ee80000300a00 */
[----:B------:R0:W-:Y:S04]  /*23160*/  STL [R1+0x141c], R0 ;  /* 0x00141c0001007387 */ /* 0x0001e80000100800 */
[----:B------:R1:W-:Y:S01]  /*23170*/  STL [R1+0x1428], R2 ;  /* 0x0014280201007387 */ /* 0x0003e20000100800 */
[----:B0-----:R-:W-:-:S03]  /*23180*/  IMAD.MOV.U32 R0, RZ, RZ, R3 ;  /* 0x000000ffff007224 */ /* 0x001fc600078e0003 */
[----:B--2---:R-:W-:Y:S04]  /*23190*/  STL [R1+0x1430], R22 ;  /* 0x0014301601007387 */ /* 0x004fe80000100800 */
[----:B------:R0:W-:Y:S04]  /*231a0*/  STL [R1+0x1424], R0 ;  /* 0x0014240001007387 */ /* 0x0001e80000100800 */
[----:B-1----:R-:W2:Y:S01]  /*231b0*/  LDL.LU.64 R2, [R1+0x1480] ;  /* 0x0014800001027983 */ /* 0x002ea20000300a00 */
[----:B0-----:R-:W-:-:S03]  /*231c0*/  IMAD.MOV.U32 R0, RZ, RZ, R23 ;  /* 0x000000ffff007224 */ /* 0x001fc600078e0017 */
[----:B----4-:R-:W-:Y:S04]  /*231d0*/  STL [R1+0x1438], R18 ;  /* 0x0014381201007387 */ /* 0x010fe80000100800 */
[----:B------:R0:W-:Y:S02]  /*231e0*/  STL [R1+0x142c], R0 ;  /* 0x00142c0001007387 */ /* 0x0001e40000100800 */
[----:B0-----:R-:W-:Y:S02]  /*231f0*/  IMAD.MOV.U32 R0, RZ, RZ, R19 ;  /* 0x000000ffff007224 */ /* 0x001fe400078e0013 */
[----:B------:R-:W4:Y:S04]  /*23200*/  LDL.LU.64 R18, [R1+0x1488] ;  /* 0x0014880001127983 */ /* 0x000f280000300a00 */
[----:B------:R0:W-:Y:S04]  /*23210*/  STL [R1+0x1434], R0 ;  /* 0x0014340001007387 */ /* 0x0001e80000100800 */
[----:B-----5:R1:W-:Y:S01]  /*23220*/  STL [R1+0x1440], R16 ;  /* 0x0014401001007387 */ /* 0x0203e20000100800 */
[----:B0-----:R-:W-:-:S03]  /*23230*/  IMAD.MOV.U32 R0, RZ, RZ, R17 ;  /* 0x000000ffff007224 */ /* 0x001fc600078e0011 */
[----:B------:R-:W-:Y:S04]  /*23240*/  STL [R1+0x1448], R4 ;  /* 0x0014480401007387 */ /* 0x000fe80000100800 */
[----:B------:R0:W-:Y:S04]  /*23250*/  STL [R1+0x143c], R0 ;  /* 0x00143c0001007387 */ /* 0x0001e80000100800 */
[----:B-1----:R-:W5:Y:S01]  /*23260*/  LDL.LU.64 R16, [R1+0x1490] ;  /* 0x0014900001107983 */ /* 0x002f620000300a00 */
[----:B0-----:R-:W-:-:S03]  /*23270*/  IMAD.MOV.U32 R0, RZ, RZ, R5 ;  /* 0x000000ffff007224 */ /* 0x001fc600078e0005 */
[----:B---3--:R-:W-:Y:S04]  /*23280*/  STL [R1+0x1450], R14 ;  /* 0x0014500e01007387 */ /* 0x008fe80000100800 */
[----:B------:R0:W-:Y:S02]  /*23290*/  STL [R1+0x1444], R0 ;  /* 0x0014440001007387 */ /* 0x0001e40000100800 */
[----:B0-----:R-:W-:Y:S02]  /*232a0*/  IMAD.MOV.U32 R0, RZ, RZ, R15 ;  /* 0x000000ffff007224 */ /* 0x001fe400078e000f */
[----:B------:R-:W3:Y:S04]  /*232b0*/  LDL.LU.64 R14, [R1+0xb8] ;  /* 0x0000b800010e7983 */ /* 0x000ee80000300a00 */
[----:B------:R0:W-:Y:S04]  /*232c0*/  STL [R1+0x144c], R0 ;  /* 0x00144c0001007387 */ /* 0x0001e80000100800 */
[----:B------:R1:W-:Y:S01]  /*232d0*/  STL [R1+0x1458], R12 ;  /* 0x0014580c01007387 */ /* 0x0003e20000100800 */
[----:B0-----:R-:W-:-:S03]  /*232e0*/  IMAD.MOV.U32 R0, RZ, RZ, R13 ;  /* 0x000000ffff007224 */ /* 0x001fc600078e000d */
[----:B------:R-:W-:Y:S04]  /*232f0*/  STL [R1+0x1460], R26 ;  /* 0x0014601a01007387 */ /* 0x000fe80000100800 */
[----:B------:R0:W-:Y:S04]  /*23300*/  STL [R1+0x1454], R0 ;  /* 0x0014540001007387 */ /* 0x0001e80000100800 */
[----:B-1----:R-:W3:Y:S01]  /*23310*/  LDL.LU.64 R12, [R1+0x14a0] ;  /* 0x0014a000010c7983 */ /* 0x002ee20000300a00 */
[----:B0-----:R-:W-:-:S03]  /*23320*/  IMAD.MOV.U32 R0, RZ, RZ, R27 ;  /* 0x000000ffff007224 */ /* 0x001fc600078e001b */
[----:B------:R-:W3:Y:S04]  /*23330*/  LDL.LU.64 R26, [R1+0x14a8] ;  /* 0x0014a800011a7983 */ /* 0x000ee80000300a00 */
[----:B------:R0:W-:Y:S04]  /*23340*/  STL [R1+0x145c], R0 ;  /* 0x00145c0001007387 */ /* 0x0001e80000100800 */
[----:B------:R1:W-:Y:S01]  /*23350*/  STL [R1+0x1468], R10 ;  /* 0x0014680a01007387 */ /* 0x0003e20000100800 */
[----:B0-----:R-:W-:-:S03]  /*23360*/  IMAD.MOV.U32 R0, RZ, RZ, R11 ;  /* 0x000000ffff007224 */ /* 0x001fc600078e000b */
[----:B------:R-:W-:Y:S04]  /*23370*/  STL [R1+0x1470], R28 ;  /* 0x0014701c01007387 */ /* 0x000fe80000100800 */
[----:B------:R0:W-:Y:S04]  /*23380*/  STL [R1+0x1464], R0 ;  /* 0x0014640001007387 */ /* 0x0001e80000100800 */
[----:B-1----:R-:W2:Y:S01]  /*23390*/  LDL.LU.64 R10, [R1+0x98] ;  /* 0x00009800010a7983 */ /* 0x002ea20000300a00 */
[----:B0-----:R-:W-:-:S03]  /*233a0*/  IMAD.MOV.U32 R0, RZ, RZ, R29 ;  /* 0x000000ffff007224 */ /* 0x001fc600078e001d */
[----:B--2---:R0:W-:Y:S04]  /*233b0*/  STL.64 [R1+0x17c0], R10 ;  /* 0x0017c00a01007387 */ /* 0x0041e80000100a00 */
[----:B0-----:R-:W2:Y:S04]  /*233c0*/  LDL.LU.64 R10, [R1+0x14b0] ;  /* 0x0014b000010a7983 */ /* 0x001ea80000300a00 */
[----:B------:R-:W2:Y:S04]  /*233d0*/  LDL.LU.64 R28, [R1+0x14c0] ;  /* 0x0014c000011c7983 */ /* 0x000ea80000300a00 */
[----:B------:R0:W-:Y:S04]  /*233e0*/  STL [R1+0x146c], R0 ;  /* 0x00146c0001007387 */ /* 0x0001e80000100800 */
[----:B------:R-:W-:Y:S04]  /*233f0*/  STL [R1+0x1478], R20 ;  /* 0x0014781401007387 */ /* 0x000fe80000100800 */
[----:B------:R-:W2:Y:S01]  /*23400*/  LDL.LU.64 R8, [R1+0x14c8] ;  /* 0x0014c80001087983 */ /* 0x000ea20000300a00 */
[----:B0-----:R-:W-:-:S03]  /*23410*/  IMAD.MOV.U32 R0, RZ, RZ, R21 ;  /* 0x000000ffff007224 */ /* 0x001fc600078e0015 */
[----:B------:R-:W2:Y:S04]  /*23420*/  LDL.LU.64 R24, [R1+0x14d0] ;  /* 0x0014d00001187983 */ /* 0x000ea80000300a00 */
[----:B------:R0:W-:Y:S04]  /*23430*/  STL [R1+0x1474], R0 ;  /* 0x0014740001007387 */ /* 0x0001e80000100800 */
[----:B------:R-:W-:Y:S04]  /*23440*/  STL [R1+0x1480], R2 ;  /* 0x0014800201007387 */ /* 0x000fe80000100800 */
[----:B------:R-:W2:Y:S01]  /*23450*/  LDL.LU.64 R6, [R1+0x90] ;  /* 0x0000900001067983 */ /* 0x000ea20000300a00 */
[----:B0-----:R-:W-:-:S03]  /*23460*/  IMAD.MOV.U32 R0, RZ, RZ, R3 ;  /* 0x000000ffff007224 */ /* 0x001fc600078e0003 */
[----:B------:R-:W2:Y:S04]  /*23470*/  LDL.LU.64 R22, [R1+0x14e0] ;  /* 0x0014e00001167983 */ /* 0x000ea80000300a00 */
[----:B------:R0:W-:Y:S04]  /*23480*/  STL [R1+0x147c], R0 ;  /* 0x00147c0001007387 */ /* 0x0001e80000100800 */
[----:B----4-:R-:W-:Y:S04]  /*23490*/  STL [R1+0x1488], R18 ;  /* 0x0014881201007387 */ /* 0x010fe80000100800 */
[----:B------:R-:W4:Y:S01]  /*234a0*/  LDL.LU.64 R4, [R1+0x14e8] ;  /* 0x0014e80001047983 */ /* 0x000f220000300a00 */
[----:B0-----:R-:W-:-:S03]  /*234b0*/  IMAD.MOV.U32 R0, RZ, RZ, R19 ;  /* 0x000000ffff007224 */ /* 0x001fc600078e0013 */
[----:B------:R-:W4:Y:S04]  /*234c0*/  LDL.LU.64 R20, [R1+0x14f0] ;  /* 0x0014f00001147983 */ /* 0x000f280000300a00 */
[----:B------:R0:W-:Y:S04]  /*234d0*/  STL [R1+0x1484], R0 ;  /* 0x0014840001007387 */ /* 0x0001e80000100800 */
[----:B-----5:R1:W-:Y:S04]  /*234e0*/  STL [R1+0x1490], R16 ;  /* 0x0014901001007387 */ /* 0x0203e80000100800 */
[----:B------:R-:W5:Y:S01]  /*234f0*/  LDL.LU.64 R2, [R1+0x88] ;  /* 0x0000880001027983 */ /* 0x000f620000300a00 */
[----:B0-----:R-:W-:-:S03]  /*23500*/  IMAD.MOV.U32 R0, RZ, RZ, R17 ;  /* 0x000000ffff007224 */ /* 0x001fc600078e0011 */
[----:B------:R-:W5:Y:S04]  /*23510*/  LDL.LU.64 R18, [R1+0x1500] ;  /* 0x0015000001127983 */ /* 0x000f680000300a00 */
[----:B------:R0:W-:Y:S04]  /*23520*/  STL [R1+0x148c], R0 ;  /* 0x00148c0001007387 */ /* 0x0001e80000100800 */
[----:B---3--:R3:W-:Y:S04]  /*23530*/  STL [R1+0x1498], R14 ;  /* 0x0014980e01007387 */ /* 0x0087e80000100800 */
[----:B-1----:R-:W5:Y:S01]  /*23540*/  LDL.LU.64 R16, [R1+0x1508] ;  /* 0x0015080001107983 */ /* 0x002f620000300a00 */
[----:B0-----:R-:W-:-:S03]  /*23550*/  IMAD.MOV.U32 R0, RZ, RZ, R15 ;  /* 0x000000ffff007224 */ /* 0x001fc600078e000f */
[----:B---3--:R-:W3:Y:S04]  /*23560*/  LDL.LU.64 R14, [R1+0x1510] ;  /* 0x00151000010e7983 */ /* 0x008ee80000300a00 */
        /* <DEDUP_REMOVED lines=9> */
[----:B--2---:R1:W-:Y:S01]  /*23600*/  STL [R1+0x14b0], R10 ;  /* 0x0014b00a01007387 */ /* 0x0043e20000100800 */
[----:B0-----:R-:W-:-:S03]  /*23610*/  IMAD.MOV.U32 R0, RZ, RZ, R11 ;  /* 0x000000ffff007224 */ /* 0x001fc600078e000b */
[----:B-1----:R-:W2:Y:S04]  /*23620*/  LDL.LU.64 R10, [R1+0x17c0] ;  /* 0x0017c000010a7983 */ /* 0x002ea80000300a00 */
[----:B--2---:R-:W-:Y:S04]  /*23630*/  STL [R1+0x14b8], R10 ;  /* 0x0014b80a01007387 */ /* 0x004fe80000100800 */
[----:B------:R0:W-:Y:S02]  /*23640*/  STL [R1+0x14ac], R0 ;  /* 0x0014ac0001007387 */ /* 0x0001e40000100800 */
[----:B0-----:R-:W-:-:S02]  /*23650*/  IMAD.MOV.U32 R0, RZ, RZ, R11 ;  /* 0x000000ffff007224 */ /* 0x001fc400078e000b */
[----:B------:R-:W2:Y:S04]  /*23660*/  LDL.LU.64 R10, [R1+0x17b8] ;  /* 0x0017b800010a7983 */ /* 0x000ea80000300a00 */
[----:B------:R0:W-:Y:S04]  /*23670*/  STL [R1+0x14c0], R28 ;  /* 0x0014c01c01007387 */ /* 0x0001e80000100800 */
[----:B------:R1:W-:Y:S01]  /*23680*/  STL [R1+0x14b4], R0 ;  /* 0x0014b40001007387 */ /* 0x0003e20000100800 */
[----:B0-----:R-:W0:Y:S01]  /*23690*/  LDC R28, c[0x0][0x23c] ;  /* 0x00008f00ff1c7b82 */ /* 0x001e220000000800 */
[----:B-1----:R-:W-:-:S02]  /*236a0*/  IMAD.MOV.U32 R0, RZ, RZ, R29 ;  /* 0x000000ffff007224 */ /* 0x002fc400078e001d */
[----:B------:R-:W2:Y:S04]  /*236b0*/  LDL.LU R29, [R1+0x17b4] ;  /* 0x0017b400011d7983 */ /* 0x000ea80000300800 */
[----:B------:R-:W-:Y:S04]  /*236c0*/  STL [R1+0x14c8], R8 ;  /* 0x0014c80801007387 */ /* 0x000fe80000100800 */
[----:B------:R1:W-:Y:S04]  /*236d0*/  STL [R1+0x14bc], R0 ;  /* 0x0014bc0001007387 */ /* 0x0003e80000100800 */
[----:B------:R-:W-:Y:S01]  /*236e0*/  STL [R1+0x14d0], R24 ;  /* 0x0014d01801007387 */ /* 0x000fe20000100800 */
[----:B-1----:R-:W-:-:S05]  /*236f0*/  IMAD.MOV.U32 R0, RZ, RZ, R9 ;  /* 0x000000ffff007224 */ /* 0x002fca00078e0009 */
[----:B------:R1:W-:Y:S04]  /*23700*/  STL [R1+0x14c4], R0 ;  /* 0x0014c40001007387 */ /* 0x0003e80000100800 */
[----:B------:R-:W-:Y:S01]  /*23710*/  STL [R1+0x14d8], R6 ;  /* 0x0014d80601007387 */ /* 0x000fe20000100800 */
[----:B-1----:R-:W-:-:S05]  /*23720*/  IMAD.MOV.U32 R0, RZ, RZ, R25 ;  /* 0x000000ffff007224 */ /* 0x002fca00078e0019 */
[----:B------:R1:W-:Y:S04]  /*23730*/  STL [R1+0x14cc], R0 ;  /* 0x0014cc0001007387 */ /* 0x0003e80000100800 */
[----:B------:R-:W-:Y:S01]  /*23740*/  STL [R1+0x14e0], R22 ;  /* 0x0014e01601007387 */ /* 0x000fe20000100800 */
[----:B-1----:R-:W-:-:S05]  /*23750*/  IMAD.MOV.U32 R0, RZ, RZ, R7 ;  /* 0x000000ffff007224 */ /* 0x002fca00078e0007 */
[----:B------:R1:W-:Y:S04]  /*23760*/  STL [R1+0x14d4], R0 ;  /* 0x0014d40001007387 */ /* 0x0003e80000100800 */
[----:B----4-:R-:W-:Y:S01]  /*23770*/  STL [R1+0x14e8], R4 ;  /* 0x0014e80401007387 */ /* 0x010fe20000100800 */
[----:B-1----:R-:W-:-:S05]  /*23780*/  IMAD.MOV.U32 R0, RZ, RZ, R23 ;  /* 0x000000ffff007224 */ /* 0x002fca00078e0017 */
[----:B------:R1:W-:Y:S04]  /*23790*/  STL [R1+0x14dc], R0 ;  /* 0x0014dc0001007387 */ /* 0x0003e80000100800 */
[----:B------:R-:W-:Y:S01]  /*237a0*/  STL [R1+0x14f0], R20 ;  /* 0x0014f01401007387 */ /* 0x000fe20000100800 */
[----:B-1----:R-:W-:-:S05]  /*237b0*/  IMAD.MOV.U32 R0, RZ, RZ, R5 ;  /* 0x000000ffff007224 */ /* 0x002fca00078e0005 */
[----:B------:R1:W-:Y:S04]  /*237c0*/  STL [R1+0x14e4], R0 ;  /* 0x0014e40001007387 */ /* 0x0003e80000100800 */
[----:B-----5:R-:W-:Y:S01]  /*237d0*/  STL [R1+0x14f8], R2 ;  /* 0x0014f80201007387 */ /* 0x020fe20000100800 */
        /* <DEDUP_REMOVED lines=8> */
[----:B---3--:R-:W-:Y:S01]  /*23860*/  STL [R1+0x1510], R14 ;  /* 0x0015100e01007387 */ /* 0x008fe20000100800 */
[----:B-1----:R-:W-:-:S05]  /*23870*/  IMAD.MOV.U32 R0, RZ, RZ, R17 ;  /* 0x000000ffff007224 */ /* 0x002fca00078e0011 */
[----:B------:R1:W-:Y:S02]  /*23880*/  STL [R1+0x1504], R0 ;  /* 0x0015040001007387 */ /* 0x0003e40000100800 */
[----:B-1----:R-:W-:Y:S02]  /*23890*/  IMAD.MOV.U32 R0, RZ, RZ, R15 ;  /* 0x000000ffff007224 */ /* 0x002fe400078e000f */
[----:B0-----:R-:W-:Y:S01]  /*238a0*/  IMAD.SHL.U32 R28, R28, 0x80, RZ ;  /* 0x000000801c1c7824 */ /* 0x001fe200078e00ff */
[----:B------:R-:W-:-:S04]  /*238b0*/  USHF.L.U32 UR6, UR6, 0x7, URZ ;  /* 0x0000000706067899 */ /* 0x000fc8000800063f */
[----:B------:R-:W-:Y:S01]  /*238c0*/  SHF.R.S32.HI R3, RZ, 0x1f, R28 ;  /* 0x0000001fff037819 */ /* 0x000fe2000001141c */
[----:B------:R-:W-:Y:S01]  /*238d0*/  UMOV UR4, URZ ;  /* 0x0000003f00047c82 */ /* 0x000fe20008000000 */
[----:B------:R-:W-:Y:S01]  /*238e0*/  USHF.R.S32.HI UR7, URZ, 0x1f, UR6 ;  /* 0x0000001f3f077899 */ /* 0x000fe20008011406 */
[----:B--2---:R-:W-:Y:S04]  /*238f0*/  STL [R1+0x1518], R10 ;  /* 0x0015180a01007387 */ /* 0x004fe80000100800 */
[----:B------:R0:W-:Y:S04]  /*23900*/  STL [R1+0x150c], R0 ;  /* 0x00150c0001007387 */ /* 0x0001e80000100800 */
[----:B------:R-:W-:Y:S01]  /*23910*/  STL [R1+0x1514], R11 ;  /* 0x0015140b01007387 */ /* 0x000fe20000100800 */
[----:B0-----:R-:W-:-:S03]  /*23920*/  IMAD.MOV.U32 R0, RZ, RZ, R13 ;  /* 0x000000ffff007224 */ /* 0x001fc600078e000d */
[----:B------:R-:W-:Y:S04]  /*23930*/  STL [R1+0x1520], R12 ;  /* 0x0015200c01007387 */ /* 0x000fe80000100800 */
[----:B------:R-:W-:Y:S04]  /*23940*/  STL [R1+0x1528], R26 ;  /* 0x0015281a01007387 */ /* 0x000fe80000100800 */
[----:B------:R0:W-:Y:S02]  /*23950*/  STL [R1+0x151c], R0 ;  /* 0x00151c0001007387 */ /* 0x0001e40000100800 */
[----:B0-----:R-:W-:-:S05]  /*23960*/  IMAD.MOV.U32 R0, RZ, RZ, R27 ;  /* 0x000000ffff007224 */ /* 0x001fca00078e001b */
[----:B------:R0:W-:Y:S04]  /*23970*/  STL [R1+0x1524], R0 ;  /* 0x0015240001007387 */ /* 0x0001e80000100800 */
[----:B------:R1:W-:Y:S04]  /*23980*/  STL [R1+0x410], RZ ;  /* 0x000410ff01007387 */ /* 0x0003e80000100800 */
[----:B------:R1:W-:Y:S04]  /*23990*/  STL [R1+0x414], RZ ;  /* 0x000414ff01007387 */ /* 0x0003e80000100800 */
[----:B------:R1:W-:Y:S04]  /*239a0*/  STL [R1+0x418], RZ ;  /* 0x000418ff01007387 */ /* 0x0003e80000100800 */
[----:B------:R1:W-:Y:S04]  /*239b0*/  STL [R1+0x41c], RZ ;  /* 0x00041cff01007387 */ /* 0x0003e80000100800 */
[----:B------:R1:W-:Y:S01]  /*239c0*/  STL [R1+0x400], RZ ;  /* 0x000400ff01007387 */ /* 0x0003e20000100800 */
[----:B------:R-:W2:Y:S03]  /*239d0*/  LDC R27, c[0x0][0x230] ;  /* 0x00008c00ff1b7b82 */ /* 0x000ea60000000800 */
[----:B------:R1:W-:Y:S01]  /*239e0*/  STL [R1+0x404], RZ ;  /* 0x000404ff01007387 */ /* 0x0003e20000100800 */
[----:B------:R-:W-:-:S02]  /*239f0*/  USHF.L.U32 UR10, UR6, 0x1, URZ ;  /* 0x00000001060a7899 */ /* 0x000fc4000800063f */
[----:B------:R-:W-:Y:S01]  /*23a00*/  USHF.L.U64.HI UR7, UR6, 0x1, UR7 ;  /* 0x0000000106077899 */ /* 0x000fe20008010207 */
[----:B------:R1:W-:Y:S01]  /*23a10*/  STL [R1+0x408], RZ ;  /* 0x000408ff01007387 */ /* 0x0003e20000100800 */
[----:B------:R-:W-:-:S03]  /*23a20*/  ULDC UR11, c[0x0][0x230] ;  /* 0x00008c00000b7ab9 */ /* 0x000fc60000000800 */
[----:B------:R1:W-:Y:S04]  /*23a30*/  STL [R1+0x40c], RZ ;  /* 0x00040cff01007387 */ /* 0x0003e80000100800 */
[----:B------:R1:W-:Y:S04]  /*23a40*/  STL [R1+0x3f0], RZ ;  /* 0x0003f0ff01007387 */ /* 0x0003e80000100800 */
[----:B------:R1:W-:Y:S04]  /*23a50*/  STL [R1+0x3f4], RZ ;  /* 0x0003f4ff01007387 */ /* 0x0003e80000100800 */
[----:B------:R1:W-:Y:S01]  /*23a60*/  STL [R1+0x3f8], RZ ;  /* 0x0003f8ff01007387 */ /* 0x0003e20000100800 */
[----:B--2---:R-:W-:-:S03]  /*23a70*/  VIADD R27, R27, 0x7f ;  /* 0x0000007f1b1b7836 */ /* 0x004fc60000000000 */
[----:B------:R1:W-:Y:S04]  /*23a80*/  STL [R1+0x3fc], RZ ;  /* 0x0003fcff01007387 */ /* 0x0003e80000100800 */
[----:B------:R1:W-:Y:S01]  /*23a90*/  STL [R1+0x3e0], RZ ;  /* 0x0003e0ff01007387 */ /* 0x0003e20000100800 */
[----:B0-----:R-:W-:-:S03]  /*23aa0*/  SHF.R.S32.HI R0, RZ, 0x1f, R27 ;  /* 0x0000001fff007819 */ /* 0x001fc6000001141b */
[----:B------:R1:W-:Y:S01]  /*23ab0*/  STL [R1+0x3e4], RZ ;  /* 0x0003e4ff01007387 */ /* 0x0003e20000100800 */
[----:B------:R-:W-:-:S03]  /*23ac0*/  LEA.HI R0, R0, R27, RZ, 0x7 ;  /* 0x0000001b00007211 */ /* 0x000fc600078f38ff */
[----:B------:R1:W-:Y:S01]  /*23ad0*/  STL [R1+0x3e8], RZ ;  /* 0x0003e8ff01007387 */ /* 0x0003e20000100800 */
[----:B------:R-:W-:Y:S02]  /*23ae0*/  SHF.R.S32.HI R2, RZ, 0x7, R0 ;  /* 0x00000007ff027819 */ /* 0x000fe40000011400 */
[C---:B------:R-:W-:Y:S01]  /*23af0*/  SHF.L.U64.HI R0, R28.reuse, 0x1, R3 ;  /* 0x000000011c007819 */ /* 0x040fe20000010203 */
[----:B------:R1:W-:Y:S01]  /*23b00*/  STL [R1+0x3ec], RZ ;  /* 0x0003ecff01007387 */ /* 0x0003e20000100800 */
[----:B------:R-:W-:-:S03]  /*23b10*/  IMAD.SHL.U32 R28, R28, 0x2, RZ ;  /* 0x000000021c1c7824 */ /* 0x000fc600078e00ff */
[----:B------:R1:W-:Y:S04]  /*23b20*/  STL [R1+0x3d0], RZ ;  /* 0x0003d0ff01007387 */ /* 0x0003e80000100800 */
        /* <DEDUP_REMOVED lines=22> */
[----:B------:R1:W-:Y:S01]  /*23c90*/  STL [R1+0x38c], RZ ;  /* 0x00038cff01007387 */ /* 0x0003e20000100800 */
[----:B------:R-:W0:Y:S03]  /*23ca0*/  S2R R27, SR_TID.X ;  /* 0x00000000001b7919 */ /* 0x000e260000002100 */
        /* <DEDUP_REMOVED lines=8> */
[----:B0-----:R-:W-:-:S03]  /*23d30*/  LOP3.LUT R27, R27, 0x3f, RZ, 0xc0, !PT ;  /* 0x0000003f1b1b7812 */ /* 0x001fc600078ec0ff */
[----:B------:R1:W-:Y:S02]  /*23d40*/  STL [R1+0x180], RZ ;  /* 0x000180ff01007387 */ /* 0x0003e40000100800 */
[----:B------:R-:W-:Y:S02]  /*23d50*/  IMAD.SHL.U32 R2, R27, 0x2, RZ ;  /* 0x000000021b027824 */ /* 0x000fe400078e00ff */
[----:B------:R1:W-:Y:S03]  /*23d60*/  STL [R1+0x184], RZ ;  /* 0x000184ff01007387 */ /* 0x0003e60000100800 */
[C---:B------:R-:W-:Y:S01]  /*23d70*/  LOP3.LUT R4, R2.reuse, 0x10, RZ, 0x3c, !PT ;  /* 0x0000001002047812 */ /* 0x040fe200078e3cff */
[----:B------:R1:W-:Y:S01]  /*23d80*/  STL [R1+0x188], RZ ;  /* 0x000188ff01007387 */ /* 0x0003e20000100800 */
[C---:B------:R-:W-:Y:S02]  /*23d90*/  LOP3.LUT R3, R2.reuse, 0x20, RZ, 0x3c, !PT ;  /* 0x0000002002037812 */ /* 0x040fe400078e3cff */
[C---:B------:R-:W-:Y:S01]  /*23da0*/  LOP3.LUT R5, R2.reuse, 0x30, RZ, 0x3c, !PT ;  /* 0x0000003002057812 */ /* 0x040fe200078e3cff */
[----:B------:R1:W-:Y:S01]  /*23db0*/  STL [R1+0x18c], RZ ;  /* 0x00018cff01007387 */ /* 0x0003e20000100800 */
[----:B------:R-:W-:-:S02]  /*23dc0*/  LOP3.LUT R4, R2, 0x40, RZ, 0x3c, !PT ;  /* 0x0000004002047812 */ /* 0x000fc400078e3cff */
[C---:B------:R-:W-:Y:S01]  /*23dd0*/  LOP3.LUT R3, R2.reuse, 0x50, RZ, 0x3c, !PT ;  /* 0x0000005002037812 */ /* 0x040fe200078e3cff */
[----:B------:R1:W-:Y:S01]  /*23de0*/  STL [R1+0x170], RZ ;  /* 0x000170ff01007387 */ /* 0x0003e20000100800 */
[C---:B------:R-:W-:Y:S02]  /*23df0*/  LOP3.LUT R5, R2.reuse, 0x60, RZ, 0x3c, !PT ;  /* 0x0000006002057812 */ /* 0x040fe400078e3cff */
[----:B------:R-:W-:Y:S01]  /*23e00*/  LOP3.LUT R4, R2, 0x70, RZ, 0x3c, !PT ;  /* 0x0000007002047812 */ /* 0x000fe200078e3cff */
[----:B------:R1:W-:Y:S01]  /*23e10*/  STL [R1+0x174], RZ ;  /* 0x000174ff01007387 */ /* 0x0003e20000100800 */
[----:B------:R-:W-:-:S03]  /*23e20*/  LOP3.LUT R3, R29, 0x40, RZ, 0x3c, !PT ;  /* 0x000000401d037812 */ /* 0x000fc600078e3cff */
        /* <DEDUP_REMOVED lines=9> */
[----:B------:R1:W-:Y:S02]  /*23ec0*/  STL [R1+0x11c], RZ ;  /* 0x00011cff01007387 */ /* 0x0003e40000100800 */
.L_x_2:
[----:B-----5:R-:W2:Y:S04]  /*23ed0*/  LDL R5, [R1+0x1610] ;  /* 0x0016100001057983 */ /* 0x020ea80000100800 */
[----:B--2---:R-:W-:Y:S04]  /*23ee0*/  STL [R1+0x2988], R5 ;  /* 0x0029880501007387 */ /* 0x004fe80000100800 */
[----:B------:R-:W2:Y:S04]  /*23ef0*/  LDL R4, [R1+0x1620] ;  /* 0x0016200001047983 */ /* 0x000ea80000100800 */
[----:B--2---:R-:W-:Y:S04]  /*23f00*/  STL [R1+0x298c], R4 ;  /* 0x00298c0401007387 */ /* 0x004fe80000100800 */
[----:B------:R-:W-:Y:S04]  /*23f10*/  STL [R1+0x2940], R28 ;  /* 0x0029401c01007387 */ /* 0x000fe80000100800 */
        /* <DEDUP_REMOVED lines=68> */
[----:B------:R0:W-:Y:S04]  /*24360*/  STL [R1+0x2954], R13 ;  /* 0x0029540d01007387 */ /* 0x0001e80000100800 */
[----:B0-----:R-:W2:Y:S01]  /*24370*/  LDL R13, [R1+0x1628] ;  /* 0x00162800010d7983 */ /* 0x001ea20000100800 */
[----:B------:R-:W0:Y:S01]  /*24380*/  S2R R5, SR_TID.X ;  /* 0x0000000000057919 */ /* 0x000e220000002100 */
[----:B------:R-:W-:Y:S01]  /*24390*/  UIMAD UR6, UR4, -0x80, UR11 ;  /* 0xffffff80040678a4 */ /* 0x000fe2000f8e020b */
[----:B0-----:R-:W-:-:S02]  /*243a0*/  SHF.R.U32.HI R28, RZ, 0x4, R5 ;  /* 0x00000004ff1c7819 */ /* 0x001fc40000011605 */
[----:B------:R-:W-:Y:S02]  /*243b0*/  SHF.R.U32.HI R5, RZ, 0x4, R5 ;  /* 0x00000004ff057819 */ /* 0x000fe40000011605 */
[----:B------:R-:W-:Y:S01]  /*243c0*/  SGXT.U32 R28, R28, 0x2 ;  /* 0x000000021c1c781a */ /* 0x000fe20000000000 */
        /* <DEDUP_REMOVED lines=258> */
[----:B------:R-:W-:Y:S01]  /*253f0*/  STL [R1+0x260c], R29 ;  /* 0x00260c1d01007387 */ /* 0x000fe20000100800 */
[----:B------:R-:W-:-:S03]  /*25400*/  SGXT.U32 R5, R5, 0x2 ;  /* 0x000000020505781a */ /* 0x000fc60000000000 */
[----:B------:R-:W-:Y:S04]  /*25410*/  STL [R1+0x2614], R29 ;  /* 0x0026141d01007387 */ /* 0x000fe80000100800 */
[----:B------:R-:W-:Y:S01]  /*25420*/  STL [R1+0x261c], R29 ;  /* 0x00261c1d01007387 */ /* 0x000fe20000100800 */
[----:B------:R-:W-:-:S03]  /*25430*/  LOP3.LUT R3, R28, 0x4, RZ, 0xfc, !PT ;  /* 0x000000041c037812 */ /* 0x000fc600078efcff */
[----:B------:R-:W-:Y:S01]  /*25440*/  STL [R1+0x2624], R29 ;  /* 0x0026241d01007387 */ /* 0x000fe20000100800 */
[----:B------:R-:W-:-:S03]  /*25450*/  LOP3.LUT R4, R28, 0x8, RZ, 0xfc, !PT ;  /* 0x000000081c047812 */ /* 0x000fc600078efcff */
[----:B------:R-:W-:Y:S01]  /*25460*/  STL [R1+0x262c], R29 ;  /* 0x00262c1d01007387 */ /* 0x000fe20000100800 */
[----:B------:R-:W-:-:S03]  /*25470*/  LOP3.LUT R5, R5, 0x10, RZ, 0xfc, !PT ;  /* 0x0000001005057812 */ /* 0x000fc600078efcff */
[----:B------:R-:W-:Y:S04]  /*25480*/  STL [R1+0x2634], R29 ;  /* 0x0026341d01007387 */ /* 0x000fe80000100800 */
[----:B------:R-:W-:Y:S04]  /*25490*/  STL [R1+0x263c], R29 ;  /* 0x00263c1d01007387 */ /* 0x000fe80000100800 */
[----:B------:R-:W-:Y:S01]  /*254a0*/  STL [R1+0x2644], R29 ;  /* 0x0026441d01007387 */ /* 0x000fe20000100800 */
[----:B------:R-:W-:-:S03]  /*254b0*/  ISETP.GE.AND P0, PT, R3, UR6, PT ;  /* 0x0000000603007c0c */ /* 0x000fc6000bf06270 */
[----:B------:R-:W-:Y:S01]  /*254c0*/  STL [R1+0x264c], R29 ;  /* 0x00264c1d01007387 */ /* 0x000fe20000100800 */
[----:B------:R-:W-:-:S03]  /*254d0*/  ISETP.GE.AND P1, PT, R4, UR6, PT ;  /* 0x0000000604007c0c */ /* 0x000fc6000bf26270 */
[----:B------:R0:W-:Y:S01]  /*254e0*/  STL [R1+0x2654], R29 ;  /* 0x0026541d01007387 */ /* 0x0001e20000100800 */
[----:B------:R-:W-:-:S03]  /*254f0*/  ISETP.GE.AND P3, PT, R5, UR6, PT ;  /* 0x0000000605007c0c */ /* 0x000fc6000bf66270 */
[----:B0-----:R-:W2:Y:S01]  /*25500*/  LDL R29, [R1+0x1618] ;  /* 0x00161800011d7983 */ /* 0x001ea20000100800 */
[----:B------:R-:W-:Y:S02]  /*25510*/  PRMT R13, RZ, 0x7610, R13 ;  /* 0x00007610ff0d7816 */ /* 0x000fe4000000000d */
[----:B------:R-:W-:Y:S01]  /*25520*/  LOP3.LUT R28, R28, 0xc, RZ, 0xfc, !PT ;  /* 0x0000000c1c1c7812 */ /* 0x000fe200078efcff */
[----:B------:R-:W-:Y:S04]  /*25530*/  STL [R1+0x17c8], R0 ;  /* 0x0017c80001007387 */ /* 0x000fe80000100800 */
[----:B------:R-:W3:Y:S04]  /*25540*/  LDL.LU R3, [R1+0x2990] ;  /* 0x0029900001037983 */ /* 0x000ee80000300800 */
[----:B------:R-:W4:Y:S01]  /*25550*/  LDL.LU R4, [R1+0x298c] ;  /* 0x00298c0001047983 */ /* 0x000f220000300800 */
[----:B------:R-:W-:-:S03]  /*25560*/  ISETP.GE.AND P2, PT, R28, UR6, PT ;  /* 0x000000061c007c0c */ /* 0x000fc6000bf46270 */
[----:B------:R-:W4:Y:S01]  /*25570*/  LDL.LU R5, [R1+0x2988] ;  /* 0x0029880001057983 */ /* 0x000f220000300800 */
[----:B------:R-:W0:Y:S01]  /*25580*/  S2R R28, SR_TID.X ;  /* 0x00000000001c7919 */ /* 0x000e220000002100 */
[----:B---3--:R-:W-:Y:S02]  /*25590*/  PRMT R3, RZ, 0x7610, R3 ;  /* 0x00007610ff037816 */ /* 0x008fe40000000003 */
[----:B----4-:R-:W3:Y:S04]  /*255a0*/  @!P0 LDG.E.U16 R13, desc[UR8][R4.64] ;  /* 0x00000008040d8981 */ /* 0x010ee8000c1e1500 */
[----:B---3--:R0:W-:Y:S04]  /*255b0*/  STL [R1+0x2fc], R13 ;  /* 0x0002fc0d01007387 */ /* 0x0081e80000100800 */
[----:B------:R-:W3:Y:S04]  /*255c0*/  LDL R4, [R1+0x1614] ;  /* 0x0016140001047983 */ /* 0x000ee80000100800 */
[----:B------:R-:W3:Y:S01]  /*255d0*/  LDL R5, [R1+0x162c] ;  /* 0x00162c0001057983 */ /* 0x000ee20000100800 */
[----:B0-----:R-:W-:-:S04]  /*255e0*/  SHF.R.U32.HI R13, RZ, 0x4, R28 ;  /* 0x00000004ff0d7819 */ /* 0x001fc8000001161c */
[----:B------:R-:W-:-:S04]  /*255f0*/  SGXT.U32 R13, R13, 0x2 ;  /* 0x000000020d0d781a */ /* 0x000fc80000000000 */
[----:B------:R-:W-:-:S04]  /*25600*/  LOP3.LUT R13, R13, 0x14, RZ, 0xfc, !PT ;  /* 0x000000140d0d7812 */ /* 0x000fc800078efcff */
[----:B------:R-:W-:Y:S02]  /*25610*/  ISETP.GE.AND P0, PT, R13, UR6, PT ;  /* 0x000000060d007c0c */ /* 0x000fe4000bf06270 */
[----:B------:R-:W4:Y:S01]  /*25620*/  LDL.LU R13, [R1+0x2984] ;  /* 0x00298400010d7983 */ /* 0x000f220000300800 */
[----:B---3--:R-:W-:-:S04]  /*25630*/  @!P1 LOP3.LUT R5, R5, R4, RZ, 0x3c, !PT ;  /* 0x0000000405059212 */ /* 0x008fc800078e3cff */
[----:B------:R-:W-:-:S04]  /*25640*/  @!P1 LOP3.LUT R4, R5, R4, RZ, 0x3c, !PT ;  /* 0x0000000405049212 */ /* 0x000fc800078e3cff */
[----:B------:R-:W-:-:S05]  /*25650*/  @!P1 LOP3.LUT R5, R5, R4, RZ, 0x3c, !PT ;  /* 0x0000000405059212 */ /* 0x000fca00078e3cff */
[----:B------:R0:W3:Y:S01]  /*25660*/  @!P1 LDG.E.U16 R3, desc[UR8][R4.64] ;  /* 0x0000000804039981 */ /* 0x0000e2000c1e1500 */
[----:B------:R-:W-:-:S04]  /*25670*/  SHF.R.U32.HI R28, RZ, 0x4, R28 ;  /* 0x00000004ff1c7819 */ /* 0x000fc8000001161c */
[----:B------:R-:W-:-:S04]  /*25680*/  SGXT.U32 R28, R28, 0x2 ;  /* 0x000000021c1c781a */ /* 0x000fc80000000000 */
[----:B0-----:R-:W-:Y:S01]  /*25690*/  LOP3.LUT R5, R28, 0x18, RZ, 0xfc, !PT ;  /* 0x000000181c057812 */ /* 0x001fe200078efcff */
[----:B----4-:R-:W-:Y:S01]  /*256a0*/  @!P2 IMAD.MOV.U32 R4, RZ, RZ, R13 ;  /* 0x000000ffff04a224 */ /* 0x010fe200078e000d */
[----:B------:R-:W-:Y:S01]  /*256b0*/  PRMT R11, RZ, 0x7610, R11 ;  /* 0x00007610ff0b7816 */ /* 0x000fe2000000000b */
[----:B------:R-:W4:Y:S01]  /*256c0*/  LDL R28, [R1+0x1644] ;  /* 0x00164400011c7983 */ /* 0x000f220000100800 */
[----:B------:R-:W-:Y:S01]  /*256d0*/  ISETP.GE.AND P1, PT, R5, UR6, PT ;  /* 0x0000000605007c0c */ /* 0x000fe2000bf26270 */
[----:B--2---:R-:W-:-:S05]  /*256e0*/  @!P2 IMAD.MOV.U32 R5, RZ, RZ, R29 ;  /* 0x000000ffff05a224 */ /* 0x004fca00078e001d */
[----:B------:R-:W2:Y:S04]  /*256f0*/  @!P2 LDG.E.U16 R11, desc[UR8][R4.64] ;  /* 0x00000008040ba981 */ /* 0x000ea8000c1e1500 */
[----:B---3--:R0:W-:Y:S04]  /*25700*/  STL [R1+0x2f8], R3 ;  /* 0x0002f80301007387 */ /* 0x0081e80000100800 */
[----:B------:R-:W3:Y:S04]  /*25710*/  LDL R4, [R1+0x161c] ;  /* 0x00161c0001047983 */ /* 0x000ee80000100800 */
[----:B------:R-:W3:Y:S01]  /*25720*/  LDL R5, [R1+0x1624] ;  /* 0x0016240001057983 */ /* 0x000ee20000100800 */
[----:B0-----:R-:W0:Y:S01]  /*25730*/  S2R R3, SR_TID.X ;  /* 0x0000000000037919 */ /* 0x001e220000002100 */
[----:B------:R-:W-:-:S02]  /*25740*/  PRMT R10, RZ, 0x7610, R10 ;  /* 0x00007610ff0a7816 */ /* 0x000fc4000000000a */
[----:B------:R-:W4:Y:S04]  /*25750*/  LDL R29, [R1+0x1638] ;  /* 0x00163800011d7983 */ /* 0x000f280000100800 */
[----:B--2---:R2:W-:Y:S04]  /*25760*/  STL [R1+0x2f4], R11 ;  /* 0x0002f40b01007387 */ /* 0x0045e80000100800 */
[----:B------:R-:W4:Y:S01]  /*25770*/  LDL R13, [R1+0x1640] ;  /* 0x00164000010d7983 */ /* 0x000f220000100800 */
        /* <DEDUP_REMOVED lines=8> */
[----:B------:R0:W3:Y:S04]  /*25800*/  @!P3 LDG.E.U16 R10, desc[UR8][R4.64] ;  /* 0x00000008040ab981 */ /* 0x0000e8000c1e1500 */
[----:B------:R-:W0:Y:S04]  /*25810*/  LDL R4, [R1+0x1630] ;  /* 0x0016300001047983 */ /* 0x000e280000100800 */
[----:B------:R-:W0:Y:S01]  /*25820*/  LDL R5, [R1+0x1648] ;  /* 0x0016480001057983 */ /* 0x000e220000100800 */
[----:B------:R-:W-:Y:S01]  /*25830*/  PRMT R12, RZ, 0x7610, R12 ;  /* 0x00007610ff0c7816 */ /* 0x000fe2000000000c */
[----:B--2---:R-:W2:Y:S01]  /*25840*/  S2R R11, SR_TID.X ;  /* 0x00000000000b7919 */ /* 0x004ea20000002100 */
[----:B0-----:R-:W-:-:S04]  /*25850*/  @!P0 LOP3.LUT R5, R5, R4, RZ, 0x3c, !PT ;  /* 0x0000000405058212 */ /* 0x001fc800078e3cff */
[----:B------:R-:W-:-:S04]  /*25860*/  @!P0 LOP3.LUT R4, R5, R4, RZ, 0x3c, !PT ;  /* 0x0000000405048212 */ /* 0x000fc800078e3cff */
[----:B------:R-:W-:-:S05]  /*25870*/  @!P0 LOP3.LUT R5, R5, R4, RZ, 0x3c, !PT ;  /* 0x0000000405058212 */ /* 0x000fca00078e3cff */
[----:B------:R0:W4:Y:S02]  /*25880*/  @!P0 LDG.E.U16 R12, desc[UR8][R4.64] ;  /* 0x00000008040c8981 */ /* 0x000124000c1e1500 */
[----:B0-----:R-:W0:Y:S01]  /*25890*/  S2R R5, SR_TID.X ;  /* 0x0000000000057919 */ /* 0x001e220000002100 */
[----:B--2---:R-:W-:-:S04]  /*258a0*/  SHF.R.U32.HI R11, RZ, 0x4, R11 ;  /* 0x00000004ff0b7819 */ /* 0x004fc8000001160b */
[----:B------:R-:W-:-:S04]  /*258b0*/  SGXT.U32 R11, R11, 0x2 ;  /* 0x000000020b0b781a */ /* 0x000fc80000000000 */
[----:B------:R-:W-:Y:S01]  /*258c0*/  LOP3.LUT R11, R11, 0x20, RZ, 0xfc, !PT ;  /* 0x000000200b0b7812 */ /* 0x000fe200078efcff */
[----:B---3--:R2:W-:Y:S03]  /*258d0*/  STL [R1+0x2f0], R10 ;  /* 0x0002f00a01007387 */ /* 0x0085e60000100800 */
[----:B------:R-:W-:Y:S01]  /*258e0*/  ISETP.GE.AND P3, PT, R11, UR6, PT ;  /* 0x000000060b007c0c */ /* 0x000fe2000bf66270 */
[----:B--2---:R-:W2:Y:S04]  /*258f0*/  LDL R10, [R1+0x1658] ;  /* 0x00165800010a7983 */ /* 0x004ea80000100800 */
[----:B------:R-:W3:Y:S01]  /*25900*/  LDL.LU R11, [R1+0x297c] ;  /* 0x00297c00010b7983 */ /* 0x000ee20000300800 */
[----:B0-----:R-:W-:-:S04]  /*25910*/  SHF.R.U32.HI R5, RZ, 0x4, R5 ;  /* 0x00000004ff057819 */ /* 0x001fc80000011605 */
[----:B------:R-:W-:-:S04]  /*25920*/  SGXT.U32 R5, R5, 0x2 ;  /* 0x000000020505781a */ /* 0x000fc80000000000 */
[----:B------:R-:W-:Y:S01]  /*25930*/  LOP3.LUT R4, R5, 0x24, RZ, 0xfc, !PT ;  /* 0x0000002405047812 */ /* 0x000fe200078efcff */
[----:B----4-:R0:W-:Y:S04]  /*25940*/  STL [R1+0x2ec], R12 ;  /* 0x0002ec0c01007387 */ /* 0x0101e80000100800 */
[----:B0-----:R-:W4:Y:S04]  /*25950*/  LDL.LU R12, [R1+0x2978] ;  /* 0x00297800010c7983 */ /* 0x001f280000300800 */
[----:B------:R-:W2:Y:S01]  /*25960*/  LDL R5, [R1+0x1634] ;  /* 0x0016340001057983 */ /* 0x000ea20000100800 */
[----:B------:R-:W-:-:S02]  /*25970*/  PRMT R3, RZ, 0x7610, R3 ;  /* 0x00007610ff037816 */ /* 0x000fc40000000003 */
[----:B------:R-:W-:Y:S01]  /*25980*/  ISETP.GE.AND P0, PT, R4, UR6, PT ;  /* 0x0000000604007c0c */ /* 0x000fe2000bf06270 */
[----:B------:R-:W-:-:S05]  /*25990*/  @!P1 IMAD.MOV.U32 R4, RZ, RZ, R28 ;  /* 0x000000ffff049224 */ /* 0x000fca00078e001c */
[----:B--2---:R0:W2:Y:S02]  /*259a0*/  @!P1 LDG.E.U16 R3, desc[UR8][R4.64] ;  /* 0x0000000804039981 */ /* 0x0040a4000c1e1500 */
[----:B0-----:R-:W0:Y:S01]  /*259b0*/  S2R R5, SR_TID.X ;  /* 0x0000000000057919 */ /* 0x001e220000002100 */
[----:B----4-:R-:W-:Y:S01]  /*259c0*/  PRMT R12, RZ, 0x7610, R12 ;  /* 0x00007610ff0c7816 */ /* 0x010fe2000000000c */
[----:B------:R-:W-:Y:S01]  /*259d0*/  @!P2 IMAD.MOV.U32 R4, RZ, RZ, R13 ;  /* 0x000000ffff04a224 */ /* 0x000fe200078e000d */
[----:B0-----:R-:W-:-:S04]  /*259e0*/  SHF.R.U32.HI R5, RZ, 0x4, R5 ;  /* 0x00000004ff057819 */ /* 0x001fc80000011605 */
[----:B------:R-:W-:-:S04]  /*259f0*/  SGXT.U32 R5, R5, 0x2 ;  /* 0x000000020505781a */ /* 0x000fc80000000000 */
[----:B------:R-:W-:-:S04]  /*25a00*/  LOP3.LUT R5, R5, 0x28, RZ, 0xfc, !PT ;  /* 0x0000002805057812 */ /* 0x000fc800078efcff */
[----:B------:R-:W-:Y:S01]  /*25a10*/  ISETP.GE.AND P1, PT, R5, UR6, PT ;  /* 0x0000000605007c0c */ /* 0x000fe2000bf26270 */
[----:B------:R-:W-:-:S05]  /*25a20*/  @!P2 IMAD.MOV.U32 R5, RZ, RZ, R29 ;  /* 0x000000ffff05a224 */ /* 0x000fca00078e001d */
[----:B------:R-:W4:Y:S04]  /*25a30*/  @!P2 LDG.E.U16 R12, desc[UR8][R4.64] ;  /* 0x00000008040ca981 */ /* 0x000f28000c1e1500 */
[----:B--2---:R0:W-:Y:S04]  /*25a40*/  STL [R1+0x2e8], R3 ;  /* 0x0002e80301007387 */ /* 0x0041e80000100800 */
[----:B0-----:R-:W2:Y:S04]  /*25a50*/  LDL.LU R3, [R1+0x2974] ;  /* 0x0029740001037983 */ /* 0x001ea80000300800 */
[----:B------:R-:W3:Y:S04]  /*25a60*/  LDL R29, [R1+0x165c] ;  /* 0x00165c00011d7983 */ /* 0x000ee80000100800 */
[----:B------:R-:W3:Y:S04]  /*25a70*/  LDL R13, [R1+0x1688] ;  /* 0x00168800010d7983 */ /* 0x000ee80000100800 */
[----:B----4-:R0:W-:Y:S04]  /*25a80*/  STL [R1+0x2e4], R12 ;  /* 0x0002e40c01007387 */ /* 0x0101e80000100800 */
[----:B0-----:R-:W4:Y:S04]  /*25a90*/  LDL.LU R12, [R1+0x2970] ;  /* 0x00297000010c7983 */ /* 0x001f280000300800 */
[----:B------:R-:W3:Y:S01]  /*25aa0*/  LDL R5, [R1+0x163c] ;  /* 0x00163c0001057983 */ /* 0x000ee20000100800 */
[----:B------:R-:W-:Y:S01]  /*25ab0*/  @!P3 IMAD.MOV.U32 R4, RZ, RZ, R10 ;  /* 0x000000ffff04b224 */ /* 0x000fe200078e000a */
[----:B--2---:R-:W-:-:S06]  /*25ac0*/  PRMT R3, RZ, 0x7610, R3 ;  /* 0x00007610ff037816 */ /* 0x004fcc0000000003 */
[----:B---3--:R-:W2:Y:S04]  /*25ad0*/  @!P3 LDG.E.U16 R3, desc[UR8][R4.64] ;  /* 0x000000080403b981 */ /* 0x008ea8000c1e1500 */
[----:B------:R-:W3:Y:S04]  /*25ae0*/  LDL R4, [R1+0x164c] ;  /* 0x00164c0001047983 */ /* 0x000ee80000100800 */
[----:B--2---:R0:W-:Y:S04]  /*25af0*/  STL [R1+0x2e0], R3 ;  /* 0x0002e00301007387 */ /* 0x0041e80000100800 */
[----:B------:R-:W3:Y:S01]  /*25b00*/  LDL R5, [R1+0x1678] ;  /* 0x0016780001057983 */ /* 0x000ee20000100800 */
[----:B------:R-:W-:Y:S01]  /*25b10*/  PRMT R11, RZ, 0x7610, R11 ;  /* 0x00007610ff0b7816 */ /* 0x000fe2000000000b */
[----:B------:R-:W2:Y:S02]  /*25b20*/  S2R R28, SR_TID.X ;  /* 0x00000000001c7919 */ /* 0x000ea40000002100 */
[----:B--2---:R-:W-:-:S04]  /*25b30*/  SHF.R.U32.HI R28, RZ, 0x4, R28 ;  /* 0x00000004ff1c7819 */ /* 0x004fc8000001161c */
[----:B------:R-:W-:Y:S02]  /*25b40*/  SGXT.U32 R28, R28, 0x2 ;  /* 0x000000021c1c781a */ /* 0x000fe40000000000 */
[----:B---3--:R-:W-:-:S04]  /*25b50*/  @!P0 LOP3.LUT R5, R5, R4, RZ, 0x3c, !PT ;  /* 0x0000000405058212 */ /* 0x008fc800078e3cff */
[----:B------:R-:W-:-:S04]  /*25b60*/  @!P0 LOP3.LUT R4, R5, R4, RZ, 0x3c, !PT ;  /* 0x0000000405048212 */ /* 0x000fc800078e3cff */
[----:B------:R-:W-:-:S05]  /*25b70*/  @!P0 LOP3.LUT R5, R5, R4, RZ, 0x3c, !PT ;  /* 0x0000000405058212 */ /* 0x000fca00078e3cff */
[----:B------:R-:W2:Y:S01]  /*25b80*/  @!P0 LDG.E.U16 R11, desc[UR8][R4.64] ;  /* 0x00000008040b8981 */ /* 0x000ea2000c1e1500 */
[----:B------:R-:W-:-:S04]  /*25b90*/  LOP3.LUT R28, R28, 0x2c, RZ, 0xfc, !PT ;  /* 0x0000002c1c1c7812 */ /* 0x000fc800078efcff */
[----:B------:R-:W-:Y:S02]  /*25ba0*/  ISETP.GE.AND P2, PT, R28, UR6, PT ;  /* 0x000000061c007c0c */ /* 0x000fe4000bf46270 */
[----:B------:R-:W3:Y:S02]  /*25bb0*/  S2R R28, SR_TID.X ;  /* 0x00000000001c7919 */ /* 0x000ee40000002100 */
[----:B---3--:R-:W-:Y:S02]  /*25bc0*/  SHF.R.U32.HI R10, RZ, 0x4, R28 ;  /* 0x00000004ff0a7819 */ /* 0x008fe4000001161c */
[----:B------:R-:W3:Y:S02]  /*25bd0*/  LDL R28, [R1+0x1690] ;  /* 0x00169000011c7983 */ /* 0x000ee40000100800 */
[----:B------:R-:W-:-:S04]  /*25be0*/  SGXT.U32 R10, R10, 0x2 ;  /* 0x000000020a0a781a */ /* 0x000fc80000000000 */
[----:B------:R-:W-:-:S04]  /*25bf0*/  LOP3.LUT R10, R10, 0x30, RZ, 0xfc, !PT ;  /* 0x000000300a0a7812 */ /* 0x000fc800078efcff */
[----:B------:R-:W-:Y:S02]  /*25c00*/  ISETP.GE.AND P3, PT, R10, UR6, PT ;  /* 0x000000060a007c0c */ /* 0x000fe4000bf66270 */
[----:B------:R-:W3:Y:S01]  /*25c10*/  LDL.LU R10, [R1+0x296c] ;  /* 0x00296c00010a7983 */ /* 0x000ee20000300800 */
[----:B0-----:R-:W0:Y:S02]  /*25c20*/  S2R R3, SR_TID.X ;  /* 0x0000000000037919 */ /* 0x001e240000002100 */
[----:B0-----:R-:W-:-:S04]  /*25c30*/  SHF.R.U32.HI R3, RZ, 0x4, R3 ;  /* 0x00000004ff037819 */ /* 0x001fc80000011603 */
[----:B------:R-:W-:-:S04]  /*25c40*/  SGXT.U32 R3, R3, 0x2 ;  /* 0x000000020303781a */ /* 0x000fc80000000000 */
[----:B------:R-:W-:-:S04]  /*25c50*/  LOP3.LUT R3, R3, 0x34, RZ, 0xfc, !PT ;  /* 0x0000003403037812 */ /* 0x000fc800078efcff */
[----:B------:R-:W-:Y:S01]  /*25c60*/  ISETP.GE.AND P4, PT, R3, UR6, PT ;  /* 0x0000000603007c0c */ /* 0x000fe2000bf86270 */
[----:B--2---:R0:W-:Y:S04]  /*25c70*/  STL [R1+0x2dc], R11 ;  /* 0x0002dc0b01007387 */ /* 0x0041e80000100800 */
[----:B0-----:R-:W2:Y:S04]  /*25c80*/  LDL.LU R11, [R1+0x2968] ;  /* 0x00296800010b7983 */ /* 0x001ea80000300800 */
[----:B------:R-:W3:Y:S04]  /*25c90*/  LDL R4, [R1+0x1654] ;  /* 0x0016540001047983 */ /* 0x000ee80000100800 */
[----:B------:R-:W3:Y:S04]  /*25ca0*/  LDL R5, [R1+0x1680] ;  /* 0x0016800001057983 */ /* 0x000ee80000100800 */
[----:B------:R-:W2:Y:S01]  /*25cb0*/  LDL.LU R3, [R1+0x2964] ;  /* 0x0029640001037983 */ /* 0x000ea20000300800 */
[----:B----4-:R-:W-:-:S02]  /*25cc0*/  PRMT R12, RZ, 0x7610, R12 ;  /* 0x00007610ff0c7816 */ /* 0x010fc4000000000c */
[----:B---3--:R-:W-:-:S04]  /*25cd0*/  @!P1 LOP3.LUT R5, R5, R4, RZ, 0x3c, !PT ;  /* 0x0000000405059212 */ /* 0x008fc800078e3cff */
[----:B------:R-:W-:-:S04]  /*25ce0*/  @!P1 LOP3.LUT R4, R5, R4, RZ, 0x3c, !PT ;  /* 0x0000000405049212 */ /* 0x000fc800078e3cff */
[----:B------:R-:W-:-:S05]  /*25cf0*/  @!P1 LOP3.LUT R5, R5, R4, RZ, 0x3c, !PT ;  /* 0x0000000405059212 */ /* 0x000fca00078e3cff */
[----:B------:R0:W3:Y:S02]  /*25d00*/  @!P1 LDG.E.U16 R12, desc[UR8][R4.64] ;  /* 0x00000008040c9981 */ /* 0x0000e4000c1e1500 */
[----:B0-----:R-:W0:Y:S01]  /*25d10*/  S2R R5, SR_TID.X ;  /* 0x0000000000057919 */ /* 0x001e220000002100 */
[----:B--2---:R-:W-:Y:S01]  /*25d20*/  PRMT R3, RZ, 0x7610, R3 ;  /* 0x00007610ff037816 */ /* 0x004fe20000000003 */
[----:B------:R-:W-:Y:S01]  /*25d30*/  @!P2 IMAD.MOV.U32 R4, RZ, RZ, R13 ;  /* 0x000000ffff04a224 */ /* 0x000fe200078e000d */
[----:B0-----:R-:W-:-:S04]  /*25d40*/  SHF.R.U32.HI R5, RZ, 0x4, R5 ;  /* 0x00000004ff057819 */ /* 0x001fc80000011605 */
[----:B------:R-:W-:-:S04]  /*25d50*/  SGXT.U32 R5, R5, 0x2 ;  /* 0x000000020505781a */ /* 0x000fc80000000000 */
[----:B------:R-:W-:-:S04]  /*25d60*/  LOP3.LUT R5, R5, 0x38, RZ, 0xfc, !PT ;  /* 0x0000003805057812 */ /* 0x000fc800078efcff */
[----:B------:R-:W-:Y:S01]  /*25d70*/  ISETP.GE.AND P0, PT, R5, UR6, PT ;  /* 0x0000000605007c0c */ /* 0x000fe2000bf06270 */
[----:B------:R-:W-:-:S05]  /*25d80*/  @!P2 IMAD.MOV.U32 R5, RZ, RZ, R29 ;  /* 0x000000ffff05a224 */ /* 0x000fca00078e001d */
[----:B------:R-:W2:Y:S04]  /*25d90*/  @!P2 LDG.E.U16 R3, desc[UR8][R4.64] ;  /* 0x000000080403a981 */ /* 0x000ea8000c1e1500 */
[----:B---3--:R0:W-:Y:S04]  /*25da0*/  STL [R1+0x2d8], R12 ;  /* 0x0002d80c01007387 */ /* 0x0081e80000100800 */
[----:B0-----:R-:W3:Y:S04]  /*25db0*/  LDL.LU R12, [R1+0x2960] ;  /* 0x00296000010c7983 */ /* 0x001ee80000300800 */
[----:B------:R-:W4:Y:S04]  /*25dc0*/  LDL R29, [R1+0x170c] ;  /* 0x00170c00011d7983 */ /* 0x000f280000100800 */
[----:B--2---:R0:W-:Y:S04]  /*25dd0*/  STL [R1+0x2d4], R3 ;  /* 0x0002d40301007387 */ /* 0x0041e80000100800 */
[----:B0-----:R-:W2:Y:S04]  /*25de0*/  LDL.LU R3, [R1+0x295c] ;  /* 0x00295c0001037983 */ /* 0x001ea80000300800 */
[----:B------:R-:W4:Y:S01]  /*25df0*/  LDL R5, [R1+0x1660] ;  /* 0x0016600001057983 */ /* 0x000f220000100800 */
[----:B------:R-:W0:Y:S02]  /*25e00*/  S2R R13, SR_TID.X ;  /* 0x00000000000d7919 */ /* 0x000e240000002100 */
[----:B0-----:R-:W-:-:S05]  /*25e10*/  SHF.R.U32.HI R4, RZ, 0x4, R13 ;  /* 0x00000004ff047819 */ /* 0x001fca000001160d */
[----:B------:R-:W-:-:S05]  /*25e20*/  VIADD R4, R4, 0x3c ;  /* 0x0000003c04047836 */ /* 0x000fca0000000000 */
[----:B------:R-:W-:Y:S01]  /*25e30*/  ISETP.GE.AND P1, PT, R4, UR6, PT ;  /* 0x0000000604007c0c */ /* 0x000fe2000bf26270 */
[----:B------:R-:W-:Y:S01]  /*25e40*/  @!P3 IMAD.MOV.U32 R4, RZ, RZ, R28 ;  /* 0x000000ffff04b224 */ /* 0x000fe200078e001c */
[----:B---3--:R-:W-:-:S06]  /*25e50*/  PRMT R12, RZ, 0x7610, R12 ;  /* 0x00007610ff0c7816 */ /* 0x008fcc000000000c */
[----:B----4-:R-:W3:Y:S04]  /*25e60*/  @!P3 LDG.E.U16 R12, desc[UR8][R4.64] ;  /* 0x00000008040cb981 */ /* 0x010ee8000c1e1500 */
[----:B---3--:R0:W-:Y:S04]  /*25e70*/  STL [R1+0x2d0], R12 ;  /* 0x0002d00c01007387 */ /* 0x0081e80000100800 */
[----:B0-----:R-:W3:Y:S04]  /*25e80*/  LDL.LU R12, [R1+0x2958] ;  /* 0x00295800010c7983 */ /* 0x001ee80000300800 */
[----:B------:R-:W4:Y:S04]  /*25e90*/  LDL R4, [R1+0x1664] ;  /* 0x0016640001047983 */ /* 0x000f280000100800 */
[----:B------:R-:W4:Y:S01]  /*25ea0*/  LDL R5, [R1+0x1698] ;  /* 0x0016980001057983 */ /* 0x000f220000100800 */
[----:B------:R-:W-:-:S04]  /*25eb0*/  SHF.R.U32.HI R13, RZ, 0x4, R13 ;  /* 0x00000004ff0d7819 */ /* 0x000fc8000001160d */
[----:B------:R-:W-:Y:S02]  /*25ec0*/  SGXT.U32 R13, R13, 0x2 ;  /* 0x000000020d0d781a */ /* 0x000fe40000000000 */
[----:B--2---:R-:W-:Y:S02]  /*25ed0*/  PRMT R3, RZ, 0x7610, R3 ;  /* 0x00007610ff037816 */ /* 0x004fe40000000003 */
[----:B------:R-:W-:-:S04]  /*25ee0*/  LOP3.LUT R13, R13, 0x40, RZ, 0xfc, !PT ;  /* 0x000000400d0d7812 */ /* 0x000fc800078efcff */
[----:B------:R-:W-:Y:S02]  /*25ef0*/  ISETP.GE.AND P2, PT, R13, UR6, PT ;  /* 0x000000060d007c0c */ /* 0x000fe4000bf46270 */
[----:B------:R-:W2:Y:S01]  /*25f00*/  LDL.LU R13, [R1+0x2954] ;  /* 0x00295400010d7983 */ /* 0x000ea20000300800 */
[----:B------:R-:W0:Y:S01]  /*25f10*/  S2R R28, SR_TID.X ;  /* 0x00000000001c7919 */ /* 0x000e220000002100 */
[----:B----4-:R-:W-:-:S04]  /*25f20*/  @!P4 LOP3.LUT R5, R5, R4, RZ, 0x3c, !PT ;  /* 0x000000040505c212 */ /* 0x010fc800078e3cff */
[----:B------:R-:W-:-:S04]  /*25f30*/  @!P4 LOP3.LUT R4, R5, R4, RZ, 0x3c, !PT ;  /* 0x000000040504c212 */ /* 0x000fc800078e3cff */
[----:B------:R-:W-:-:S05]  /*25f40*/  @!P4 LOP3.LUT R5, R5, R4, RZ, 0x3c, !PT ;  /* 0x000000040505c212 */ /* 0x000fca00078e3cff */
[----:B------:R-:W4:Y:S04]  /*25f50*/  @!P4 LDG.E.U16 R3, desc[UR8][R4.64] ;  /* 0x000000080403c981 */ /* 0x000f28000c1e1500 */
[----:B------:R-:W3:Y:S04]  /*25f60*/  LDL R4, [R1+0x1668] ;  /* 0x0016680001047983 */ /* 0x000ee80000100800 */
[----:B------:R-:W3:Y:S01]  /*25f70*/  LDL R5, [R1+0x16a0] ;  /* 0x0016a00001057983 */ /* 0x000ee20000100800 */
[----:B0-----:R-:W-:-:S04]  /*25f80*/  SHF.R.U32.HI R28, RZ, 0x4, R28 ;  /* 0x00000004ff1c7819 */ /* 0x001fc8000001161c */
[----:B------:R-:W-:Y:S02]  /*25f90*/  SGXT.U32 R28, R28, 0x2 ;  /* 0x000000021c1c781a */ /* 0x000fe40000000000 */
[----:B--2---:R-:W-:Y:S01]  /*25fa0*/  PRMT R13, RZ, 0x7610, R13 ;  /* 0x00007610ff0d7816 */ /* 0x004fe2000000000d */
[----:B----4-:R0:W-:Y:S01]  /*25fb0*/  STL [R1+0x2cc], R3 ;  /* 0x0002cc0301007387 */ /* 0x0101e20000100800 */
[-C--:B---3--:R-:W-:Y:S02]  /*25fc0*/  @!P0 LOP3.LUT R5, R5, R4.reuse, RZ, 0x3c, !PT ;  /* 0x0000000405058212 */ /* 0x088fe400078e3cff */
[C---:B0-----:R-:W-:Y:S02]  /*25fd0*/  LOP3.LUT R3, R28.reuse, 0x44, RZ, 0xfc, !PT ;  /* 0x000000441c037812 */ /* 0x041fe400078efcff */
[----:B------:R-:W-:Y:S02]  /*25fe0*/  @!P0 LOP3.LUT R4, R5, R4, RZ, 0x3c, !PT ;  /* 0x0000000405048212 */ /* 0x000fe400078e3cff */
[----:B------:R-:W-:-:S02]  /*25ff0*/  LOP3.LUT R28, R28, 0x48, RZ, 0xfc, !PT ;  /* 0x000000481c1c7812 */ /* 0x000fc400078efcff */
[----:B------:R-:W-:Y:S02]  /*26000*/  @!P0 LOP3.LUT R5, R5, R4, RZ, 0x3c, !PT ;  /* 0x0000000405058212 */ /* 0x000fe400078e3cff */
[----:B------:R-:W-:Y:S02]  /*26010*/  ISETP.GE.AND P3, PT, R3, UR6, PT ;  /* 0x0000000603007c0c */ /* 0x000fe4000bf66270 */
[----:B------:R-:W2:Y:S01]  /*26020*/  LDL.LU R3, [R1+0x2950] ;  /* 0x0029500001037983 */ /* 0x000ea20000300800 */
[----:B------:R-:W-:-:S03]  /*26030*/  ISETP.GE.AND P4, PT, R28, UR6, PT ;  /* 0x000000061c007c0c */ /* 0x000fc6000bf86270 */
[----:B------:R-:W3:Y:S04]  /*26040*/  LDL.LU R28, [R1+0x294c] ;  /* 0x00294c00011c7983 */ /* 0x000ee80000300800 */
[----:B------:R0:W4:Y:S04]  /*26050*/  @!P0 LDG.E.U16 R13, desc[UR8][R4.64] ;  /* 0x00000008040d8981 */ /* 0x000128000c1e1500 */
[----:B------:R-:W2:Y:S01]  /*26060*/  LDL R5, [R1+0x1708] ;  /* 0x0017080001057983 */ /* 0x000ea20000100800 */
[----:B------:R-:W-:Y:S01]  /*26070*/  PRMT R12, RZ, 0x7610, R12 ;  /* 0x00007610ff0c7816 */ /* 0x000fe2000000000c */
[----:B0-----:R-:W-:-:S05]  /*26080*/  @!P1 IMAD.MOV.U32 R4, RZ, RZ, R29 ;  /* 0x000000ffff049224 */ /* 0x001fca00078e001d */
[----:B--2---:R-:W2:Y:S04]  /*26090*/  @!P1 LDG.E.U16 R12, desc[UR8][R4.64] ;  /* 0x00000008040c9981 */ /* 0x004ea8000c1e1500 */
[----:B----4-:R0:W-:Y:S04]  /*260a0*/  STL [R1+0x2c8], R13 ;  /* 0x0002c80d01007387 */ /* 0x0101e80000100800 */
[----:B------:R-:W4:Y:S04]  /*260b0*/  LDL R4, [R1+0x166c] ;  /* 0x00166c0001047983 */ /* 0x000f280000100800 */
[----:B--2---:R2:W-:Y:S04]  /*260c0*/  STL [R1+0x2c4], R12 ;  /* 0x0002c40c01007387 */ /* 0x0045e80000100800 */
[----:B------:R-:W4:Y:S01]  /*260d0*/  LDL R5, [R1+0x16a8] ;  /* 0x0016a80001057983 */ /* 0x000f220000100800 */
[----:B------:R-:W-:Y:S01]  /*260e0*/  PRMT R3, RZ, 0x7610, R3 ;  /* 0x00007610ff037816 */ /* 0x000fe20000000003 */
[----:B0-----:R-:W2:Y:S02]  /*260f0*/  S2R R13, SR_TID.X ;  /* 0x00000000000d7919 */ /* 0x001ea40000002100 */
[----:B------:R-:W3:Y:S01]  /*26100*/  LDL R29, [R1+0x16c0] ;  /* 0x0016c000011d7983 */ /* 0x000ee20000100800 */
[----:B----4-:R-:W-:-:S04]  /*26110*/  @!P2 LOP3.LUT R5, R5, R4, RZ, 0x3c, !PT ;  /* 0x000000040505a212 */ /* 0x010fc800078e3cff */
[----:B------:R-:W-:-:S04]  /*26120*/  @!P2 LOP3.LUT R4, R5, R4, RZ, 0x3c, !PT ;  /* 0x000000040504a212 */ /* 0x000fc800078e3cff */
[----:B------:R-:W-:-:S05]  /*26130*/  @!P2 LOP3.LUT R5, R5, R4, RZ, 0x3c, !PT ;  /* 0x000000040505a212 */ /* 0x000fca00078e3cff */
[----:B------:R-:W4:Y:S01]  /*26140*/  @!P2 LDG.E.U16 R3, desc[UR8][R4.64] ;  /* 0x000000080403a981 */ /* 0x000f22000c1e1500 */
[----:B--2---:R-:W-:-:S04]  /*26150*/  SHF.R.U32.HI R12, RZ, 0x4, R13 ;  /* 0x00000004ff0c7819 */ /* 0x004fc8000001160d */
[----:B------:R-:W-:-:S04]  /*26160*/  SGXT.U32 R12, R12, 0x2 ;  /* 0x000000020c0c781a */ /* 0x000fc80000000000 */
[----:B------:R-:W-:-:S04]  /*26170*/  LOP3.LUT R12, R12, 0x4c, RZ, 0xfc, !PT ;  /* 0x0000004c0c0c7812 */ /* 0x000fc800078efcff */
[----:B------:R-:W-:Y:S02]  /*26180*/  ISETP.GE.AND P0, PT, R12, UR6, PT ;  /* 0x000000060c007c0c */ /* 0x000fe4000bf06270 */
[----:B------:R-:W2:Y:S04]  /*26190*/  LDL.LU R12, [R1+0x2948] ;  /* 0x00294800010c7983 */ /* 0x000ea80000300800 */
[----:B----4-:R0:W-:Y:S04]  /*261a0*/  STL [R1+0x2c0], R3 ;  /* 0x0002c00301007387 */ /* 0x0101e80000100800 */
[----:B0-----:R-:W4:Y:S04]  /*261b0*/  LDL.LU R3, [R1+0x2944] ;  /* 0x0029440001037983 */ /* 0x001f280000300800 */
[----:B------:R-:W2:Y:S04]  /*261c0*/  LDL R4, [R1+0x1674] ;  /* 0x0016740001047983 */ /* 0x000ea80000100800 */
[----:B------:R-:W2:Y:S01]  /*261d0*/  LDL R5, [R1+0x16b0] ;  /* 0x0016b00001057983 */ /* 0x000ea20000100800 */
[----:B---3--:R-:W-:-:S02]  /*261e0*/  PRMT R28, RZ, 0x7610, R28 ;  /* 0x00007610ff1c7816 */ /* 0x008fc4000000001c */
[----:B--2---:R-:W-:-:S04]  /*261f0*/  @!P3 LOP3.LUT R5, R5, R4, RZ, 0x3c, !PT ;  /* 0x000000040505b212 */ /* 0x004fc800078e3cff */
[----:B------:R-:W-:-:S04]  /*26200*/  @!P3 LOP3.LUT R4, R5, R4, RZ, 0x3c, !PT ;  /* 0x000000040504b212 */ /* 0x000fc800078e3cff */
[----:B------:R-:W-:-:S05]  /*26210*/  @!P3 LOP3.LUT R5, R5, R4, RZ, 0x3c, !PT ;  /* 0x000000040505b212 */ /* 0x000fca00078e3cff */
[----:B------:R-:W2:Y:S04]  /*26220*/  @!P3 LDG.E.U16 R28, desc[UR8][R4.64] ;  /* 0x00000008041cb981 */ /* 0x000ea8000c1e1500 */
[----:B--2---:R0:W-:Y:S04]  /*26230*/  STL [R1+0x2bc], R28 ;  /* 0x0002bc1c01007387 */ /* 0x0041e80000100800 */
[----:B0-----:R-:W2:Y:S04]  /*26240*/  LDL.LU R28, [R1+0x2940] ;  /* 0x00294000011c7983 */ /* 0x001ea80000300800 */
[----:B------:R-:W3:Y:S04]  /*26250*/  LDL R4, [R1+0x167c] ;  /* 0x00167c0001047983 */ /* 0x000ee80000100800 */
[----:B------:R-:W3:Y:S01]  /*26260*/  LDL R5, [R1+0x16b8] ;  /* 0x0016b80001057983 */ /* 0x000ee20000100800 */
[----:B----4-:R-:W-:-:S02]  /*26270*/  PRMT R3, RZ, 0x7610, R3 ;  /* 0x00007610ff037816 */ /* 0x010fc40000000003 */
[----:B---3--:R-:W-:-:S04]  /*26280*/  @!P4 LOP3.LUT R5, R5, R4, RZ, 0x3c, !PT ;  /* 0x000000040505c212 */ /* 0x008fc800078e3cff */
[----:B------:R-:W-:-:S04]  /*26290*/  @!P4 LOP3.LUT R4, R5, R4, RZ, 0x3c, !PT ;  /* 0x000000040504c212 */ /* 0x000fc800078e3cff */
[----:B------:R-:W-:-:S05]  /*262a0*/  @!P4 LOP3.LUT R5, R5, R4, RZ, 0x3c, !PT ;  /* 0x000000040505c212 */ /* 0x000fca00078e3cff */
[----:B------:R0:W3:Y:S02]  /*262b0*/  @!P4 LDG.E.U16 R3, desc[UR8][R4.64] ;  /* 0x000000080403c981 */ /* 0x0000e4000c1e1500 */
[----:B0-----:R-:W0:Y:S02]  /*262c0*/  S2R R5, SR_TID.X ;  /* 0x0000000000057919 */ /* 0x001e240000002100 */
[----:B0-----:R-:W-:-:S04]  /*262d0*/  SHF.R.U32.HI R5, RZ, 0x4, R5 ;  /* 0x00000004ff057819 */ /* 0x001fc80000011605 */
[----:B------:R-:W-:-:S04]  /*262e0*/  SGXT.U32 R5, R5, 0x2 ;  /* 0x000000020505781a */ /* 0x000fc80000000000 */
[----:B------:R-:W-:Y:S02]  /*262f0*/  LOP3.LUT R4, R5, 0x54, RZ, 0xfc, !PT ;  /* 0x0000005405047812 */ /* 0x000fe400078efcff */
[----:B------:R-:W-:-:S04]  /*26300*/  SHF.R.U32.HI R13, RZ, 0x4, R13 ;  /* 0x00000004ff0d7819 */ /* 0x000fc8000001160d */
[----:B------:R-:W-:Y:S01]  /*26310*/  SGXT.U32 R13, R13, 0x2 ;  /* 0x000000020d0d781a */ /* 0x000fe20000000000 */
[----:B---3--:R0:W-:Y:S04]  /*26320*/  STL [R1+0x2b8], R3 ;  /* 0x0002b80301007387 */ /* 0x0081e80000100800 */
[----:B0-----:R-:W3:Y:S04]  /*26330*/  LDL.LU R3, [R1+0x293c] ;  /* 0x00293c0001037983 */ /* 0x001ee80000300800 */
[----:B------:R-:W4:Y:S01]  /*26340*/  LDL R5, [R1+0x1684] ;  /* 0x0016840001057983 */ /* 0x000f220000100800 */
[----:B------:R-:W-:-:S04]  /*26350*/  LOP3.LUT R13, R13, 0x50, RZ, 0xfc, !PT ;  /* 0x000000500d0d7812 */ /* 0x000fc800078efcff */
[----:B------:R-:W-:Y:S02]  /*26360*/  ISETP.GE.AND P1, PT, R13, UR6, PT ;  /* 0x000000060d007c0c */ /* 0x000fe4000bf26270 */
[----:B------:R-:W0:Y:S01]  /*26370*/  S2R R13, SR_TID.X ;  /* 0x00000000000d7919 */ /* 0x000e220000002100 */
[----:B------:R-:W-:Y:S02]  /*26380*/  ISETP.GE.AND P2, PT, R4, UR6, PT ;  /* 0x0000000604007c0c */ /* 0x000fe4000bf46270 */
[----:B------:R-:W-:Y:S02]  /*26390*/  PRMT R12, RZ, 0x7610, R12 ;  /* 0x00007610ff0c7816 */ /* 0x000fe4000000000c */
[----:B0-----:R-:W-:-:S04]  /*263a0*/  SHF.R.U32.HI R13, RZ, 0x4, R13 ;  /* 0x00000004ff0d7819 */ /* 0x001fc8000001160d */
[----:B------:R-:W-:-:S04]  /*263b0*/  SGXT.U32 R13, R13, 0x2 ;  /* 0x000000020d0d781a */ /* 0x000fc80000000000 */
[----:B------:R-:W-:-:S04]  /*263c0*/  LOP3.LUT R4, R13, 0x58, RZ, 0xfc, !PT ;  /* 0x000000580d047812 */ /* 0x000fc800078efcff */
[----:B------:R-:W-:Y:S01]  /*263d0*/  ISETP.GE.AND P3, PT, R4, UR6, PT ;  /* 0x0000000604007c0c */ /* 0x000fe2000bf66270 */
[----:B------:R-:W-:Y:S01]  /*263e0*/  @!P0 IMAD.MOV.U32 R4, RZ, RZ, R29 ;  /* 0x000000ffff048224 */ /* 0x000fe200078e001d */
[----:B------:R-:W-:Y:S01]  /*263f0*/  PRMT R11, RZ, 0x7610, R11 ;  /* 0x00007610ff0b7816 */ /* 0x000fe2000000000b */
[----:B------:R-:W0:Y:S01]  /*26400*/  S2R R13, SR_TID.X ;  /* 0x00000000000d7919 */ /* 0x000e220000002100 */
[----:B------:R-:W3:Y:S04]  /*26410*/  LDL R29, [R1+0x1704] ;  /* 0x00170400011d7983 */ /* 0x000ee80000100800 */
[----:B----4-:R4:W2:Y:S04]  /*26420*/  @!P0 LDG.E.U16 R12, desc[UR8][R4.64] ;  /* 0x00000008040c8981 */ /* 0x0108a8000c1e1500 */
[----:B------:R-:W4:Y:S04]  /*26430*/  LDL R4, [R1+0x168c] ;  /* 0x00168c0001047983 */ /* 0x000f280000100800 */
[----:B------:R-:W4:Y:S01]  /*26440*/  LDL R5, [R1+0x16c8] ;  /* 0x0016c80001057983 */ /* 0x000f220000100800 */
[----:B0-----:R-:W-:-:S02]  /*26450*/  SHF.R.U32.HI R13, RZ, 0x4, R13 ;  /* 0x00000004ff0d7819 */ /* 0x001fc4000001160d */
[----:B----4-:R-:W-:-:S04]  /*26460*/  @!P1 LOP3.LUT R5, R5, R4, RZ, 0x3c, !PT ;  /* 0x0000000405059212 */ /* 0x010fc800078e3cff */
[----:B------:R-:W-:-:S04]  /*26470*/  @!P1 LOP3.LUT R4, R5, R4, RZ, 0x3c, !PT ;  /* 0x0000000405049212 */ /* 0x000fc800078e3cff */
[----:B------:R-:W-:-:S05]  /*26480*/  @!P1 LOP3.LUT R5, R5, R4, RZ, 0x3c, !PT ;  /* 0x0000000405059212 */ /* 0x000fca00078e3cff */
[----:B------:R-:W4:Y:S01]  /*26490*/  @!P1 LDG.E.U16 R11, desc[UR8][R4.64] ;  /* 0x00000008040b9981 */ /* 0x000f22000c1e1500 */
[----:B------:R-:W-:-:S04]  /*264a0*/  SGXT.U32 R13, R13, 0x2 ;  /* 0x000000020d0d781a */ /* 0x000fc80000000000 */
[----:B------:R-:W-:Y:S01]  /*264b0*/  LOP3.LUT R13, R13, 0x5c, RZ, 0xfc, !PT ;  /* 0x0000005c0d0d7812 */ /* 0x000fe200078efcff */
[----:B--2---:R0:W-:Y:S03]  /*264c0*/  STL [R1+0x2b4], R12 ;  /* 0x0002b40c01007387 */ /* 0x0041e60000100800 */
[----:B------:R-:W-:Y:S02]  /*264d0*/  ISETP.GE.AND P0, PT, R13, UR6, PT ;  /* 0x000000060d007c0c */ /* 0x000fe4000bf06270 */
[----:B------:R-:W2:Y:S01]  /*264e0*/  LDL.LU R13, [R1+0x2938] ;  /* 0x00293800010d7983 */ /* 0x000ea20000300800 */
[----:B0-----:R-:W0:Y:S03]  /*264f0*/  S2R R12, SR_TID.X ;  /* 0x00000000000c7919 */ /* 0x001e260000002100 */
[----:B----4-:R0:W-:Y:S04]  /*26500*/  STL [R1+0x2b0], R11 ;  /* 0x0002b00b01007387 */ /* 0x0101e80000100800 */
[----:B------:R-:W4:Y:S04]  /*26510*/  LDL R4, [R1+0x1694] ;  /* 0x0016940001047983 */ /* 0x000f280000100800 */
[----:B------:R-:W4:Y:S01]  /*26520*/  LDL R5, [R1+0x16d0] ;  /* 0x0016d00001057983 */ /* 0x000f220000100800 */
[----:B0-----:R-:W-:-:S04]  /*26530*/  SHF.R.U32.HI R11, RZ, 0x4, R12 ;  /* 0x00000004ff0b7819 */ /* 0x001fc8000001160c */
[----:B------:R-:W-:Y:S02]  /*26540*/  SGXT.U32 R11, R11, 0x2 ;  /* 0x000000020b0b781a */ /* 0x000fe40000000000 */
[----:B------:R-:W-:Y:S02]  /*26550*/  PRMT R28, RZ, 0x7610, R28 ;  /* 0x00007610ff1c7816 */ /* 0x000fe4000000001c */
[----:B------:R-:W-:-:S04]  /*26560*/  LOP3.LUT R11, R11, 0x60, RZ, 0xfc, !PT ;  /* 0x000000600b0b7812 */ /* 0x000fc800078efcff */
[----:B------:R-:W-:Y:S02]  /*26570*/  ISETP.GE.AND P1, PT, R11, UR6, PT ;  /* 0x000000060b007c0c */ /* 0x000fe4000bf26270 */
[----:B------:R-:W3:Y:S01]  /*26580*/  LDL.LU R11, [R1+0x2934] ;  /* 0x00293400010b7983 */ /* 0x000ee20000300800 */
[----:B----4-:R-:W-:-:S04]  /*26590*/  @!P2 LOP3.LUT R5, R5, R4, RZ, 0x3c, !PT ;  /* 0x000000040505a212 */ /* 0x010fc800078e3cff */
[----:B------:R-:W-:-:S04]  /*265a0*/  @!P2 LOP3.LUT R4, R5, R4, RZ, 0x3c, !PT ;  /* 0x000000040504a212 */ /* 0x000fc800078e3cff */
[----:B------:R-:W-:-:S05]  /*265b0*/  @!P2 LOP3.LUT R5, R5, R4, RZ, 0x3c, !PT ;  /* 0x000000040505a212 */ /* 0x000fca00078e3cff */
[----:B------:R0:W4:Y:S04]  /*265c0*/  @!P2 LDG.E.U16 R28, desc[UR8][R4.64] ;  /* 0x00000008041ca981 */ /* 0x000128000c1e1500 */
[----:B------:R-:W0:Y:S04]  /*265d0*/  LDL R4, [R1+0x169c] ;  /* 0x00169c0001047983 */ /* 0x000e280000100800 */
[----:B------:R-:W0:Y:S01]  /*265e0*/  LDL R5, [R1+0x16d8] ;  /* 0x0016d80001057983 */ /* 0x000e220000100800 */
[----:B--2---:R-:W-:Y:S02]  /*265f0*/  PRMT R13, RZ, 0x7610, R13 ;  /* 0x00007610ff0d7816 */ /* 0x004fe4000000000d */
[----:B0-----:R-:W-:-:S04]  /*26600*/  @!P3 LOP3.LUT R5, R5, R4, RZ, 0x3c, !PT ;  /* 0x000000040505b212 */ /* 0x001fc800078e3cff */
[----:B------:R-:W-:-:S04]  /*26610*/  @!P3 LOP3.LUT R4, R5, R4, RZ, 0x3c, !PT ;  /* 0x000000040504b212 */ /* 0x000fc800078e3cff */
[----:B------:R-:W-:-:S05]  /*26620*/  @!P3 LOP3.LUT R5, R5, R4, RZ, 0x3c, !PT ;  /* 0x000000040505b212 */ /* 0x000fca00078e3cff */
[----:B------:R-:W2:Y:S04]  /*26630*/  @!P3 LDG.E.U16 R13, desc[UR8][R4.64] ;  /* 0x00000008040db981 */ /* 0x000ea8000c1e1500 */
[----:B----4-:R0:W-:Y:S04]  /*26640*/  STL [R1+0x2ac], R28 ;  /* 0x0002ac1c01007387 */ /* 0x0101e80000100800 */
[----:B0-----:R-:W4:Y:S01]  /*26650*/  LDL.LU R28, [R1+0x16bc] ;  /* 0x0016bc00011c7983 */ /* 0x001f220000300800 */
[----:B------:R-:W-:-:S04]  /*26660*/  SHF.R.U32.HI R12, RZ, 0x4, R12 ;  /* 0x00000004ff0c7819 */ /* 0x000fc8000001160c */
[----:B------:R-:W-:-:S04]  /*26670*/  SGXT.U32 R12, R12, 0x2 ;  /* 0x000000020c0c781a */ /* 0x000fc80000000000 */
[----:B------:R-:W-:-:S04]  /*26680*/  LOP3.LUT R12, R12, 0x64, RZ, 0xfc, !PT ;  /* 0x000000640c0c7812 */ /* 0x000fc800078efcff */
[----:B------:R-:W-:Y:S02]  /*26690*/  ISETP.GE.AND P2, PT, R12, UR6, PT ;  /* 0x000000060c007c0c */ /* 0x000fe4000bf46270 */
[----:B------:R-:W0:Y:S01]  /*266a0*/  S2R R12, SR_TID.X ;  /* 0x00000000000c7919 */ /* 0x000e220000002100 */
[----:B--2---:R2:W-:Y:S04]  /*266b0*/  STL [R1+0x2a8], R13 ;  /* 0x0002a80d01007387 */ /* 0x0045e80000100800 */
[----:B--2---:R-:W2:Y:S04]  /*266c0*/  LDL.LU R13, [R1+0x2930] ;  /* 0x00293000010d7983 */ /* 0x004ea80000300800 */
[----:B------:R-:W4:Y:S01]  /*266d0*/  LDL R5, [R1+0x16a4] ;  /* 0x0016a40001057983 */ /* 0x000f220000100800 */
[----:B0-----:R-:W-:-:S04]  /*266e0*/  SHF.R.U32.HI R4, RZ, 0x4, R12 ;  /* 0x00000004ff047819 */ /* 0x001fc8000001160c */
[----:B------:R-:W-:-:S04]  /*266f0*/  SGXT.U32 R4, R4, 0x2 ;  /* 0x000000020404781a */ /* 0x000fc80000000000 */
[C---:B------:R-:W-:Y:S02]  /*26700*/  LOP3.LUT R12, R4.reuse, 0x68, RZ, 0xfc, !PT ;  /* 0x00000068040c7812 */ /* 0x040fe400078efcff */
[----:B------:R-:W-:-:S04]  /*26710*/  LOP3.LUT R4, R4, 0x6c, RZ, 0xfc, !PT ;  /* 0x0000006c04047812 */ /* 0x000fc800078efcff */
[----:B------:R-:W-:Y:S01]  /*26720*/  ISETP.GE.AND P4, PT, R4, UR6, PT ;  /* 0x0000000604007c0c */ /* 0x000fe2000bf86270 */
[----:B---3--:R-:W-:Y:S01]  /*26730*/  @!P0 IMAD.MOV.U32 R4, RZ, RZ, R29 ;  /* 0x000000ffff048224 */ /* 0x008fe200078e001d */
[----:B--2---:R-:W-:-:S06]  /*26740*/  PRMT R13, RZ, 0x7610, R13 ;  /* 0x00007610ff0d7816 */ /* 0x004fcc000000000d */
[----:B----4-:R-:W2:Y:S01]  /*26750*/  @!P0 LDG.E.U16 R13, desc[UR8][R4.64] ;  /* 0x00000008040d8981 */ /* 0x010ea2000c1e1500 */
[----:B------:R-:W-:-:S03]  /*26760*/  ISETP.GE.AND P3, PT, R12, UR6, PT ;  /* 0x000000060c007c0c */ /* 0x000fc6000bf66270 */
[----:B------:R-:W3:Y:S04]  /*26770*/  LDL.LU R12, [R1+0x292c] ;  /* 0x00292c00010c7983 */ /* 0x000ee80000300800 */
[----:B--2---:R0:W-:Y:S04]  /*26780*/  STL [R1+0x2a4], R13 ;  /* 0x0002a40d01007387 */ /* 0x0041e80000100800 */
[----:B0-----:R-:W2:Y:S04]  /*26790*/  LDL.LU R13, [R1+0x2928] ;  /* 0x00292800010d7983 */ /* 0x001ea80000300800 */
[----:B------:R-:W4:Y:S04]  /*267a0*/  LDL R4, [R1+0x16ac] ;  /* 0x0016ac0001047983 */ /* 0x000f280000100800 */
[----:B------:R-:W4:Y:S01]  /*267b0*/  LDL R5, [R1+0x1700] ;  /* 0x0017000001057983 */ /* 0x000f220000100800 */
[----:B------:R-:W-:-:S02]  /*267c0*/  PRMT R0, RZ, 0x7610, R0 ;  /* 0x00007610ff007816 */ /* 0x000fc40000000000 */
[----:B----4-:R-:W-:-:S04]  /*267d0*/  @!P1 LOP3.LUT R5, R5, R4, RZ, 0x3c, !PT ;  /* 0x0000000405059212 */ /* 0x010fc800078e3cff */
[----:B------:R-:W-:-:S04]  /*267e0*/  @!P1 LOP3.LUT R4, R5, R4, RZ, 0x3c, !PT ;  /* 0x0000000405049212 */ /* 0x000fc800078e3cff */
[----:B------:R-:W-:-:S05]  /*267f0*/  @!P1 LOP3.LUT R5, R5, R4, RZ, 0x3c, !PT ;  /* 0x0000000405059212 */ /* 0x000fca00078e3cff */
[----:B------:R-:W4:Y:S04]  /*26800*/  @!P1 LDG.E.U16 R0, desc[UR8][R4.64] ;  /* 0x0000000804009981 */ /* 0x000f28000c1e1500 */
[----:B----4-:R0:W-:Y:S04]  /*26810*/  STL [R1+0x2a0], R0 ;  /* 0x0002a00001007387 */ /* 0x0101e80000100800 */
[----:B------:R-:W4:Y:S04]  /*26820*/  LDL R4, [R1+0x16b4] ;  /* 0x0016b40001047983 */ /* 0x000f280000100800 */
[----:B------:R-:W4:Y:S01]  /*26830*/  LDL R5, [R1+0x16fc] ;  /* 0x0016fc0001057983 */ /* 0x000f220000100800 */
[----:B---3--:R-:W-:Y:S01]  /*26840*/  PRMT R12, RZ, 0x7610, R12 ;  /* 0x00007610ff0c7816 */ /* 0x008fe2000000000c */
[----:B------:R-:W3:Y:S01]  /*26850*/  S2R R29, SR_TID.X ;  /* 0x00000000001d7919 */ /* 0x000ee20000002100 */
[----:B----4-:R-:W-:-:S04]  /*26860*/  @!P2 LOP3.LUT R5, R5, R4, RZ, 0x3c, !PT ;  /* 0x000000040505a212 */ /* 0x010fc800078e3cff */
[----:B------:R-:W-:-:S04]  /*26870*/  @!P2 LOP3.LUT R4, R5, R4, RZ, 0x3c, !PT ;  /* 0x000000040504a212 */ /* 0x000fc800078e3cff */
[----:B------:R-:W-:-:S05]  /*26880*/  @!P2 LOP3.LUT R5, R5, R4, RZ, 0x3c, !PT ;  /* 0x000000040505a212 */ /* 0x000fca00078e3cff */
[----:B------:R-:W4:Y:S01]  /*26890*/  @!P2 LDG.E.U16 R12, desc[UR8][R4.64] ;  /* 0x00000008040ca981 */ /* 0x000f22000c1e1500 */
[----:B---3--:R-:W-:-:S04]  /*268a0*/  SHF.R.U32.HI R29, RZ, 0x4, R29 ;  /* 0x00000004ff1d7819 */ /* 0x008fc8000001161d */
[----:B------:R-:W-:-:S04]  /*268b0*/  SGXT.U32 R29, R29, 0x2 ;  /* 0x000000021d1d781a */ /* 0x000fc80000000000 */
[----:B0-----:R-:W-:Y:S02]  /*268c0*/  LOP3.LUT R0, R29, 0x70, RZ, 0xfc, !PT ;  /* 0x000000701d007812 */ /* 0x001fe400078efcff */
[----:B------:R-:W3:Y:S04]  /*268d0*/  LDL R29, [R1+0x16f0] ;  /* 0x0016f000011d7983 */ /* 0x000ee80000100800 */
[----:B----4-:R0:W-:Y:S04]  /*268e0*/  STL [R1+0x29c], R12 ;  /* 0x00029c0c01007387 */ /* 0x0101e80000100800 */
[----:B0-----:R-:W4:Y:S04]  /*268f0*/  LDL.LU R12, [R1+0x2924] ;  /* 0x00292400010c7983 */ /* 0x001f280000300800 */
[----:B------:R-:W3:Y:S01]  /*26900*/  LDL R5, [R1+0x16f8] ;  /* 0x0016f80001057983 */ /* 0x000ee20000100800 */
[----:B--2---:R-:W-:-:S03]  /*26910*/  PRMT R13, RZ, 0x7610, R13 ;  /* 0x00007610ff0d7816 */ /* 0x004fc6000000000d */
[----:B------:R0:W-:Y:S01]  /*26920*/  STL [R1+0x17d0], R28 ;  /* 0x0017d01c01007387 */ /* 0x0001e20000100800 */
[----:B---3--:R-:W-:Y:S02]  /*26930*/  @!P3 IMAD.MOV.U32 R4, RZ, RZ, R5 ;  /* 0x000000ffff04b224 */ /* 0x008fe400078e0005 */
[----:B------:R-:W-:Y:S02]  /*26940*/  @!P3 IMAD.MOV.U32 R5, RZ, RZ, R28 ;  /* 0x000000ffff05b224 */ /* 0x000fe400078e001c */
[----:B0-----:R-:W2:Y:S04]  /*26950*/  LDL.LU R28, [R1+0x16f4] ;  /* 0x0016f400011c7983 */ /* 0x001ea80000300800 */
[----:B------:R2:W3:Y:S04]  /*26960*/  @!P3 LDG.E.U16 R13, desc[UR8][R4.64] ;  /* 0x00000008040db981 */ /* 0x0004e8000c1e1500 */
[----:B------:R-:W3:Y:S01]  /*26970*/  LDL R5, [R1+0x16c4] ;  /* 0x0016c40001057983 */ /* 0x000ee20000100800 */
[----:B----4-:R-:W-:-:S02]  /*26980*/  PRMT R12, RZ, 0x7610, R12 ;  /* 0x00007610ff0c7816 */ /* 0x010fc4000000000c */
[----:B------:R-:W-:Y:S02]  /*26990*/  ISETP.GE.AND P0, PT, R0, UR6, PT ;  /* 0x0000000600007c0c */ /* 0x000fe4000bf06270 */
[----:B------:R-:W0:Y:S01]  /*269a0*/  S2R R0, SR_TID.X ;  /* 0x0000000000007919 */ /* 0x000e220000002100 */
[----:B--2---:R-:W-:-:S05]  /*269b0*/  @!P4 IMAD.MOV.U32 R4, RZ, RZ, R28 ;  /* 0x000000ffff04c224 */ /* 0x004fca00078e001c */
[----:B---3--:R2:W3:Y:S01]  /*269c0*/  @!P4 LDG.E.U16 R12, desc[UR8][R4.64] ;  /* 0x00000008040cc981 */ /* 0x0084e2000c1e1500 */
[----:B0-----:R-:W-:-:S04]  /*269d0*/  SHF.R.U32.HI R0, RZ, 0x4, R0 ;  /* 0x00000004ff007819 */ /* 0x001fc80000011600 */
[----:B------:R-:W-:-:S04]  /*269e0*/  SGXT.U32 R0, R0, 0x2 ;  /* 0x000000020000781a */ /* 0x000fc80000000000 */
[----:B------:R-:W-:Y:S01]  /*269f0*/  LOP3.LUT R0, R0, 0x74, RZ, 0xfc, !PT ;  /* 0x0000007400007812 */ /* 0x000fe200078efcff */
[----:B------:R-:W-:Y:S03]  /*26a00*/  STL [R1+0x298], R13 ;  /* 0x0002980d01007387 */ /* 0x000fe60000100800 */
[----:B------:R-:W-:Y:S02]  /*26a10*/  ISETP.GE.AND P1, PT, R0, UR6, PT ;  /* 0x0000000600007c0c */ /* 0x000fe4000bf26270 */
[----:B------:R-:W4:Y:S04]  /*26a20*/  LDL.LU R0, [R1+0x16e4] ;  /* 0x0016e40001007983 */ /* 0x000f280000300800 */
[----:B------:R-:W-:Y:S01]  /*26a30*/  STL [R1+0x17d4], R28 ;  /* 0x0017d41c01007387 */ /* 0x000fe20000100800 */
[----:B--2---:R-:W0:Y:S03]  /*26a40*/  S2R R4, SR_TID.X ;  /* 0x0000000000047919 */ /* 0x004e260000002100 */
[----:B---3--:R2:W-:Y:S04]  /*26a50*/  STL [R1+0x294], R12 ;  /* 0x0002940c01007387 */ /* 0x0085e80000100800 */
[----:B--2---:R-:W2:Y:S04]  /*26a60*/  LDL.LU R12, [R1+0x2920] ;  /* 0x00292000010c7983 */ /* 0x004ea80000300800 */
[----:B------:R-:W3:Y:S01]  /*26a70*/  LDL R5, [R1+0x16cc] ;  /* 0x0016cc0001057983 */ /* 0x000ee20000100800 */
[----:B0-----:R-:W-:-:S05]  /*26a80*/  SHF.R.U32.HI R4, RZ, 0x4, R4 ;  /* 0x00000004ff047819 */ /* 0x001fca0000011604 */
[----:B------:R-:W-:Y:S01]  /*26a90*/  VIADD R4, R4, 0x7c ;  /* 0x0000007c04047836 */ /* 0x000fe20000000000 */
[----:B------:R-:W-:-:S04]  /*26aa0*/  PRMT R3, RZ, 0x7610, R3 ;  /* 0x00007610ff037816 */ /* 0x000fc80000000003 */
[----:B------:R-:W-:Y:S01]  /*26ab0*/  ISETP.GE.AND P3, PT, R4, UR6, PT ;  /* 0x0000000604007c0c */ /* 0x000fe2000bf66270 */
[----:B------:R-:W-:Y:S01]  /*26ac0*/  @!P0 IMAD.MOV.U32 R4, RZ, RZ, R29 ;  /* 0x000000ffff048224 */ /* 0x000fe200078e001d */
[----:B------:R-:W0:Y:S04]  /*26ad0*/  S2R R13, SR_TID.X ;  /* 0x00000000000d7919 */ /* 0x000e280000002100 */
[----:B---3--:R-:W3:Y:S01]  /*26ae0*/  @!P0 LDG.E.U16 R3, desc[UR8][R4.64] ;  /* 0x0000000804038981 */ /* 0x008ee2000c1e1500 */
[----:B0-----:R-:W-:-:S04]  /*26af0*/  SHF.R.U32.HI R13, RZ, 0x4, R13 ;  /* 0x00000004ff0d7819 */ /* 0x001fc8000001160d */
[----:B------:R-:W-:-:S04]  /*26b00*/  SGXT.U32 R13, R13, 0x2 ;  /* 0x000000020d0d781a */ /* 0x000fc80000000000 */
[----:B------:R-:W-:-:S04]  /*26b10*/  LOP3.LUT R13, R13, 0x78, RZ, 0xfc, !PT ;  /* 0x000000780d0d7812 */ /* 0x000fc800078efcff */
[----:B------:R-:W-:Y:S02]  /*26b20*/  ISETP.GE.AND P2, PT, R13, UR6, PT ;  /* 0x000000060d007c0c */ /* 0x000fe4000bf46270 */
[----:B------:R-:W4:Y:S04]  /*26b30*/  LDL.LU R13, [R1+0x291c] ;  /* 0x00291c00010d7983 */ /* 0x000f280000300800 */
[----:B---3--:R-:W-:Y:S04]  /*26b40*/  STL [R1+0x290], R3 ;  /* 0x0002900301007387 */ /* 0x008fe80000100800 */
[----:B------:R-:W3:Y:S04]  /*26b50*/  LDL R4, [R1+0x16d4] ;  /* 0x0016d40001047983 */ /* 0x000ee80000100800 */
[----:B------:R-:W3:Y:S01]  /*26b60*/  LDL R5, [R1+0x16ec] ;  /* 0x0016ec0001057983 */ /* 0x000ee20000100800 */
[----:B----4-:R-:W-:Y:S01]  /*26b70*/  PRMT R13, RZ, 0x7610, R13 ;  /* 0x00007610ff0d7816 */ /* 0x010fe2000000000d */
[----:B------:R-:W0:Y:S01]  /*26b80*/  S2R R29, SR_TID.X ;  /* 0x00000000001d7919 */ /* 0x000e220000002100 */
[----:B---3--:R-:W-:-:S04]  /*26b90*/  @!P1 LOP3.LUT R5, R5, R4, RZ, 0x3c, !PT ;  /* 0x0000000405059212 */ /* 0x008fc800078e3cff */
[----:B------:R-:W-:-:S04]  /*26ba0*/  @!P1 LOP3.LUT R4, R5, R4, RZ, 0x3c, !PT ;  /* 0x0000000405049212 */ /* 0x000fc800078e3cff */
[----:B------:R-:W-:-:S05]  /*26bb0*/  @!P1 LOP3.LUT R5, R5, R4, RZ, 0x3c, !PT ;  /* 0x0000000405059212 */ /* 0x000fca00078e3cff */
[----:B------:R3:W4:Y:S02]  /*26bc0*/  @!P1 LDG.E.U16 R13, desc[UR8][R4.64] ;  /* 0x00000008040d9981 */ /* 0x000724000c1e1500 */
[----:B---3--:R-:W3:Y:S01]  /*26bd0*/  S2R R5, SR_TID.X ;  /* 0x0000000000057919 */ /* 0x008ee20000002100 */
[----:B0-----:R-:W-:-:S05]  /*26be0*/  LOP3.LUT R29, R29, 0x3f, RZ, 0xc0, !PT ;  /* 0x0000003f1d1d7812 */ /* 0x001fca00078ec0ff */
[----:B------:R-:W-:Y:S01]  /*26bf0*/  STL [R1+0x26b4], R29 ;  /* 0x0026b41d01007387 */ /* 0x000fe20000100800 */
[----:B---3--:R-:W-:-:S04]  /*26c00*/  LOP3.LUT R5, R5, 0x3f, RZ, 0xc0, !PT ;  /* 0x0000003f05057812 */ /* 0x008fc800078ec0ff */
[----:B------:R-:W-:Y:S01]  /*26c10*/  LOP3.LUT R4, R5, 0x40, RZ, 0xfc, !PT ;  /* 0x0000004005047812 */ /* 0x000fe200078efcff */
[----:B----4-:R0:W-:Y:S04]  /*26c20*/  STL [R1+0x28c], R13 ;  /* 0x00028c0d01007387 */ /* 0x0101e80000100800 */
[----:B0-----:R-:W3:Y:S04]  /*26c30*/  LDL.LU R13, [R1+0x2918] ;  /* 0x00291800010d7983 */ /* 0x001ee80000300800 */
[----:B------:R-:W4:Y:S01]  /*26c40*/  LDL R5, [R1+0x16e8] ;  /* 0x0016e80001057983 */ /* 0x000f220000100800 */
[----:B------:R-:W-:-:S02]  /*26c50*/  ISETP.GE.AND P1, PT, R4, UR6, PT ;  /* 0x0000000604007c0c */ /* 0x000fc4000bf26270 */
[----:B--2---:R-:W-:Y:S01]  /*26c60*/  PRMT R12, RZ, 0x7610, R12 ;  /* 0x00007610ff0c7816 */ /* 0x004fe2000000000c */
[----:B----4-:R-:W-:Y:S02]  /*26c70*/  @!P2 IMAD.MOV.U32 R4, RZ, RZ, R5 ;  /* 0x000000ffff04a224 */ /* 0x010fe400078e0005 */
[----:B------:R-:W-:-:S05]  /*26c80*/  @!P2 IMAD.MOV.U32 R5, RZ, RZ, R0 ;  /* 0x000000ffff05a224 */ /* 0x000fca00078e0000 */
[----:B------:R-:W2:Y:S04]  /*26c90*/  @!P2 LDG.E.U16 R12, desc[UR8][R4.64] ;  /* 0x00000008040ca981 */ /* 0x000ea8000c1e1500 */
[----:B------:R-:W-:Y:S04]  /*26ca0*/  STL [R1+0x17cc], R0 ;  /* 0x0017cc0001007387 */ /* 0x000fe80000100800 */
[----:B--2---:R0:W-:Y:S04]  /*26cb0*/  STL [R1+0x288], R12 ;  /* 0x0002880c01007387 */ /* 0x0041e80000100800 */
[----:B0-----:R-:W2:Y:S04]  /*26cc0*/  LDL.LU R12, [R1+0x2914] ;  /* 0x00291400010c7983 */ /* 0x001ea80000300800 */
[----:B------:R-:W4:Y:S04]  /*26cd0*/  LDL R4, [R1+0x16dc] ;  /* 0x0016dc0001047983 */ /* 0x000f280000100800 */
[----:B------:R-:W4:Y:S01]  /*26ce0*/  LDL R5, [R1+0x16e0] ;  /* 0x0016e00001057983 */ /* 0x000f220000100800 */
[----:B---3--:R-:W-:-:S02]  /*26cf0*/  PRMT R13, RZ, 0x7610, R13 ;  /* 0x00007610ff0d7816 */ /* 0x008fc4000000000d */
[----:B----4-:R-:W-:-:S04]  /*26d00*/  @!P3 LOP3.LUT R5, R5, R4, RZ, 0x3c, !PT ;  /* 0x000000040505b212 */ /* 0x010fc800078e3cff */
[----:B------:R-:W-:-:S04]  /*26d10*/  @!P3 LOP3.LUT R4, R5, R4, RZ, 0x3c, !PT ;  /* 0x000000040504b212 */ /* 0x000fc800078e3cff */
[----:B------:R-:W-:-:S05]  /*26d20*/  @!P3 LOP3.LUT R5, R5, R4, RZ, 0x3c, !PT ;  /* 0x000000040505b212 */ /* 0x000fca00078e3cff */
[----:B------:R-:W3:Y:S01]  /*26d30*/  @!P3 LDG.E.U16 R13, desc[UR8][R4.64] ;  /* 0x00000008040db981 */ /* 0x000ee2000c1e1500 */
[----:B------:R-:W0:Y:S03]  /*26d40*/  S2R R3, SR_TID.X ;  /* 0x0000000000037919 */ /* 0x000e260000002100 */
[----:B---3--:R3:W-:Y:S04]  /*26d50*/  STL [R1+0x284], R13 ;  /* 0x0002840d01007387 */ /* 0x0087e80000100800 */
[----:B---3--:R-:W3:Y:S04]  /*26d60*/  LDL.LU R13, [R1+0x2910] ;  /* 0x00291000010d7983 */ /* 0x008ee80000300800 */
[----:B------:R-:W4:Y:S04]  /*26d70*/  LDL R4, [R1+0x1650] ;  /* 0x0016500001047983 */ /* 0x000f280000100800 */
[----:B------:R-:W4:Y:S01]  /*26d80*/  LDL R5, [R1+0x1670] ;  /* 0x0016700001057983 */ /* 0x000f220000100800 */
[----:B0-----:R-:W-:-:S04]  /*26d90*/  SHF.R.U32.HI R3, RZ, 0x4, R3 ;  /* 0x00000004ff037819 */ /* 0x001fc80000011603 */
[----:B------:R-:W-:-:S04]  /*26da0*/  SGXT.U32 R3, R3, 0x2 ;  /* 0x000000020303781a */ /* 0x000fc80000000000 */
[----:B------:R-:W-:Y:S02]  /*26db0*/  ISETP.GE.AND P0, PT, R3, UR6, PT ;  /* 0x0000000603007c0c */ /* 0x000fe4000bf06270 */
[----:B--2---:R-:W-:-:S11]  /*26dc0*/  PRMT R12, RZ, 0x7610, R12 ;  /* 0x00007610ff0c7816 */ /* 0x004fd6000000000c */
[----:B----4-:R-:W-:-:S04]  /*26dd0*/  @!P0 LOP3.LUT R5, R5, R4, RZ, 0x3c, !PT ;  /* 0x0000000405058212 */ /* 0x010fc800078e3cff */
[----:B------:R-:W-:-:S04]  /*26de0*/  @!P0 LOP3.LUT R4, R5, R4, RZ, 0x3c, !PT ;  /* 0x0000000405048212 */ /* 0x000fc800078e3cff */
[----:B------:R-:W-:-:S05]  /*26df0*/  @!P0 LOP3.LUT R5, R5, R4, RZ, 0x3c, !PT ;  /* 0x0000000405058212 */ /* 0x000fca00078e3cff */
[----:B------:R-:W2:Y:S01]  /*26e00*/  @!P0 LDG.E.U16 R12, desc[UR8][R4.64] ;  /* 0x00000008040c8981 */ /* 0x000ea2000c1e1500 */
[----:B------:R-:W-:Y:S02]  /*26e10*/  ISETP.GE.AND P4, PT, R29, UR6, PT ;  /* 0x000000061d007c0c */ /* 0x000fe4000bf86270 */
[----:B---3--:R-:W-:Y:S01]  /*26e20*/  PRMT R13, RZ, 0x7610, R13 ;  /* 0x00007610ff0d7816 */ /* 0x008fe2000000000d */
[----:B------:R-:W-:Y:S06]  /*26e30*/  BAR.SYNC.DEFER_BLOCKING 0x0 ;  /* 0x0000000000007b1d */ /* 0x000fec0000010000 */
[----:B--2---:R0:W-:Y:S04]  /*26e40*/  STL [R1+0x280], R12 ;  /* 0x0002800c01007387 */ /* 0x0041e80000100800 */
[----:B0-----:R-:W2:Y:S04]  /*26e50*/  LDL.LU R12, [R1+0x290c] ;  /* 0x00290c00010c7983 */ /* 0x001ea80000300800 */
[----:B------:R-:W3:Y:S04]  /*26e60*/  LDL R4, [R1+0x1524] ;  /* 0x0015240001047983 */ /* 0x000ee80000100800 */
[----:B------:R-:W3:Y:S02]  /*26e70*/  LDL R5, [R1+0x1528] ;  /* 0x0015280001057983 */ /* 0x000ee40000100800 */
[----:B---3--:R-:W-:-:S04]  /*26e80*/  @!P4 LOP3.LUT R5, R5, R4, RZ, 0x3c, !PT ;  /* 0x000000040505c212 */ /* 0x008fc800078e3cff */
[----:B------:R-:W-:-:S04]  /*26e90*/  @!P4 LOP3.LUT R4, R5, R4, RZ, 0x3c, !PT ;  /* 0x000000040504c212 */ /* 0x000fc800078e3cff */
[----:B------:R-:W-:-:S05]  /*26ea0*/  @!P4 LOP3.LUT R5, R5, R4, RZ, 0x3c, !PT ;  /* 0x000000040505c212 */ /* 0x000fca00078e3cff */
[----:B------:R-:W3:Y:S04]  /*26eb0*/  @!P4 LDG.E.U16 R13, desc[UR8][R4.64] ;  /* 0x00000008040dc981 */ /* 0x000ee8000c1e1500 */
[----:B---3--:R0:W-:Y:S04]  /*26ec0*/  STL [R1+0x27c], R13 ;  /* 0x00027c0d01007387 */ /* 0x0081e80000100800 */
[----:B0-----:R-:W3:Y:S04]  /*26ed0*/  LDL.LU R13, [R1+0x2908] ;  /* 0x00290800010d7983 */ /* 0x001ee80000300800 */
[----:B------:R-:W4:Y:S04]  /*26ee0*/  LDL R4, [R1+0x151c] ;  /* 0x00151c0001047983 */ /* 0x000f280000100800 */
[----:B------:R-:W4:Y:S01]  /*26ef0*/  LDL R5, [R1+0x1520] ;  /* 0x0015200001057983 */ /* 0x000f220000100800 */
[----:B--2---:R-:W-:-:S02]  /*26f00*/  PRMT R12, RZ, 0x7610, R12 ;  /* 0x00007610ff0c7816 */ /* 0x004fc4000000000c */
[----:B----4-:R-:W-:-:S04]  /*26f10*/  @!P1 LOP3.LUT R5, R5, R4, RZ, 0x3c, !PT ;  /* 0x0000000405059212 */ /* 0x010fc800078e3cff */
[----:B------:R-:W-:-:S04]  /*26f20*/  @!P1 LOP3.LUT R4, R5, R4, RZ, 0x3c, !PT ;  /* 0x0000000405049212 */ /* 0x000fc800078e3cff */
[----:B------:R-:W-:-:S05]  /*26f30*/  @!P1 LOP3.LUT R5, R5, R4, RZ, 0x3c, !PT ;  /* 0x0000000405059212 */ /* 0x000fca00078e3cff */
[----:B------:R-:W2:Y:S04]  /*26f40*/  @!P1 LDG.E.U16 R12, desc[UR8][R4.64] ;  /* 0x00000008040c9981 */ /* 0x000ea8000c1e1500 */
        /* <DEDUP_REMOVED lines=463> */
[----:B------:R-:W-:-:S02]  /*28c40*/  PRMT R0, RZ, 0x7610, R0 ;  /* 0x00007610ff007816 */ /* 0x000fc40000000000 */
        /* <DEDUP_REMOVED lines=12> */
[----:B0-----:R-:W4:Y:S04]  /*28d10*/  LDL R0, [R1+0x6a0] ;  /* 0x0006a00001007983 */ /* 0x001f280000100800 */
        /* <DEDUP_REMOVED lines=35> */
[----:B------:R-:W2:Y:S01]  /*28f50*/  @!P4 LDG.E.U16 R12, desc[UR8][R4.64] ;  /* 0x00000008040cc981 */ /* 0x000ea2000c1e1500 */
[----:B---3--:R-:W-:-:S03]  /*28f60*/  PRMT R13, RZ, 0x7610, R13 ;  /* 0x00007610ff0d7816 */ /* 0x008fc6000000000d */
[----:B--2---:R0:W-:Y:S04]  /*28f70*/  STL [R1+0x194], R12 ;  /* 0x0001940c01007387 */ /* 0x0041e80000100800 */
[----:B0-----:R-:W2:Y:S04]  /*28f80*/  LDL.LU R12, [R1+0x2824] ;  /* 0x00282400010c7983 */ /* 0x001ea80000300800 */
[----:B------:R-:W3:Y:S01]  /*28f90*/  LDL R5, [R1+0x69c] ;  /* 0x00069c0001057983 */ /* 0x000ee20000100800 */
[----:B------:R-:W-:-:S03]  /*28fa0*/  @!P1 IMAD.MOV.U32 R4, RZ, RZ, R0 ;  /* 0x000000ffff049224 */ /* 0x000fc600078e0000 */
[----:B------:R-:W4:Y:S04]  /*28fb0*/  LDL.LU R0, [R1+0x1510] ;  /* 0x0015100001007983 */ /* 0x000f280000300800 */
[----:B---3--:R-:W3:Y:S04]  /*28fc0*/  @!P1 LDG.E.U16 R13, desc[UR8][R4.64] ;  /* 0x00000008040d9981 */ /* 0x008ee8000c1e1500 */
        /* <DEDUP_REMOVED lines=49> */
[----:B------:R-:W-:-:S05]  /*292e0*/  @!P1 IMAD.MOV.U32 R4, RZ, RZ, R0 ;  /* 0x000000ffff049224 */ /* 0x000fca00078e0000 */
[----:B---3--:R-:W3:Y:S04]  /*292f0*/  @!P1 LDG.E.U16 R13, desc[UR8][R4.64] ;  /* 0x00000008040d9981 */ /* 0x008ee8000c1e1500 */
[----:B------:R-:W-:Y:S04]  /*29300*/  STL [R1+0x17d8], R0 ;  /* 0x0017d80001007387 */ /* 0x000fe80000100800 */
        /* <DEDUP_REMOVED lines=377> */
[----:B------:R0:W3:Y:S04]  /*2aaa0*/  @!P1 LDG.E.U16 R13, desc[UR8][R4.64] ;  /* 0x00000008040d9981 */ /* 0x0000e8000c1e1500 */
[----:B------:R-:W0:Y:S04]  /*2aab0*/  LDL R4, [R1+0xa14] ;  /* 0x000a140001047983 */ /* 0x000e280000100800 */
[----:B------:R-:W0:Y:S01]  /*2aac0*/  LDL R5, [R1+0xa18] ;  /* 0x000a180001057983 */ /* 0x000e220000100800 */
[----:B------:R-:W-:Y:S02]  /*2aad0*/  PRMT R11, RZ, 0x7610, R11 ;  /* 0x00007610ff0b7816 */ /* 0x000fe4000000000b */
[----:B0-----:R-:W-:-:S04]  /*2aae0*/  @!P4 LOP3.LUT R5, R5, R4, RZ, 0x3c, !PT ;  /* 0x000000040505c212 */ /* 0x001fc800078e3cff */
[----:B------:R-:W-:-:S04]  /*2aaf0*/  @!P4 LOP3.LUT R4, R5, R4, RZ, 0x3c, !PT ;  /* 0x000000040504c212 */ /* 0x000fc800078e3cff */
[----:B------:R-:W-:-:S05]  /*2ab00*/  @!P4 LOP3.LUT R5, R5, R4, RZ, 0x3c, !PT ;  /* 0x000000040505c212 */ /* 0x000fca00078e3cff */
[----:B------:R-:W4:Y:S04]  /*2ab10*/  @!P4 LDG.E.U16 R11, desc[UR8][R4.64] ;  /* 0x00000008040bc981 */ /* 0x000f28000c1e1500 */
[----:B---3--:R0:W-:Y:S04]  /*2ab20*/  STL [R1+0x90], R13 ;  /* 0x0000900d01007387 */ /* 0x0081e80000100800 */
[----:B0-----:R-:W3:Y:S04]  /*2ab30*/  LDL R13, [R1+0x910] ;  /* 0x00091000010d7983 */ /* 0x001ee80000100800 */
[----:B----4-:R0:W-:Y:S04]  /*2ab40*/  STL [R1+0x8c], R11 ;  /* 0x00008c0b01007387 */ /* 0x0101e80000100800 */
[----:B0-----:R-:W4:Y:S04]  /*2ab50*/  LDL.LU R11, [R1+0x2760] ;  /* 0x00276000010b7983 */ /* 0x001f280000300800 */
[----:B------:R-:W2:Y:S04]  /*2ab60*/  LDL R4, [R1+0xa0c] ;  /* 0x000a0c0001047983 */ /* 0x000ea80000100800 */
[----:B------:R-:W2:Y:S01]  /*2ab70*/  LDL R5, [R1+0xa10] ;  /* 0x000a100001057983 */ /* 0x000ea20000100800 */
[----:B------:R-:W-:-:S02]  /*2ab80*/  PRMT R10, RZ, 0x7610, R10 ;  /* 0x00007610ff0a7816 */ /* 0x000fc4000000000a */
        /* <DEDUP_REMOVED lines=8> */
[----:B------:R-:W-:-:S02]  /*2ac10*/  PRMT R9, RZ, 0x7610, R9 ;  /* 0x00007610ff097816 */ /* 0x000fc40000000009 */
        /* <DEDUP_REMOVED lines=21> */
[----:B------:R-:W2:Y:S01]  /*2ad70*/  @!P4 LDG.E.U16 R7, desc[UR8][R4.64] ;  /* 0x000000080407c981 */ /* 0x000ea2000c1e1500 */
[----:B------:R-:W-:-:S03]  /*2ad80*/  PRMT R12, RZ, 0x7610, R12 ;  /* 0x00007610ff0c7816 */ /* 0x000fc6000000000c */
[----:B--2---:R0:W-:Y:S04]  /*2ad90*/  STL [R1+0x7c], R7 ;  /* 0x00007c0701007387 */ /* 0x0041e80000100800 */
[----:B0-----:R-:W2:Y:S04]  /*2ada0*/  LDL.LU R7, [R1+0x2750] ;  /* 0x0027500001077983 */ /* 0x001ea80000300800 */
[----:B------:R-:W3:Y:S01]  /*2adb0*/  LDL R5, [R1+0x90c] ;  /* 0x00090c0001057983 */ /* 0x000ee20000100800 */
[----:B------:R-:W-:Y:S01]  /*2adc0*/  @!P1 IMAD.MOV.U32 R4, RZ, RZ, R13 ;  /* 0x000000ffff049224 */ /* 0x000fe200078e000d */
[----:B------:R-:W-:-:S02]  /*2add0*/  PRMT R6, RZ, 0x7610, R6 ;  /* 0x00007610ff067816 */ /* 0x000fc40000000006 */
[----:B------:R-:W4:Y:S04]  /*2ade0*/  LDL R13, [R1+0x78c] ;  /* 0x00078c00010d7983 */ /* 0x000f280000100800 */
[----:B---3--:R0:W3:Y:S04]  /*2adf0*/  @!P1 LDG.E.U16 R12, desc[UR8][R4.64] ;  /* 0x00000008040c9981 */ /* 0x0080e8000c1e1500 */
[----:B------:R-:W0:Y:S04]  /*2ae00*/  LDL R4, [R1+0x894] ;  /* 0x0008940001047983 */ /* 0x000e280000100800 */
[----:B------:R-:W0:Y:S02]  /*2ae10*/  LDL R5, [R1+0x898] ;  /* 0x0008980001057983 */ /* 0x000e240000100800 */
[----:B0-----:R-:W-:-:S04]  /*2ae20*/  @!P4 LOP3.LUT R5, R5, R4, RZ, 0x3c, !PT ;  /* 0x000000040505c212 */ /* 0x001fc800078e3cff */
[----:B------:R-:W-:-:S04]  /*2ae30*/  @!P4 LOP3.LUT R4, R5, R4, RZ, 0x3c, !PT ;  /* 0x000000040504c212 */ /* 0x000fc800078e3cff */
[----:B------:R-:W-:-:S05]  /*2ae40*/  @!P4 LOP3.LUT R5, R5, R4, RZ, 0x3c, !PT ;  /* 0x000000040505c212 */ /* 0x000fca00078e3cff */
[----:B------:R-:W2:Y:S04]  /*2ae50*/  @!P4 LDG.E.U16 R6, desc[UR8][R4.64] ;  /* 0x000000080406c981 */ /* 0x000ea8000c1e1500 */
[----:B---3--:R0:W-:Y:S04]  /*2ae60*/  STL [R1+0x78], R12 ;  /* 0x0000780c01007387 */ /* 0x0081e80000100800 */
[----:B0-----:R-:W3:Y:S04]  /*2ae70*/  LDL R12, [R1+0x790] ;  /* 0x00079000010c7983 */ /* 0x001ee80000100800 */
        /* <DEDUP_REMOVED lines=35> */
[----:B------:R0:W4:Y:S01]  /*2b0b0*/  @!P4 LDG.E.U16 R29, desc[UR8][R4.64] ;  /* 0x00000008041dc981 */ /* 0x000122000c1e1500 */
[----:B------:R-:W-:Y:S01]  /*2b0c0*/  PRMT R11, RZ, 0x7610, R11 ;  /* 0x00007610ff0b7816 */ /* 0x000fe2000000000b */
[----:B0-----:R-:W-:Y:S02]  /*2b0d0*/  @!P1 IMAD.MOV.U32 R4, RZ, RZ, R12 ;  /* 0x000000ffff049224 */ /* 0x001fe400078e000c */
[----:B------:R-:W-:-:S05]  /*2b0e0*/  @!P1 IMAD.MOV.U32 R5, RZ, RZ, R13 ;  /* 0x000000ffff059224 */ /* 0x000fca00078e000d */
[----:B------:R-:W3:Y:S04]  /*2b0f0*/  @!P1 LDG.E.U16 R11, desc[UR8][R4.64] ;  /* 0x00000008040b9981 */ /* 0x000ee8000c1e1500 */
[----:B----4-:R-:W-:Y:S04]  /*2b100*/  STL [R1+0x26b8], R29 ;  /* 0x0026b81d01007387 */ /* 0x010fe80000100800 */
[----:B------:R-:W4:Y:S04]  /*2b110*/  LDL R4, [R1+0x714] ;  /* 0x0007140001047983 */ /* 0x000f280000100800 */
[----:B------:R-:W4:Y:S01]  /*2b120*/  LDL R5, [R1+0x718] ;  /* 0x0007180001057983 */ /* 0x000f220000100800 */
[----:B------:R-:W-:-:S03]  /*2b130*/  PRMT R10, RZ, 0x7610, R10 ;  /* 0x00007610ff0a7816 */ /* 0x000fc6000000000a */
[----:B------:R-:W2:Y:S04]  /*2b140*/  LDL R13, [R1+0x614] ;  /* 0x00061400010d7983 */ /* 0x000ea80000100800 */
[----:B------:R-:W2:Y:S04]  /*2b150*/  LDL R12, [R1+0x618] ;  /* 0x00061800010c7983 */ /* 0x000ea80000100800 */
[----:B---3--:R-:W-:Y:S01]  /*2b160*/  STL [R1+0x26bc], R11 ;  /* 0x0026bc0b01007387 */ /* 0x008fe20000100800 */
[----:B----4-:R-:W-:-:S04]  /*2b170*/  @!P4 LOP3.LUT R5, R5, R4, RZ, 0x3c, !PT ;  /* 0x000000040505c212 */ /* 0x010fc800078e3cff */
[----:B------:R-:W-:-:S04]  /*2b180*/  @!P4 LOP3.LUT R4, R5, R4, RZ, 0x3c, !PT ;  /* 0x000000040504c212 */ /* 0x000fc800078e3cff */
[----:B------:R-:W-:-:S05]  /*2b190*/  @!P4 LOP3.LUT R5, R5, R4, RZ, 0x3c, !PT ;  /* 0x000000040505c212 */ /* 0x000fca00078e3cff */
[----:B------:R-:W3:Y:S04]  /*2b1a0*/  @!P4 LDG.E.U16 R10, desc[UR8][R4.64] ;  /* 0x00000008040ac981 */ /* 0x000ee8000c1e1500 */
[----:B------:R-:W4:Y:S04]  /*2b1b0*/  LDL R4, [R1+0x70c] ;  /* 0x00070c0001047983 */ /* 0x000f280000100800 */
[----:B------:R-:W4:Y:S01]  /*2b1c0*/  LDL R5, [R1+0x710] ;  /* 0x0007100001057983 */ /* 0x000f220000100800 */
[----:B------:R-:W-:-:S03]  /*2b1d0*/  PRMT R9, RZ, 0x7610, R9 ;  /* 0x00007610ff097816 */ /* 0x000fc60000000009 */
        /* <DEDUP_REMOVED lines=19> */
[----:B------:R-:W4:Y:S01]  /*2b310*/  @!P1 LDG.E.U16 R7, desc[UR8][R4.64] ;  /* 0x0000000804079981 */ /* 0x000f22000c1e1500 */
[----:B------:R-:W-:-:S03]  /*2b320*/  PRMT R6, RZ, 0x7610, R6 ;  /* 0x00007610ff067816 */ /* 0x000fc60000000006 */
[----:B---3--:R-:W-:Y:S04]  /*2b330*/  STL [R1+0x26c8], R8 ;  /* 0x0026c80801007387 */ /* 0x008fe80000100800 */
[----:B--2---:R-:W2:Y:S04]  /*2b340*/  @!P4 LDG.E.U16 R6, desc[UR8][R12.64] ;  /* 0x000000080c06c981 */ /* 0x004ea8000c1e1500 */
[----:B----4-:R-:W-:Y:S04]  /*2b350*/  STL [R1+0x26cc], R7 ;  /* 0x0026cc0701007387 */ /* 0x010fe80000100800 */
[----:B------:R-:W3:Y:S04]  /*2b360*/  LDL R12, [R1+0x610] ;  /* 0x00061000010c7983 */ /* 0x000ee80000100800 */
[----:B------:R-:W3:Y:S01]  /*2b370*/  LDL R13, [R1+0x1530] ;  /* 0x00153000010d7983 */ /* 0x000ee20000100800 */
[----:B------:R-:W-:-:S03]  /*2b380*/  PRMT R5, RZ, 0x7610, R5 ;  /* 0x00007610ff057816 */ /* 0x000fc60000000005 */
[----:B--2---:R-:W-:Y:S01]  /*2b390*/  STL [R1+0x26d0], R6 ;  /* 0x0026d00601007387 */ /* 0x004fe20000100800 */
[----:B---3--:R-:W-:-:S04]  /*2b3a0*/  @!P1 LOP3.LUT R13, R13, R12, RZ, 0x3c, !PT ;  /* 0x0000000c0d0d9212 */ /* 0x008fc800078e3cff */
[----:B------:R-:W-:-:S04]  /*2b3b0*/  @!P1 LOP3.LUT R12, R13, R12, RZ, 0x3c, !PT ;  /* 0x0000000c0d0c9212 */ /* 0x000fc800078e3cff */
[----:B------:R-:W-:-:S05]  /*2b3c0*/  @!P1 LOP3.LUT R13, R13, R12, RZ, 0x3c, !PT ;  /* 0x0000000c0d0d9212 */ /* 0x000fca00078e3cff */
[----:B------:R-:W2:Y:S04]  /*2b3d0*/  @!P1 LDG.E.U16 R5, desc[UR8][R12.64] ;  /* 0x000000080c059981 */ /* 0x000ea8000c1e1500 */
        /* <DEDUP_REMOVED lines=15> */
[----:B------:R0:W2:Y:S04]  /*2b4d0*/  @!P1 LDG.E.U16 R3, desc[UR8][R12.64] ;  /* 0x000000080c039981 */ /* 0x0000a8000c1e1500 */
[----:B------:R-:W0:Y:S04]  /*2b4e0*/  LDL R12, [R1+0x1504] ;  /* 0x00150400010c7983 */ /* 0x000e280000100800 */
[----:B------:R-:W0:Y:S01]  /*2b4f0*/  LDL R13, [R1+0x1508] ;  /* 0x00150800010d7983 */ /* 0x000e220000100800 */
[----:B------:R-:W-:Y:S02]  /*2b500*/  PRMT R27, RZ, 0x7610, R27 ;  /* 0x00007610ff1b7816 */ /* 0x000fe4000000001b */
[----:B0-----:R-:W-:-:S04]  /*2b510*/  @!P4 LOP3.LUT R13, R13, R12, RZ, 0x3c, !PT ;  /* 0x0000000c0d0dc212 */ /* 0x001fc800078e3cff */
[----:B------:R-:W-:-:S04]  /*2b520*/  @!P4 LOP3.LUT R12, R13, R12, RZ, 0x3c, !PT ;  /* 0x0000000c0d0cc212 */ /* 0x000fc800078e3cff */
[----:B------:R-:W-:-:S05]  /*2b530*/  @!P4 LOP3.LUT R13, R13, R12, RZ, 0x3c, !PT ;  /* 0x0000000c0d0dc212 */ /* 0x000fca00078e3cff */
[----:B------:R-:W3:Y:S04]  /*2b540*/  @!P4 LDG.E.U16 R27, desc[UR8][R12.64] ;  /* 0x000000080c1bc981 */ /* 0x000ee8000c1e1500 */
[----:B--2---:R-:W-:Y:S04]  /*2b550*/  STL [R1+0x26dc], R3 ;  /* 0x0026dc0301007387 */ /* 0x004fe80000100800 */
[----:B---3--:R0:W-:Y:S04]  /*2b560*/  STL [R1+0x60], R27 ;  /* 0x0000601b01007387 */ /* 0x0081e80000100800 */
        /* <DEDUP_REMOVED lines=33> */
[----:B--2---:R0:W-:Y:S04]  /*2b780*/  STL [R1+0x54], R14 ;  /* 0x0000540e01007387 */ /* 0x0041e80000100800 */
[----:B0-----:R-:W2:Y:S04]  /*2b790*/  LDL R14, [R1+0x1300] ;  /* 0x00130000010e7983 */ /* 0x001ea80000100800 */
        /* <DEDUP_REMOVED lines=35> */
[----:B------:R-:W4:Y:S01]  /*2b9d0*/  @!P4 LDG.E.U16 R16, desc[UR8][R12.64] ;  /* 0x000000080c10c981 */ /* 0x000f22000c1e1500 */
[----:B------:R-:W-:-:S03]  /*2b9e0*/  PRMT R17, RZ, 0x7610, R17 ;  /* 0x00007610ff117816 */ /* 0x000fc60000000011 */
[----:B----4-:R0:W-:Y:S04]  /*2b9f0*/  STL [R1+0x40], R16 ;  /* 0x0000401001007387 */ /* 0x0101e80000100800 */
[----:B0-----:R-:W4:Y:S04]  /*2ba00*/  LDL.LU R16, [R1+0x2720] ;  /* 0x0027200001107983 */ /* 0x001f280000300800 */
[----:B------:R-:W2:Y:S01]  /*2ba10*/  LDL R13, [R1+0x12fc] ;  /* 0x0012fc00010d7983 */ /* 0x000ea20000100800 */
[----:B------:R-:W-:-:S03]  /*2ba20*/  @!P1 IMAD.MOV.U32 R12, RZ, RZ, R14 ;  /* 0x000000ffff0c9224 */ /* 0x000fc600078e000e */
[----:B------:R-:W3:Y:S04]  /*2ba30*/  LDL R14, [R1+0x1188] ;  /* 0x00118800010e7983 */ /* 0x000ee80000100800 */
[----:B--2---:R-:W2:Y:S04]  /*2ba40*/  @!P1 LDG.E.U16 R17, desc[UR8][R12.64] ;  /* 0x000000080c119981 */ /* 0x004ea8000c1e1500 */
        /* <DEDUP_REMOVED lines=11> */
[----:B------:R-:W-:Y:S02]  /*2bb00*/  PRMT R18, RZ, 0x7610, R18 ;  /* 0x00007610ff127816 */ /* 0x000fe40000000012 */
[----:B0-----:R-:W-:-:S04]  /*2bb10*/  @!P1 LOP3.LUT R13, R13, R12, RZ, 0x3c, !PT ;  /* 0x0000000c0d0d9212 */ /* 0x001fc800078e3cff */
[----:B------:R-:W-:-:S04]  /*2bb20*/  @!P1 LOP3.LUT R12, R13, R12, RZ, 0x3c, !PT ;  /* 0x0000000c0d0c9212 */ /* 0x000fc800078e3cff */
[----:B------:R-:W-:-:S05]  /*2bb30*/  @!P1 LOP3.LUT R13, R13, R12, RZ, 0x3c, !PT ;  /* 0x0000000c0d0d9212 */ /* 0x000fca00078e3cff */
[----:B------:R-:W3:Y:S04]  /*2bb40*/  @!P1 LDG.E.U16 R18, desc[UR8][R12.64] ;  /* 0x000000080c129981 */ /* 0x000ee8000c1e1500 */
[----:B----4-:R0:W-:Y:S04]  /*2bb50*/  STL [R1+0x38], R10 ;  /* 0x0000380a01007387 */ /* 0x0101e80000100800 */
[----:B0-----:R-:W4:Y:S04]  /*2bb60*/  LDL R10, [R1+0x1180] ;  /* 0x00118000010a7983 */ /* 0x001f280000100800 */
        /* <DEDUP_REMOVED lines=18> */
[----:B------:R-:W3:Y:S01]  /*2bc90*/  LDL R13, [R1+0x1184] ;  /* 0x00118400010d7983 */ /* 0x000ee20000100800 */
[----:B------:R-:W-:Y:S01]  /*2bca0*/  PRMT R11, RZ, 0x7610, R11 ;  /* 0x00007610ff0b7816 */ /* 0x000fe2000000000b */
[----:B0-----:R-:W-:Y:S02]  /*2bcb0*/  @!P4 IMAD.MOV.U32 R12, RZ, RZ, R14 ;  /* 0x000000ffff0cc224 */ /* 0x001fe400078e000e */
[----:B----4-:R0:W-:Y:S01]  /*2bcc0*/  STL [R1+0x2c], R6 ;  /* 0x00002c0601007387 */ /* 0x0101e20000100800 */
[----:B------:R-:W-:-:S03]  /*2bcd0*/  PRMT R8, RZ, 0x7610, R8 ;  /* 0x00007610ff087816 */ /* 0x000fc60000000008 */
[----:B------:R-:W4:Y:S04]  /*2bce0*/  LDL R14, [R1+0x107c] ;  /* 0x00107c00010e7983 */ /* 0x000f280000100800 */
[----:B---3--:R3:W2:Y:S04]  /*2bcf0*/  @!P4 LDG.E.U16 R11, desc[UR8][R12.64] ;  /* 0x000000080c0bc981 */ /* 0x0086a8000c1e1500 */
[----:B0-----:R-:W4:Y:S04]  /*2bd00*/  LDL R6, [R1+0x1088] ;  /* 0x0010880001067983 */ /* 0x001f280000100800 */
[----:B------:R-:W4:Y:S01]  /*2bd10*/  LDL R13, [R1+0x117c] ;  /* 0x00117c00010d7983 */ /* 0x000f220000100800 */
[----:B---3--:R-:W-:-:S03]  /*2bd20*/  @!P1 IMAD.MOV.U32 R12, RZ, RZ, R10 ;  /* 0x000000ffff0c9224 */ /* 0x008fc600078e000a */
[----:B--2---:R0:W-:Y:S01]  /*2bd30*/  STL [R1+0x28], R11 ;  /* 0x0000280b01007387 */ /* 0x0041e20000100800 */
[----:B------:R-:W-:-:S03]  /*2bd40*/  PRMT R20, RZ, 0x7610, R20 ;  /* 0x00007610ff147816 */ /* 0x000fc60000000014 */
[----:B------:R-:W2:Y:S04]  /*2bd50*/  LDL R10, [R1+0x1004] ;  /* 0x00100400010a7983 */ /* 0x000ea80000100800 */
[----:B----4-:R3:W4:Y:S04]  /*2bd60*/  @!P1 LDG.E.U16 R8, desc[UR8][R12.64] ;  /* 0x000000080c089981 */ /* 0x010728000c1e1500 */
[----:B0-----:R-:W2:Y:S04]  /*2bd70*/  LDL R11, [R1+0x1080] ;  /* 0x00108000010b7983 */ /* 0x001ea80000100800 */
[----:B------:R-:W3:Y:S04]  /*2bd80*/  LDL R12, [R1+0x1104] ;  /* 0x00110400010c7983 */ /* 0x000ee80000100800 */
[----:B------:R-:W3:Y:S02]  /*2bd90*/  LDL R13, [R1+0x1108] ;  /* 0x00110800010d7983 */ /* 0x000ee40000100800 */
[----:B---3--:R-:W-:-:S04]  /*2bda0*/  @!P4 LOP3.LUT R13, R13, R12, RZ, 0x3c, !PT ;  /* 0x0000000c0d0dc212 */ /* 0x008fc800078e3cff */
        /* <DEDUP_REMOVED lines=15> */
[----:B--2---:R-:W-:Y:S04]  /*2bea0*/  STL [R1+0x1c], R2 ;  /* 0x00001c0201007387 */ /* 0x004fe80000100800 */
[----:B------:R-:W2:Y:S01]  /*2beb0*/  LDL R13, [R1+0x1084] ;  /* 0x00108400010d7983 */ /* 0x000ea20000100800 */
[----:B------:R-:W-:Y:S01]  /*2bec0*/  @!P4 IMAD.MOV.U32 R12, RZ, RZ, R6 ;  /* 0x000000ffff0cc224 */ /* 0x000fe200078e0006 */
[----:B------:R-:W-:Y:S02]  /*2bed0*/  PRMT R4, RZ, 0x7610, R4 ;  /* 0x00007610ff047816 */ /* 0x000fe40000000004 */
[----:B------:R-:W-:Y:S01]  /*2bee0*/  PRMT R7, RZ, 0x7610, R7 ;  /* 0x00007610ff077816 */ /* 0x000fe20000000007 */
[----:B------:R-:W3:Y:S04]  /*2bef0*/  LDL R6, [R1+0xf84] ;  /* 0x000f840001067983 */ /* 0x000ee80000100800 */
[----:B--2---:R0:W2:Y:S02]  /*2bf00*/  @!P4 LDG.E.U16 R5, desc[UR8][R12.64] ;  /* 0x000000080c05c981 */ /* 0x0040a4000c1e1500 */
[----:B0-----:R-:W-:-:S02]  /*2bf10*/  @!P1 IMAD.MOV.U32 R12, RZ, RZ, R11 ;  /* 0x000000ffff0c9224 */ /* 0x001fc400078e000b */
[----:B------:R-:W-:-:S05]  /*2bf20*/  @!P1 IMAD.MOV.U32 R13, RZ, RZ, R14 ;  /* 0x000000ffff0d9224 */ /* 0x000fca00078e000e */
[----:B------:R4:W3:Y:S02]  /*2bf30*/  @!P1 LDG.E.U16 R4, desc[UR8][R12.64] ;  /* 0x000000080c049981 */ /* 0x0008e4000c1e1500 */
[----:B----4-:R-:W-:Y:S02]  /*2bf40*/  @!P4 IMAD.MOV.U32 R12, RZ, RZ, R8 ;  /* 0x000000ffff0cc224 */ /* 0x010fe400078e0008 */
[----:B------:R-:W-:-:S05]  /*2bf50*/  @!P4 IMAD.MOV.U32 R13, RZ, RZ, R10 ;  /* 0x000000ffff0dc224 */ /* 0x000fca00078e000a */
[----:B------:R-:W4:Y:S04]  /*2bf60*/  @!P4 LDG.E.U16 R7, desc[UR8][R12.64] ;  /* 0x000000080c07c981 */ /* 0x000f28000c1e1500 */
[----:B--2---:R0:W-:Y:S04]  /*2bf70*/  STL [R1+0x18], R5 ;  /* 0x0000180501007387 */ /* 0x0041e80000100800 */
[----:B------:R-:W2:Y:S04]  /*2bf80*/  LDL R14, [R1+0xf7c] ;  /* 0x000f7c00010e7983 */ /* 0x000ea80000100800 */
[----:B0-----:R-:W2:Y:S04]  /*2bf90*/  LDL R5, [R1+0xf88] ;  /* 0x000f880001057983 */ /* 0x001ea80000100800 */
[----:B---3--:R0:W-:Y:S04]  /*2bfa0*/  STL [R1+0x14], R4 ;  /* 0x0000140401007387 */ /* 0x0081e80000100800 */
[----:B------:R-:W3:Y:S04]  /*2bfb0*/  LDL R12, [R1+0xffc] ;  /* 0x000ffc00010c7983 */ /* 0x000ee80000100800 */
[----:B------:R-:W3:Y:S01]  /*2bfc0*/  LDL R13, [R1+0x1000] ;  /* 0x00100000010d7983 */ /* 0x000ee20000100800 */
[----:B------:R-:W-:-:S02]  /*2bfd0*/  PRMT R29, RZ, 0x7610, R29 ;  /* 0x00007610ff1d7816 */ /* 0x000fc4000000001d */
[----:B------:R-:W-:Y:S02]  /*2bfe0*/  PRMT R15, RZ, 0x7610, R15 ;  /* 0x00007610ff0f7816 */ /* 0x000fe4000000000f */
[----:B------:R-:W-:Y:S01]  /*2bff0*/  PRMT R3, RZ, 0x7610, R3 ;  /* 0x00007610ff037816 */ /* 0x000fe20000000003 */
[----:B------:R-:W2:Y:S04]  /*2c000*/  LDL R11, [R1+0xf04] ;  /* 0x000f0400010b7983 */ /* 0x000ea80000100800 */
[----:B------:R-:W2:Y:S04]  /*2c010*/  LDL R10, [R1+0xf08] ;  /* 0x000f0800010a7983 */ /* 0x000ea80000100800 */
[----:B0-----:R-:W2:Y:S04]  /*2c020*/  LDL R4, [R1+0xf80] ;  /* 0x000f800001047983 */ /* 0x001ea80000100800 */
[----:B------:R-:W2:Y:S04]  /*2c030*/  LDL R8, [R1+0xefc] ;  /* 0x000efc0001087983 */ /* 0x000ea80000100800 */
[----:B----4-:R0:W-:Y:S04]  /*2c040*/  STL [R1+0x10], R7 ;  /* 0x0000100701007387 */ /* 0x0101e80000100800 */
[----:B0-----:R-:W4:Y:S01]  /*2c050*/  LDL R7, [R1+0xf00] ;  /* 0x000f000001077983 */ /* 0x001f220000100800 */
[----:B---3--:R-:W-:-:S04]  /*2c060*/  @!P1 LOP3.LUT R13, R13, R12, RZ, 0x3c, !PT ;  /* 0x0000000c0d0d9212 */ /* 0x008fc800078e3cff */
[----:B------:R-:W-:-:S04]  /*2c070*/  @!P1 LOP3.LUT R12, R13, R12, RZ, 0x3c, !PT ;  /* 0x0000000c0d0c9212 */ /* 0x000fc800078e3cff */
[----:B------:R-:W-:-:S05]  /*2c080*/  @!P1 LOP3.LUT R13, R13, R12, RZ, 0x3c, !PT ;  /* 0x0000000c0d0d9212 */ /* 0x000fca00078e3cff */
[----:B------:R2:W3:Y:S02]  /*2c090*/  @!P1 LDG.E.U16 R29, desc[UR8][R12.64] ;  /* 0x000000080c1d9981 */ /* 0x0004e4000c1e1500 */
[----:B--2---:R-:W-:Y:S02]  /*2c0a0*/  @!P4 IMAD.MOV.U32 R12, RZ, RZ, R5 ;  /* 0x000000ffff0cc224 */ /* 0x004fe400078e0005 */
[----:B------:R-:W-:Y:S01]  /*2c0b0*/  @!P4 IMAD.MOV.U32 R13, RZ, RZ, R6 ;  /* 0x000000ffff0dc224 */ /* 0x000fe200078e0006 */
[----:B------:R-:W2:Y:S04]  /*2c0c0*/  LDL R5, [R1+0xe88] ;  /* 0x000e880001057983 */ /* 0x000ea80000100800 */
[----:B------:R-:W3:Y:S04]  /*2c0d0*/  LDL R6, [R1+0xe84] ;  /* 0x000e840001067983 */ /* 0x000ee80000100800 */
[----:B------:R0:W3:Y:S02]  /*2c0e0*/  @!P4 LDG.E.U16 R15, desc[UR8][R12.64] ;  /* 0x000000080c0fc981 */ /* 0x0000e4000c1e1500 */
[----:B0-----:R-:W-:-:S02]  /*2c0f0*/  @!P1 IMAD.MOV.U32 R12, RZ, RZ, R4 ;  /* 0x000000ffff0c9224 */ /* 0x001fc400078e0004 */
[----:B------:R-:W-:Y:S01]  /*2c100*/  @!P1 IMAD.MOV.U32 R13, RZ, RZ, R14 ;  /* 0x000000ffff0d9224 */ /* 0x000fe200078e000e */
[----:B------:R-:W3:Y:S04]  /*2c110*/  LDL R4, [R1+0xe7c] ;  /* 0x000e7c0001047983 */ /* 0x000ee80000100800 */
[----:B------:R0:W2:Y:S01]  /*2c120*/  @!P1 LDG.E.U16 R3, desc[UR8][R12.64] ;  /* 0x000000080c039981 */ /* 0x0000a2000c1e1500 */
[----:B------:R-:W-:Y:S02]  /*2c130*/  PRMT R9, RZ, 0x7610, R9 ;  /* 0x00007610ff097816 */ /* 0x000fe40000000009 */
[----:B------:R-:W-:Y:S01]  /*2c140*/  PRMT R27, RZ, 0x7610, R27 ;  /* 0x00007610ff1b7816 */ /* 0x000fe2000000001b */
[----:B0-----:R-:W-:Y:S02]  /*2c150*/  @!P4 IMAD.MOV.U32 R12, RZ, RZ, R10 ;  /* 0x000000ffff0cc224 */ /* 0x001fe400078e000a */
[----:B------:R-:W-:-:S05]  /*2c160*/  @!P4 IMAD.MOV.U32 R13, RZ, RZ, R11 ;  /* 0x000000ffff0dc224 */ /* 0x000fca00078e000b */
[----:B------:R4:W3:Y:S02]  /*2c170*/  @!P4 LDG.E.U16 R9, desc[UR8][R12.64] ;  /* 0x000000080c09c981 */ /* 0x0008e4000c1e1500 */
[----:B----4-:R-:W-:Y:S02]  /*2c180*/  @!P1 IMAD.MOV.U32 R12, RZ, RZ, R7 ;  /* 0x000000ffff0c9224 */ /* 0x010fe400078e0007 */
[----:B------:R-:W-:-:S05]  /*2c190*/  @!P1 IMAD.MOV.U32 R13, RZ, RZ, R8 ;  /* 0x000000ffff0d9224 */ /* 0x000fca00078e0008 */
[----:B------:R0:W4:Y:S01]  /*2c1a0*/  @!P1 LDG.E.U16 R27, desc[UR8][R12.64] ;  /* 0x000000080c1b9981 */ /* 0x000122000c1e1500 */
[----:B------:R-:W-:-:S03]  /*2c1b0*/  PRMT R26, RZ, 0x7610, R26 ;  /* 0x00007610ff1a7816 */ /* 0x000fc6000000001a */
[----:B--2---:R2:W-:Y:S04]  /*2c1c0*/  STL [R1+0x4], R3 ;  /* 0x0000040301007387 */ /* 0x0045e80000100800 */
[----:B------:R-:W4:Y:S04]  /*2c1d0*/  LDL R8, [R1+0xe04] ;  /* 0x000e040001087983 */ /* 0x000f280000100800 */
[----:B------:R-:W4:Y:S04]  /*2c1e0*/  LDL R7, [R1+0xe08] ;  /* 0x000e080001077983 */ /* 0x000f280000100800 */
[----:B--2---:R-:W2:Y:S01]  /*2c1f0*/  LDL R3, [R1+0xe80] ;  /* 0x000e800001037983 */ /* 0x004ea20000100800 */
[----:B0-----:R-:W-:-:S02]  /*2c200*/  @!P4 IMAD.MOV.U32 R12, RZ, RZ, R5 ;  /* 0x000000ffff0cc224 */ /* 0x001fc400078e0005 */
[----:B---3--:R-:W-:-:S05]  /*2c210*/  @!P4 IMAD.MOV.U32 R13, RZ, RZ, R6 ;  /* 0x000000ffff0dc224 */ /* 0x008fca00078e0006 */
[----:B------:R0:W3:Y:S01]  /*2c220*/  @!P4 LDG.E.U16 R26, desc[UR8][R12.64] ;  /* 0x000000080c1ac981 */ /* 0x0000e2000c1e1500 */
[----:B------:R-:W-:Y:S01]  /*2c230*/  PRMT R25, RZ, 0x7610, R25 ;  /* 0x00007610ff197816 */ /* 0x000fe20000000019 */
[----:B0-----:R-:W-:Y:S01]  /*2c240*/  @!P1 IMAD.MOV.U32 R13, RZ, RZ, R4 ;  /* 0x000000ffff0d9224 */ /* 0x001fe200078e0004 */
[----:B------:R-:W-:Y:S01]  /*2c250*/  PRMT R24, RZ, 0x7610, R24 ;  /* 0x00007610ff187816 */ /* 0x000fe20000000018 */
[----:B----4-:R-:W-:Y:S04]  /*2c260*/  STL [R1+0x2658], R27 ;  /* 0x0026581b01007387 */ /* 0x010fe80000100800 */
[----:B------:R-:W4:Y:S04]  /*2c270*/  LDL R6, [R1+0xdfc] ;  /* 0x000dfc0001067983 */ /* 0x000f280000100800 */
[----:B------:R-:W4:Y:S01]  /*2c280*/  LDL R5, [R1+0xe00] ;  /* 0x000e000001057983 */ /* 0x000f220000100800 */
[----:B--2---:R-:W-:-:S05]  /*2c290*/  @!P1 IMAD.MOV.U32 R12, RZ, RZ, R3 ;  /* 0x000000ffff0c9224 */ /* 0x004fca00078e0003 */
[----:B------:R0:W2:Y:S02]  /*2c2a0*/  @!P1 LDG.E.U16 R25, desc[UR8][R12.64] ;  /* 0x000000080c199981 */ /* 0x0000a4000c1e1500 */
[----:B0-----:R-:W-:Y:S02]  /*2c2b0*/  @!P4 IMAD.MOV.U32 R12, RZ, RZ, R7 ;  /* 0x000000ffff0cc224 */ /* 0x001fe400078e0007 */
[----:B------:R-:W-:-:S05]  /*2c2c0*/  @!P4 IMAD.MOV.U32 R13, RZ, RZ, R8 ;  /* 0x000000ffff0dc224 */ /* 0x000fca00078e0008 */
[----:B------:R4:W2:Y:S04]  /*2c2d0*/  @!P4 LDG.E.U16 R24, desc[UR8][R12.64] ;  /* 0x000000080c18c981 */ /* 0x0008a8000c1e1500 */
[----:B---3--:R-:W-:Y:S04]  /*2c2e0*/  STL [R1+0x265c], R26 ;  /* 0x00265c1a01007387 */ /* 0x008fe80000100800 */
[----:B------:R-:W3:Y:S04]  /*2c2f0*/  LDL R10, [R1+0xd84] ;  /* 0x000d8400010a7983 */ /* 0x000ee80000100800 */
[----:B------:R0:W-:Y:S04]  /*2c300*/  STL [R1], R9 ;  /* 0x0000000901007387 */ /* 0x0001e80000100800 */
[----:B0-----:R-:W3:Y:S04]  /*2c310*/  LDL R9, [R1+0xd88] ;  /* 0x000d880001097983 */ /* 0x001ee80000100800 */
[----:B------:R-:W-:Y:S04]  /*2c320*/  STL [R1+0xc], R29 ;  /* 0x00000c1d01007387 */ /* 0x000fe80000100800 */
[----:B------:R-:W3:Y:S04]  /*2c330*/  LDL R4, [R1+0xd7c] ;  /* 0x000d7c0001047983 */ /* 0x000ee80000100800 */
[----:B------:R-:W3:Y:S01]  /*2c340*/  LDL R3, [R1+0xd80] ;  /* 0x000d800001037983 */ /* 0x000ee20000100800 */
[----:B----4-:R-:W-:-:S02]  /*2c350*/  @!P1 IMAD.MOV.U32 R12, RZ, RZ, R5 ;  /* 0x000000ffff0c9224 */ /* 0x010fc400078e0005 */
[----:B------:R-:W-:Y:S01]  /*2c360*/  @!P1 IMAD.MOV.U32 R13, RZ, RZ, R6 ;  /* 0x000000ffff0d9224 */ /* 0x000fe200078e0006 */
[----:B------:R-:W-:Y:S02]  /*2c370*/  PRMT R23, RZ, 0x7610, R23 ;  /* 0x00007610ff177816 */ /* 0x000fe40000000017 */
[----:B------:R-:W-:-:S04]  /*2c380*/  PRMT R22, RZ, 0x7610, R22 ;  /* 0x00007610ff167816 */ /* 0x000fc80000000016 */
[----:B------:R3:W4:Y:S04]  /*2c390*/  @!P1 LDG.E.U16 R23, desc[UR8][R12.64] ;  /* 0x000000080c179981 */ /* 0x000728000c1e1500 */
[----:B--2---:R-:W-:Y:S04]  /*2c3a0*/  STL [R1+0x2660], R25 ;  /* 0x0026601901007387 */ /* 0x004fe80000100800 */
[----:B------:R0:W-:Y:S04]  /*2c3b0*/  STL [R1+0x8], R15 ;  /* 0x0000080f01007387 */ /* 0x0001e80000100800 */
[----:B------:R-:W0:Y:S04]  /*2c3c0*/  LDL R8, [R1+0xd04] ;  /* 0x000d040001087983 */ /* 0x000e280000100800 */
[----:B------:R-:W2:Y:S04]  /*2c3d0*/  LDL R7, [R1+0xd08] ;  /* 0x000d080001077983 */ /* 0x000ea80000100800 */
[----:B------:R-:W-:Y:S04]  /*2c3e0*/  STL [R1+0x2664], R24 ;  /* 0x0026641801007387 */ /* 0x000fe80000100800 */
[----:B------:R-:W2:Y:S04]  /*2c3f0*/  LDL R6, [R1+0xcfc] ;  /* 0x000cfc0001067983 */ /* 0x000ea80000100800 */
[----:B------:R-:W2:Y:S01]  /*2c400*/  LDL R5, [R1+0xd00] ;  /* 0x000d000001057983 */ /* 0x000ea20000100800 */
[----:B---3--:R-:W-:-:S02]  /*2c410*/  @!P4 IMAD.MOV.U32 R13, RZ, RZ, R10 ;  /* 0x000000ffff0dc224 */ /* 0x008fc400078e000a */
[----:B------:R-:W-:-:S05]  /*2c420*/  @!P4 IMAD.MOV.U32 R12, RZ, RZ, R9 ;  /* 0x000000ffff0cc224 */ /* 0x000fca00078e0009 */
[----:B------:R3:W2:Y:S01]  /*2c430*/  @!P4 LDG.E.U16 R22, desc[UR8][R12.64] ;  /* 0x000000080c16c981 */ /* 0x0006a2000c1e1500 */
[----:B------:R-:W-:Y:S02]  /*2c440*/  PRMT R21, RZ, 0x7610, R21 ;  /* 0x00007610ff157816 */ /* 0x000fe40000000015 */
[----:B------:R-:W-:Y:S01]  /*2c450*/  PRMT R16, RZ, 0x7610, R16 ;  /* 0x00007610ff107816 */ /* 0x000fe20000000010 */
[----:B---3--:R-:W-:Y:S02]  /*2c460*/  @!P1 IMAD.MOV.U32 R12, RZ, RZ, R3 ;  /* 0x000000ffff0c9224 */ /* 0x008fe400078e0003 */
[----:B------:R-:W-:-:S05]  /*2c470*/  @!P1 IMAD.MOV.U32 R13, RZ, RZ, R4 ;  /* 0x000000ffff0d9224 */ /* 0x000fca00078e0004 */
[----:B------:R3:W2:Y:S02]  /*2c480*/  @!P1 LDG.E.U16 R21, desc[UR8][R12.64] ;  /* 0x000000080c159981 */ /* 0x0006a4000c1e1500 */
[----:B---3--:R-:W-:Y:S02]  /*2c490*/  PRMT R12, RZ, 0x7610, R12 ;  /* 0x00007610ff0c7816 */ /* 0x008fe4000000000c */
[----:B----4-:R-:W-:Y:S01]  /*2c4a0*/  STL [R1+0x2668], R23 ;  /* 0x0026681701007387 */ /* 0x010fe20000100800 */
[----:B0-----:R-:W-:Y:S02]  /*2c4b0*/  @!P4 IMAD.MOV.U32 R15, RZ, RZ, R8 ;  /* 0x000000ffff0fc224 */ /* 0x001fe400078e0008 */
[----:B--2---:R-:W-:-:S05]  /*2c4c0*/  @!P4 IMAD.MOV.U32 R14, RZ, RZ, R7 ;  /* 0x000000ffff0ec224 */ /* 0x004fca00078e0007 */
[----:B------:R0:W2:Y:S02]  /*2c4d0*/  @!P4 LDG.E.U16 R16, desc[UR8][R14.64] ;  /* 0x000000080e10c981 */ /* 0x0000a4000c1e1500 */
[----:B0-----:R-:W-:Y:S02]  /*2c4e0*/  @!P1 IMAD.MOV.U32 R14, RZ, RZ, R5 ;  /* 0x000000ffff0e9224 */ /* 0x001fe400078e0005 */
[----:B------:R-:W-:-:S05]  /*2c4f0*/  @!P1 IMAD.MOV.U32 R15, RZ, RZ, R6 ;  /* 0x000000ffff0f9224 */ /* 0x000fca00078e0006 */
[----:B------:R-:W3:Y:S04]  /*2c500*/  @!P1 LDG.E.U16 R12, desc[UR8][R14.64] ;  /* 0x000000080e0c9981 */ /* 0x000ee8000c1e1500 */
[----:B------:R-:W-:Y:S04]  /*2c510*/  STL [R1+0x266c], R22 ;  /* 0x00266c1601007387 */ /* 0x000fe80000100800 */
[----:B------:R-:W4:Y:S04]  /*2c520*/  LDL R4, [R1+0xc84] ;  /* 0x000c840001047983 */ /* 0x000f280000100800 */
[----:B------:R-:W4:Y:S04]  /*2c530*/  LDL R3, [R1+0xc88] ;  /* 0x000c880001037983 */ /* 0x000f280000100800 */
[----:B------:R0:W-:Y:S04]  /*2c540*/  STL [R1+0x2670], R21 ;  /* 0x0026701501007387 */ /* 0x0001e80000100800 */
[----:B------:R-:W4:Y:S04]  /*2c550*/  LDL R11, [R1+0xc80] ;  /* 0x000c8000010b7983 */ /* 0x000f280000100800 */
[----:B0-----:R-:W4:Y:S04]  /*2c560*/  LDL R21, [R1+0xc7c] ;  /* 0x000c7c0001157983 */ /* 0x001f280000100800 */
[----:B--2---:R-:W-:Y:S04]  /*2c570*/  STL [R1+0x2674], R16 ;  /* 0x0026741001007387 */ /* 0x004fe80000100800 */
[----:B------:R-:W2:Y:S04]  /*2c580*/  LDL R10, [R1+0xc04] ;  /* 0x000c0400010a7983 */ /* 0x000ea80000100800 */
[----:B------:R-:W2:Y:S04]  /*2c590*/  LDL R9, [R1+0xc08] ;  /* 0x000c080001097983 */ /* 0x000ea80000100800 */
[----:B------:R-:W2:Y:S04]  /*2c5a0*/  LDL R8, [R1+0xbfc] ;  /* 0x000bfc0001087983 */ /* 0x000ea80000100800 */
[----:B------:R-:W2:Y:S04]  /*2c5b0*/  LDL R7, [R1+0xc00] ;  /* 0x000c000001077983 */ /* 0x000ea80000100800 */
[----:B------:R-:W2:Y:S04]  /*2c5c0*/  LDL R5, [R1+0xb88] ;  /* 0x000b880001057983 */ /* 0x000ea80000100800 */
[----:B---3--:R-:W-:Y:S04]  /*2c5d0*/  STL [R1+0x2678], R12 ;  /* 0x0026780c01007387 */ /* 0x008fe80000100800 */
[----:B------:R-:W3:Y:S01]  /*2c5e0*/  LDL R6, [R1+0xb84] ;  /* 0x000b840001067983 */ /* 0x000ee20000100800 */
[----:B----4-:R-:W-:-:S02]  /*2c5f0*/  @!P4 IMAD.MOV.U32 R15, RZ, RZ, R4 ;  /* 0x000000ffff0fc224 */ /* 0x010fc400078e0004 */
[----:B------:R-:W-:Y:S01]  /*2c600*/  @!P4 IMAD.MOV.U32 R14, RZ, RZ, R3 ;  /* 0x000000ffff0ec224 */ /* 0x000fe200078e0003 */
[----:B------:R-:W4:Y:S04]  /*2c610*/  LDL R4, [R1+0x15fc] ;  /* 0x0015fc0001047983 */ /* 0x000f280000100800 */
[----:B------:R-:W4:Y:S01]  /*2c620*/  LDL R3, [R1+0x1608] ;  /* 0x0016080001037983 */ /* 0x000f220000100800 */
[----:B------:R-:W-:Y:S02]  /*2c630*/  PRMT R13, RZ, 0x7610, R13 ;  /* 0x00007610ff0d7816 */ /* 0x000fe4000000000d */
[----:B------:R-:W-:-:S04]  /*2c640*/  PRMT R17, RZ, 0x7610, R17 ;  /* 0x00007610ff117816 */ /* 0x000fc80000000011 */
[----:B------:R0:W4:Y:S01]  /*2c650*/  @!P4 LDG.E.U16 R13, desc[UR8][R14.64] ;  /* 0x000000080e0dc981 */ /* 0x000122000c1e1500 */
[----:B------:R-:W-:Y:S01]  /*2c660*/  PRMT R18, RZ, 0x7610, R18 ;  /* 0x00007610ff127816 */ /* 0x000fe20000000012 */
[----:B0-----:R-:W-:Y:S02]  /*2c670*/  @!P1 IMAD.MOV.U32 R14, RZ, RZ, R11 ;  /* 0x000000ffff0e9224 */ /* 0x001fe400078e000b */
[----:B------:R-:W-:-:S05]  /*2c680*/  @!P1 IMAD.MOV.U32 R15, RZ, RZ, R21 ;  /* 0x000000ffff0f9224 */ /* 0x000fca00078e0015 */
[----:B------:R2:W4:Y:S01]  /*2c690*/  @!P1 LDG.E.U16 R17, desc[UR8][R14.64] ;  /* 0x000000080e119981 */ /* 0x000522000c1e1500 */
[----:B------:R-:W-:Y:S02]  /*2c6a0*/  PRMT R19, RZ, 0x7610, R19 ;  /* 0x00007610ff137816 */ /* 0x000fe40000000013 */
[----:B------:R-:W-:Y:S02]  /*2c6b0*/  PRMT R20, RZ, 0x7610, R20 ;  /* 0x00007610ff147816 */ /* 0x000fe40000000014 */
[----:B------:R-:W-:Y:S01]  /*2c6c0*/  PRMT R28, RZ, 0x7610, R28 ;  /* 0x00007610ff1c7816 */ /* 0x000fe2000000001c */
[----:B--2---:R-:W-:Y:S02]  /*2c6d0*/  @!P4 IMAD.MOV.U32 R15, RZ, RZ, R10 ;  /* 0x000000ffff0fc224 */ /* 0x004fe400078e000a */
[----:B------:R-:W-:-:S05]  /*2c6e0*/  @!P4 IMAD.MOV.U32 R14, RZ, RZ, R9 ;  /* 0x000000ffff0ec224 */ /* 0x000fca00078e0009 */
[----:B------:R0:W2:Y:S02]  /*2c6f0*/  @!P4 LDG.E.U16 R18, desc[UR8][R14.64] ;  /* 0x000000080e12c981 */ /* 0x0000a4000c1e1500 */
[----:B0-----:R-:W-:Y:S02]  /*2c700*/  @!P1 IMAD.MOV.U32 R14, RZ, RZ, R7 ;  /* 0x000000ffff0e9224 */ /* 0x001fe400078e0007 */
[----:B------:R-:W-:-:S05]  /*2c710*/  @!P1 IMAD.MOV.U32 R15, RZ, RZ, R8 ;  /* 0x000000ffff0f9224 */ /* 0x000fca00078e0008 */
[----:B------:R0:W2:Y:S02]  /*2c720*/  @!P1 LDG.E.U16 R19, desc[UR8][R14.64] ;  /* 0x000000080e139981 */ /* 0x0000a4000c1e1500 */
[----:B0-----:R-:W-:Y:S02]  /*2c730*/  @!P4 IMAD.MOV.U32 R14, RZ, RZ, R5 ;  /* 0x000000ffff0ec224 */ /* 0x001fe400078e0005 */
[----:B---3--:R-:W-:-:S05]  /*2c740*/  @!P4 IMAD.MOV.U32 R15, RZ, RZ, R6 ;  /* 0x000000ffff0fc224 */ /* 0x008fca00078e0006 */
[----:B------:R4:W3:Y:S02]  /*2c750*/  @!P4 LDG.E.U16 R20, desc[UR8][R14.64] ;  /* 0x000000080e14c981 */ /* 0x0008e4000c1e1500 */
[----:B----4-:R-:W-:Y:S02]  /*2c760*/  @!P4 IMAD.MOV.U32 R14, RZ, RZ, R3 ;  /* 0x000000ffff0ec224 */ /* 0x010fe400078e0003 */
[----:B------:R-:W-:-:S05]  /*2c770*/  @!P4 IMAD.MOV.U32 R15, RZ, RZ, R4 ;  /* 0x000000ffff0fc224 */ /* 0x000fca00078e0004 */
[----:B------:R-:W4:Y:S04]  /*2c780*/  @!P4 LDG.E.U16 R28, desc[UR8][R14.64] ;  /* 0x000000080e1cc981 */ /* 0x000f28000c1e1500 */
[----:B------:R-:W-:Y:S04]  /*2c790*/  STL [R1+0x267c], R13 ;  /* 0x00267c0d01007387 */ /* 0x000fe80000100800 */
[----:B------:R-:W-:Y:S04]  /*2c7a0*/  STL [R1+0x2680], R17 ;  /* 0x0026801101007387 */ /* 0x000fe80000100800 */
[----:B--2---:R-:W-:Y:S04]  /*2c7b0*/  STL [R1+0x2684], R18 ;  /* 0x0026841201007387 */ /* 0x004fe80000100800 */
[----:B------:R-:W-:Y:S04]  /*2c7c0*/  STL [R1+0x2688], R19 ;  /* 0x0026881301007387 */ /* 0x000fe80000100800 */
[----:B---3--:R-:W-:Y:S04]  /*2c7d0*/  STL [R1+0x268c], R20 ;  /* 0x00268c1401007387 */ /* 0x008fe80000100800 */
[----:B------:R-:W2:Y:S04]  /*2c7e0*/  LDL R3, [R1+0x160c] ;  /* 0x00160c0001037983 */ /* 0x000ea80000100800 */
[----:B------:R-:W3:Y:S04]  /*2c7f0*/  LDL R4, [R1+0x1604] ;  /* 0x0016040001047983 */ /* 0x000ee80000100800 */
[----:B----4-:R-:W-:Y:S04]  /*2c800*/  STL [R1+0x20f4], R28 ;  /* 0x0020f41c01007387 */ /* 0x010fe80000100800 */
        /* <DEDUP_REMOVED lines=128> */
[----:B0-----:R-:W4:Y:S04]  /*2d010*/  LDL.LU R28, [R1+0x2f8] ;  /* 0x0002f800011c7983 */ /* 0x001f280000300800 */
        /* <DEDUP_REMOVED lines=14> */
[----:B------:R-:W4:Y:S01]  /*2d100*/  LDL.LU R27, [R1+0x2fc] ;  /* 0x0002fc00011b7983 */ /* 0x000f220000300800 */
[----:B------:R-:W-:Y:S01]  /*2d110*/  PRMT R0, RZ, 0x7610, R0 ;  /* 0x00007610ff007816 */ /* 0x000fe20000000000 */
[----:B--2---:R-:W-:-:S02]  /*2d120*/  @!P1 IMAD.MOV.U32 R14, RZ, RZ, R3 ;  /* 0x000000ffff0e9224 */ /* 0x004fc400078e0003 */
[----:B---3--:R-:W-:Y:S01]  /*2d130*/  @!P1 IMAD.MOV.U32 R15, RZ, RZ, R4 ;  /* 0x000000ffff0f9224 */ /* 0x008fe200078e0004 */
[----:B------:R-:W2:Y:S04]  /*2d140*/  LDL.LU R3, [R1+0x2f4] ;  /* 0x0002f40001037983 */ /* 0x000ea80000300800 */
[----:B------:R-:W3:Y:S04]  /*2d150*/  LDL.LU R4, [R1+0x2ec] ;  /* 0x0002ec0001047983 */ /* 0x000ee80000300800 */
[----:B------:R-:W3:Y:S04]  /*2d160*/  LDL.LU R5, [R1+0x2e4] ;  /* 0x0002e40001057983 */ /* 0x000ee80000300800 */
[----:B------:R-:W3:Y:S04]  /*2d170*/  LDL.LU R6, [R1+0x2dc] ;  /* 0x0002dc0001067983 */ /* 0x000ee80000300800 */
[----:B------:R-:W3:Y:S04]  /*2d180*/  LDL.LU R7, [R1+0x2d4] ;  /* 0x0002d40001077983 */ /* 0x000ee80000300800 */
[----:B------:R-:W3:Y:S04]  /*2d190*/  LDL.LU R8, [R1+0x2cc] ;  /* 0x0002cc0001087983 */ /* 0x000ee80000300800 */
[----:B------:R-:W3:Y:S04]  /*2d1a0*/  LDL.LU R9, [R1+0x2c4] ;  /* 0x0002c40001097983 */ /* 0x000ee80000300800 */
[----:B------:R-:W3:Y:S04]  /*2d1b0*/  LDL.LU R10, [R1+0x2bc] ;  /* 0x0002bc00010a7983 */ /* 0x000ee80000300800 */
[----:B------:R-:W3:Y:S04]  /*2d1c0*/  LDL.LU R11, [R1+0x2b4] ;  /* 0x0002b400010b7983 */ /* 0x000ee80000300800 */
[----:B------:R-:W2:Y:S04]  /*2d1d0*/  @!P1 LDG.E.U16 R0, desc[UR8][R14.64] ;  /* 0x000000080e009981 */ /* 0x000ea8000c1e1500 */
[----:B------:R0:W-:Y:S04]  /*2d1e0*/  STL [R1+0x2698], R14 ;  /* 0x0026980e01007387 */ /* 0x0001e80000100800 */
[----:B0-----:R-:W3:Y:S01]  /*2d1f0*/  LDL.LU R14, [R1+0x280] ;  /* 0x00028000010e7983 */ /* 0x001ee20000300800 */
[----:B------:R-:W0:Y:S03]  /*2d200*/  S2R R2, SR_TID.X ;  /* 0x0000000000027919 */ /* 0x000e260000002100 */
[----:B------:R-:W-:Y:S01]  /*2d210*/  STL [R1+0x2694], R15 ;  /* 0x0026940f01007387 */ /* 0x000fe20000100800 */
[----:B0-----:R-:W-:-:S05]  /*2d220*/  LOP3.LUT R2, R2, 0x3f, RZ, 0xc0, !PT ;  /* 0x0000003f02027812 */ /* 0x001fca00078ec0ff */
[----:B------:R-:W-:-:S05]  /*2d230*/  IMAD.SHL.U32 R2, R2, 0x2, RZ ;  /* 0x0000000202027824 */ /* 0x000fca00078e00ff */
[----:B----4-:R-:W-:Y:S04]  /*2d240*/  STS.U16 [R2+UR5+0x10100], R28 ;  /* 0x0101001c02007988 */ /* 0x010fe80008000405 */
[----:B------:R0:W-:Y:S04]  /*2d250*/  STS.U16 [R2+UR5+0x10300], R29 ;  /* 0x0103001d02007988 */ /* 0x0001e80008000405 */
[----:B------:R-:W-:Y:S04]  /*2d260*/  STS.U16 [R2+UR5+0x10200], R20 ;  /* 0x0102001402007988 */ /* 0x000fe80008000405 */
        /* <DEDUP_REMOVED lines=12> */
[----:B--2---:R-:W-:Y:S04]  /*2d330*/  STL [R1+0x20f0], R0 ;  /* 0x0020f00001007387 */ /* 0x004fe80000100800 */
[----:B------:R2:W-:Y:S04]  /*2d340*/  STL [R1+0x269c], R0 ;  /* 0x00269c0001007387 */ /* 0x0005e80000100800 */
[----:B0-----:R-:W4:Y:S04]  /*2d350*/  LDL.LU R29, [R1+0x2ac] ;  /* 0x0002ac00011d7983 */ /* 0x001f280000300800 */
[----:B---3--:R0:W-:Y:S01]  /*2d360*/  STS.U16 [R2+UR5+0x10000], R14 ;  /* 0x0100000e02007988 */ /* 0x0081e20008000405 */
[----:B--2---:R-:W-:-:S03]  /*2d370*/  LOP3.LUT R0, R2, 0x10, RZ, 0x3c, !PT ;  /* 0x0000001002007812 */ /* 0x004fc600078e3cff */
[----:B0-----:R-:W2:Y:S04]  /*2d380*/  LDL.LU R2, [R1+0x294] ;  /* 0x0002940001027983 */ /* 0x001ea80000300800 */
[----:B--2---:R0:W-:Y:S04]  /*2d390*/  STL [R1+0x2708], R2 ;  /* 0x0027080201007387 */ /* 0x0041e80000100800 */
[----:B0-----:R-:W2:Y:S04]  /*2d3a0*/  LDL.LU R2, [R1+0x29c] ;  /* 0x00029c0001027983 */ /* 0x001ea80000300800 */
[----:B------:R-:W-:Y:S04]  /*2d3b0*/  STS.U16 [R0+UR5+0x10080], R27 ;  /* 0x0100801b00007988 */ /* 0x000fe80008000405 */
[----:B------:R-:W-:Y:S04]  /*2d3c0*/  STS.U16 [R0+UR5+0x10180], R3 ;  /* 0x0101800300007988 */ /* 0x000fe80008000405 */
[----:B------:R-:W-:Y:S04]  /*2d3d0*/  STS.U16 [R0+UR5+0x10280], R4 ;  /* 0x0102800400007988 */ /* 0x000fe80008000405 */
[----:B------:R-:W-:Y:S04]  /*2d3e0*/  STS.U16 [R0+UR5+0x10380], R5 ;  /* 0x0103800500007988 */ /* 0x000fe80008000405 */
[----:B------:R-:W-:Y:S04]  /*2d3f0*/  STS.U16 [R0+UR5+0x10480], R6 ;  /* 0x0104800600007988 */ /* 0x000fe80008000405 */
[----:B--2---:R0:W-:Y:S04]  /*2d400*/  STL [R1+0x270c], R2 ;  /* 0x00270c0201007387 */ /* 0x0041e80000100800 */
[----:B0-----:R-:W2:Y:S04]  /*2d410*/  LDL.LU R2, [R1+0x2a4] ;  /* 0x0002a40001027983 */ /* 0x001ea80000300800 */
        /* <DEDUP_REMOVED lines=20> */
[----:B------:R0:W-:Y:S04]  /*2d560*/  STS.U16 [R0+UR5+0x10580], R7 ;  /* 0x0105800700007988 */ /* 0x0001e80008000405 */
[----:B------:R-:W3:Y:S04]  /*2d570*/  LDL.LU R6, [R1+0x234] ;  /* 0x0002340001067983 */ /* 0x000ee80000300800 */
[----:B------:R1:W-:Y:S04]  /*2d580*/  STS.U16 [R0+UR5+0x10680], R8 ;  /* 0x0106800800007988 */ /* 0x0003e80008000405 */
[----:B------:R1:W-:Y:S04]  /*2d590*/  STS.U16 [R0+UR5+0x10780], R9 ;  /* 0x0107800900007988 */ /* 0x0003e80008000405 */
[----:B------:R1:W-:Y:S04]  /*2d5a0*/  STS.U16 [R0+UR5+0x10880], R10 ;  /* 0x0108800a00007988 */ /* 0x0003e80008000405 */
[----:B------:R1:W-:Y:S04]  /*2d5b0*/  STS.U16 [R0+UR5+0x10980], R11 ;  /* 0x0109800b00007988 */ /* 0x0003e80008000405 */
[----:B----4-:R4:W-:Y:S04]  /*2d5c0*/  STS.U16 [R0+UR5+0x10a80], R29 ;  /* 0x010a801d00007988 */ /* 0x0109e80008000405 */
[----:B0-----:R-:W3:Y:S04]  /*2d5d0*/  LDL.LU R7, [R1+0x230] ;  /* 0x0002300001077983 */ /* 0x001ee80000300800 */
[----:B-1----:R-:W3:Y:S04]  /*2d5e0*/  LDL.LU R8, [R1+0x22c] ;  /* 0x00022c0001087983 */ /* 0x002ee80000300800 */
[----:B------:R-:W3:Y:S04]  /*2d5f0*/  LDL.LU R9, [R1+0x228] ;  /* 0x0002280001097983 */ /* 0x000ee80000300800 */
[----:B------:R-:W3:Y:S04]  /*2d600*/  LDL.LU R10, [R1+0x224] ;  /* 0x00022400010a7983 */ /* 0x000ee80000300800 */
[----:B------:R-:W3:Y:S04]  /*2d610*/  LDL.LU R11, [R1+0x220] ;  /* 0x00022000010b7983 */ /* 0x000ee80000300800 */
[----:B----4-:R-:W4:Y:S04]  /*2d620*/  LDL.LU R29, [R1+0x21c] ;  /* 0x00021c00011d7983 */ /* 0x010f280000300800 */
[----:B--2---:R0:W-:Y:S04]  /*2d630*/  STS.U16 [R0+UR5+0x10b80], R2 ;  /* 0x010b800200007988 */ /* 0x0041e80008000405 */
[----:B0-----:R-:W2:Y:S04]  /*2d640*/  LDL.LU R2, [R1+0x270c] ;  /* 0x00270c0001027983 */ /* 0x001ea80000300800 */
[----:B--2---:R0:W-:Y:S04]  /*2d650*/  STS.U16 [R0+UR5+0x10c80], R2 ;  /* 0x010c800200007988 */ /* 0x0041e80008000405 */
[----:B0-----:R-:W2:Y:S04]  /*2d660*/  LDL.LU R2, [R1+0x2708] ;  /* 0x0027080001027983 */ /* 0x001ea80000300800 */
[----:B------:R-:W-:Y:S04]  /*2d670*/  STL [R1+0x26ec], R0 ;  /* 0x0026ec0001007387 */ /* 0x000fe80000100800 */
[----:B--2---:R-:W-:Y:S04]  /*2d680*/  STS.U16 [R0+UR5+0x10d80], R2 ;  /* 0x010d800200007988 */ /* 0x004fe80008000405 */
[----:B---3--:R-:W-:Y:S04]  /*2d690*/  STS.U16 [R0+UR5+0x10e80], R15 ;  /* 0x010e800f00007988 */ /* 0x008fe80008000405 */
[----:B------:R0:W-:Y:S04]  /*2d6a0*/  STS.U16 [R0+UR5+0x10f80], R14 ;  /* 0x010f800e00007988 */ /* 0x0001e80008000405 */
[----:B0-----:R-:W2:Y:S04]  /*2d6b0*/  LDL.LU R0, [R1+0x20c] ;  /* 0x00020c0001007983 */ /* 0x001ea80000300800 */
[----:B--2---:R0:W-:Y:S04]  /*2d6c0*/  STL [R1+0x26fc], R0 ;  /* 0x0026fc0001007387 */ /* 0x0041e80000100800 */
[----:B0-----:R-:W2:Y:S04]  /*2d6d0*/  LDL.LU R0, [R1+0x210] ;  /* 0x0002100001007983 */ /* 0x001ea80000300800 */
[----:B--2---:R0:W-:Y:S04]  /*2d6e0*/  STL [R1+0x2700], R0 ;  /* 0x0027000001007387 */ /* 0x0041e80000100800 */
[----:B0-----:R-:W2:Y:S01]  /*2d6f0*/  LDL.LU R0, [R1+0x214] ;  /* 0x0002140001007983 */ /* 0x001ea20000300800 */
[----:B------:R-:W0:Y:S02]  /*2d700*/  S2R R2, SR_TID.X ;  /* 0x0000000000027919 */ /* 0x000e240000002100 */
[----:B0-----:R-:W-:Y:S01]  /*2d710*/  LOP3.LUT R2, R2, 0x3f, RZ, 0xc0, !PT ;  /* 0x0000003f02027812 */ /* 0x001fe200078ec0ff */
[----:B--2---:R0:W-:Y:S04]  /*2d720*/  STL [R1+0x2704], R0 ;  /* 0x0027040001007387 */ /* 0x0041e80000100800 */
[----:B0-----:R-:W2:Y:S01]  /*2d730*/  LDL.LU R0, [R1+0x218] ;  /* 0x0002180001007983 */ /* 0x001ea20000300800 */
[----:B------:R-:W-:-:S03]  /*2d740*/  IMAD.SHL.U32 R2, R2, 0x2, RZ ;  /* 0x0000000202027824 */ /* 0x000fc600078e00ff */
[----:B------:R-:W3:Y:S04]  /*2d750*/  LDL.LU R15, [R1+0x208] ;  /* 0x00020800010f7983 */ /* 0x000ee80000300800 */
[----:B------:R-:W3:Y:S04]  /*2d760*/  LDL.LU R14, [R1+0x204] ;  /* 0x00020400010e7983 */ /* 0x000ee80000300800 */
[----:B------:R0:W-:Y:S04]  /*2d770*/  STS.U16 [R2+UR5], R28 ;  /* 0x0000001c02007988 */ /* 0x0001e80008000405 */
[----:B------:R1:W-:Y:S04]  /*2d780*/  STS.U16 [R2+UR5+0x80], R20 ;  /* 0x0000801402007988 */ /* 0x0003e80008000405 */
[----:B------:R4:W-:Y:S04]  /*2d790*/  STS.U16 [R2+UR5+0x800], R19 ;  /* 0x0008001302007988 */ /* 0x0009e80008000405 */
[----:B------:R4:W-:Y:S04]  /*2d7a0*/  STS.U16 [R2+UR5+0x880], R18 ;  /* 0x0008801202007988 */ /* 0x0009e80008000405 */
[----:B------:R4:W-:Y:S04]  /*2d7b0*/  STS.U16 [R2+UR5+0x1000], R17 ;  /* 0x0010001102007988 */ /* 0x0009e80008000405 */
[----:B------:R4:W-:Y:S04]  /*2d7c0*/  STS.U16 [R2+UR5+0x1080], R13 ;  /* 0x0010800d02007988 */ /* 0x0009e80008000405 */
[----:B0-----:R-:W3:Y:S04]  /*2d7d0*/  LDL.LU R28, [R1+0x200] ;  /* 0x00020000011c7983 */ /* 0x001ee80000300800 */
[----:B-1----:R-:W3:Y:S04]  /*2d7e0*/  LDL.LU R20, [R1+0x1fc] ;  /* 0x0001fc0001147983 */ /* 0x002ee80000300800 */
[----:B----4-:R-:W4:Y:S04]  /*2d7f0*/  LDL.LU R19, [R1+0x1f8] ;  /* 0x0001f80001137983 */ /* 0x010f280000300800 */
[----:B------:R-:W4:Y:S04]  /*2d800*/  LDL.LU R18, [R1+0x1f4] ;  /* 0x0001f40001127983 */ /* 0x000f280000300800 */
[----:B------:R-:W4:Y:S04]  /*2d810*/  LDL.LU R17, [R1+0x1f0] ;  /* 0x0001f00001117983 */ /* 0x000f280000300800 */
[----:B------:R0:W-:Y:S04]  /*2d820*/  STS.U16 [R2+UR5+0x1800], R12 ;  /* 0x0018000c02007988 */ /* 0x0001e80008000405 */
[----:B------:R-:W4:Y:S04]  /*2d830*/  LDL.LU R13, [R1+0x1ec] ;  /* 0x0001ec00010d7983 */ /* 0x000f280000300800 */
[----:B------:R1:W-:Y:S04]  /*2d840*/  STS.U16 [R2+UR5+0x1880], R16 ;  /* 0x0018801002007988 */ /* 0x0003e80008000405 */
[----:B------:R1:W-:Y:S04]  /*2d850*/  STS.U16 [R2+UR5+0x2000], R21 ;  /* 0x0020001502007988 */ /* 0x0003e80008000405 */
[----:B------:R1:W-:Y:S04]  /*2d860*/  STS.U16 [R2+UR5+0x2080], R22 ;  /* 0x0020801602007988 */ /* 0x0003e80008000405 */
[----:B------:R1:W-:Y:S04]  /*2d870*/  STS.U16 [R2+UR5+0x2800], R23 ;  /* 0x0028001702007988 */ /* 0x0003e80008000405 */
[----:B------:R1:W-:Y:S04]  /*2d880*/  STS.U16 [R2+UR5+0x2880], R24 ;  /* 0x0028801802007988 */ /* 0x0003e80008000405 */
[----:B0-----:R-:W4:Y:S04]  /*2d890*/  LDL.LU R12, [R1+0x1e8] ;  /* 0x0001e800010c7983 */ /* 0x001f280000300800 */
[----:B-1----:R-:W4:Y:S04]  /*2d8a0*/  LDL.LU R16, [R1+0x1e4] ;  /* 0x0001e40001107983 */ /* 0x002f280000300800 */
[----:B------:R-:W4:Y:S04]  /*2d8b0*/  LDL.LU R21, [R1+0x1e0] ;  /* 0x0001e00001157983 */ /* 0x000f280000300800 */
        /* <DEDUP_REMOVED lines=28> */
[----:B0-----:R-:W4:Y:S04]  /*2da80*/  LDL.LU R29, [R1+0x1a0] ;  /* 0x0001a000011d7983 */ /* 0x001f280000300800 */
[----:B--2---:R0:W-:Y:S04]  /*2da90*/  STS.U16 [R2+UR5+0x6080], R0 ;  /* 0x0060800002007988 */ /* 0x0041e80008000405 */
[----:B0-----:R-:W2:Y:S04]  /*2daa0*/  LDL.LU R0, [R1+0x2704] ;  /* 0x0027040001007983 */ /* 0x001ea80000300800 */
[----:B--2---:R0:W-:Y:S04]  /*2dab0*/  STS.U16 [R2+UR5+0x6800], R0 ;  /* 0x0068000002007988 */ /* 0x0041e80008000405 */
[----:B0-----:R-:W2:Y:S04]  /*2dac0*/  LDL.LU R0, [R1+0x2700] ;  /* 0x0027000001007983 */ /* 0x001ea80000300800 */
[----:B--2---:R0:W-:Y:S04]  /*2dad0*/  STS.U16 [R2+UR5+0x6880], R0 ;  /* 0x0068800002007988 */ /* 0x0041e80008000405 */
[----:B0-----:R-:W2:Y:S04]  /*2dae0*/  LDL.LU R0, [R1+0x26fc] ;  /* 0x0026fc0001007983 */ /* 0x001ea80000300800 */
[----:B--2---:R0:W-:Y:S04]  /*2daf0*/  STS.U16 [R2+UR5+0x7000], R0 ;  /* 0x0070000002007988 */ /* 0x0041e80008000405 */
[----:B0-----:R-:W2:Y:S04]  /*2db00*/  LDL.LU R0, [R1+0x190] ;  /* 0x0001900001007983 */ /* 0x001ea80000300800 */
[----:B--2---:R0:W-:Y:S04]  /*2db10*/  STL [R1+0x26f0], R0 ;  /* 0x0026f00001007387 */ /* 0x0041e80000100800 */
[----:B0-----:R-:W2:Y:S04]  /*2db20*/  LDL.LU R0, [R1+0x194] ;  /* 0x0001940001007983 */ /* 0x001ea80000300800 */
[----:B--2---:R0:W-:Y:S04]  /*2db30*/  STL [R1+0x26f4], R0 ;  /* 0x0026f40001007387 */ /* 0x0041e80000100800 */
[----:B0-----:R-:W2:Y:S04]  /*2db40*/  LDL.LU R0, [R1+0x198] ;  /* 0x0001980001007983 */ /* 0x001ea80000300800 */
[----:B---3--:R-:W-:Y:S04]  /*2db50*/  STS.U16 [R2+UR5+0x7080], R15 ;  /* 0x0070800f02007988 */ /* 0x008fe80008000405 */
[----:B------:R-:W-:Y:S04]  /*2db60*/  STS.U16 [R2+UR5+0x7800], R14 ;  /* 0x0078000e02007988 */ /* 0x000fe80008000405 */
[----:B------:R-:W-:Y:S04]  /*2db70*/  STS.U16 [R2+UR5+0x7880], R28 ;  /* 0x0078801c02007988 */ /* 0x000fe80008000405 */
[----:B------:R-:W-:Y:S04]  /*2db80*/  STS.U16 [R2+UR5+0x8000], R20 ;  /* 0x0080001402007988 */ /* 0x000fe80008000405 */
[----:B----4-:R-:W-:Y:S04]  /*2db90*/  STS.U16 [R2+UR5+0x8080], R19 ;  /* 0x0080801302007988 */ /* 0x010fe80008000405 */
        /* <DEDUP_REMOVED lines=49> */
[----:B0-----:R-:W4:Y:S04]  /*2deb0*/  LDL.LU R11, [R1+0xe8] ;  /* 0x0000e800010b7983 */ /* 0x001f280000300800 */
[----:B-1----:R-:W4:Y:S04]  /*2dec0*/  LDL.LU R29, [R1+0xe4] ;  /* 0x0000e400011d7983 */ /* 0x002f280000300800 */
        /* <DEDUP_REMOVED lines=8> */
[----:B---3--:R-:W-:Y:S04]  /*2df50*/  STS.U16 [R2+UR5+0xf000], R15 ;  /* 0x00f0000f02007988 */ /* 0x008fe80008000405 */
[----:B----4-:R-:W-:Y:S04]  /*2df60*/  STS.U16 [R2+UR5+0xf080], R14 ;  /* 0x00f0800e02007988 */ /* 0x010fe80008000405 */
[----:B------:R-:W-:Y:S04]  /*2df70*/  STS.U16 [R2+UR5+0xf800], R28 ;  /* 0x00f8001c02007988 */ /* 0x000fe80008000405 */
[----:B------:R-:W-:Y:S04]  /*2df80*/  STS.U16 [R2+UR5+0xf880], R20 ;  /* 0x00f8801402007988 */ /* 0x000fe80008000405 */
[----:B--2---:R-:W-:Y:S04]  /*2df90*/  STS.U16 [R0+UR5+0x100], R19 ;  /* 0x0001001300007988 */ /* 0x004fe80008000405 */
        /* <DEDUP_REMOVED lines=12> */
[----:B------:R0:W-:Y:S04]  /*2e060*/  STS.U16 [R0+UR5+0x3180], R3 ;  /* 0x0031800300007988 */ /* 0x0001e80008000405 */
[----:B0-----:R-:W2:Y:S04]  /*2e070*/  LDL.LU R3, [R1+0xd4] ;  /* 0x0000d40001037983 */ /* 0x001ea80000300800 */
[----:B--2---:R0:W-:Y:S04]  /*2e080*/  STL [R1+0x26e0], R3 ;  /* 0x0026e00301007387 */ /* 0x0041e80000100800 */
        /* <DEDUP_REMOVED lines=41> */
[----:B--2---:R0:W-:Y:S04]  /*2e320*/  STS.U16 [R0+UR5+0x5980], R3 ;  /* 0x0059800300007988 */ /* 0x0041e80008000405 */
[----:B0-----:R-:W2:Y:S04]  /*2e330*/  LDL.LU R3, [R1+0x26e8] ;  /* 0x0026e80001037983 */ /* 0x001ea80000300800 */
[----:B--2---:R0:W-:Y:S04]  /*2e340*/  STS.U16 [R0+UR5+0x6100], R3 ;  /* 0x0061000300007988 */ /* 0x0041e80008000405 */
[----:B0-----:R-:W2:Y:S04]  /*2e350*/  LDL.LU R3, [R1+0x26e4] ;  /* 0x0026e40001037983 */ /* 0x001ea80000300800 */
[----:B--2---:R0:W-:Y:S04]  /*2e360*/  STS.U16 [R0+UR5+0x6180], R3 ;  /* 0x0061800300007988 */ /* 0x0041e80008000405 */
[----:B0-----:R-:W2:Y:S04]  /*2e370*/  LDL.LU R3, [R1+0x26e0] ;  /* 0x0026e00001037983 */ /* 0x001ea80000300800 */
[----:B--2---:R0:W-:Y:S04]  /*2e380*/  STS.U16 [R0+UR5+0x6900], R3 ;  /* 0x0069000300007988 */ /* 0x0041e80008000405 */
[----:B---3--:R1:W-:Y:S04]  /*2e390*/  STS.U16 [R0+UR5+0x6980], R4 ;  /* 0x0069800400007988 */ /* 0x0083e80008000405 */
[----:B----4-:R2:W-:Y:S04]  /*2e3a0*/  STS.U16 [R0+UR5+0x7100], R5 ;  /* 0x0071000500007988 */ /* 0x0105e80008000405 */
[----:B------:R3:W-:Y:S04]  /*2e3b0*/  STS.U16 [R0+UR5+0x7180], R6 ;  /* 0x0071800600007988 */ /* 0x0007e80008000405 */
[----:B------:R4:W-:Y:S04]  /*2e3c0*/  STS.U16 [R0+UR5+0x7900], R7 ;  /* 0x0079000700007988 */ /* 0x0009e80008000405 */
[----:B------:R4:W-:Y:S04]  /*2e3d0*/  STS.U16 [R0+UR5+0x7980], R8 ;  /* 0x0079800800007988 */ /* 0x0009e80008000405 */
[----:B0-----:R-:W4:Y:S04]  /*2e3e0*/  LDL.LU R3, [R1+0x26dc] ;  /* 0x0026dc0001037983 */ /* 0x001f280000300800 */
[----:B-1----:R-:W4:Y:S04]  /*2e3f0*/  LDL.LU R4, [R1+0x26d8] ;  /* 0x0026d80001047983 */ /* 0x002f280000300800 */
[----:B--2---:R-:W2:Y:S04]  /*2e400*/  LDL.LU R5, [R1+0x26d4] ;  /* 0x0026d40001057983 */ /* 0x004ea80000300800 */
[----:B---3--:R-:W3:Y:S04]  /*2e410*/  LDL.LU R6, [R1+0x26d0] ;  /* 0x0026d00001067983 */ /* 0x008ee80000300800 */
[----:B----4-:R-:W4:Y:S04]  /*2e420*/  LDL.LU R7, [R1+0x26cc] ;  /* 0x0026cc0001077983 */ /* 0x010f280000300800 */
[----:B------:R-:W2:Y:S04]  /*2e430*/  LDL.LU R8, [R1+0x26c8] ;  /* 0x0026c80001087983 */ /* 0x000ea80000300800 */
[----:B------:R0:W-:Y:S04]  /*2e440*/  STS.U16 [R0+UR5+0x8100], R9 ;  /* 0x0081000900007988 */ /* 0x0001e80008000405 */
[----:B------:R1:W-:Y:S04]  /*2e450*/  STS.U16 [R0+UR5+0x8180], R10 ;  /* 0x0081800a00007988 */ /* 0x0003e80008000405 */
[----:B------:R1:W-:Y:S04]  /*2e460*/  STS.U16 [R0+UR5+0x8900], R11 ;  /* 0x0089000b00007988 */ /* 0x0003e80008000405 */
[----:B------:R1:W-:Y:S04]  /*2e470*/  STS.U16 [R0+UR5+0x8980], R29 ;  /* 0x0089801d00007988 */ /* 0x0003e80008000405 */
[----:B0-----:R-:W3:Y:S04]  /*2e480*/  LDL.LU R9, [R1+0x26c4] ;  /* 0x0026c40001097983 */ /* 0x001ee80000300800 */
[----:B-1----:R-:W4:Y:S04]  /*2e490*/  LDL.LU R10, [R1+0x26c0] ;  /* 0x0026c000010a7983 */ /* 0x002f280000300800 */
[----:B------:R-:W2:Y:S04]  /*2e4a0*/  LDL.LU R11, [R1+0x26bc] ;  /* 0x0026bc00010b7983 */ /* 0x000ea80000300800 */
[----:B------:R-:W3:Y:S04]  /*2e4b0*/  LDL.LU R29, [R1+0x26b8] ;  /* 0x0026b800011d7983 */ /* 0x000ee80000300800 */
        /* <DEDUP_REMOVED lines=18> */
[----:B---3--:R0:W-:Y:S04]  /*2e5e0*/  STS.U16 [R0+UR5+0xd900], R29 ;  /* 0x00d9001d00007988 */ /* 0x0081e80008000405 */
[----:B0-----:R-:W3:Y:S04]  /*2e5f0*/  LDL.LU R29, [R1+0x26b4] ;  /* 0x0026b400011d7983 */ /* 0x001ee80000300800 */
[----:B------:R-:W4:Y:S04]  /*2e600*/  LDL.LU R0, [R1+0x50] ;  /* 0x0000500001007983 */ /* 0x000f280000300800 */
[----:B----4-:R0:W-:Y:S04]  /*2e610*/  STL [R1+0x26a0], R0 ;  /* 0x0026a00001007387 */ /* 0x0101e80000100800 */
[----:B0-----:R-:W4:Y:S04]  /*2e620*/  LDL.LU R0, [R1+0x54] ;  /* 0x0000540001007983 */ /* 0x001f280000300800 */
[----:B----4-:R0:W-:Y:S04]  /*2e630*/  STL [R1+0x26a4], R0 ;  /* 0x0026a40001007387 */ /* 0x0101e80000100800 */
[----:B0-----:R-:W4:Y:S04]  /*2e640*/  LDL.LU R0, [R1+0x58] ;  /* 0x0000580001007983 */ /* 0x001f280000300800 */
[----:B----4-:R0:W-:Y:S04]  /*2e650*/  STL [R1+0x26a8], R0 ;  /* 0x0026a80001007387 */ /* 0x0101e80000100800 */
[----:B0-----:R-:W4:Y:S04]  /*2e660*/  LDL.LU R0, [R1+0x5c] ;  /* 0x00005c0001007983 */ /* 0x001f280000300800 */
[----:B----4-:R0:W-:Y:S04]  /*2e670*/  STL [R1+0x26ac], R0 ;  /* 0x0026ac0001007387 */ /* 0x0101e80000100800 */
[----:B0-----:R-:W4:Y:S04]  /*2e680*/  LDL.LU R0, [R1+0x60] ;  /* 0x0000600001007983 */ /* 0x001f280000300800 */
[----:B----4-:R3:W-:Y:S04]  /*2e690*/  STL [R1+0x26b0], R0 ;  /* 0x0026b00001007387 */ /* 0x0107e80000100800 */
[----:B------:R-:W4:Y:S04]  /*2e6a0*/  LDL.LU R14, [R1+0x4c] ;  /* 0x00004c00010e7983 */ /* 0x000f280000300800 */
[----:B------:R-:W4:Y:S04]  /*2e6b0*/  LDL.LU R15, [R1+0x48] ;  /* 0x00004800010f7983 */ /* 0x000f280000300800 */
[----:B------:R-:W4:Y:S04]  /*2e6c0*/  LDL.LU R28, [R1+0x44] ;  /* 0x00004400011c7983 */ /* 0x000f280000300800 */
[----:B------:R-:W4:Y:S04]  /*2e6d0*/  LDL.LU R20, [R1+0x40] ;  /* 0x0000400001147983 */ /* 0x000f280000300800 */
[----:B------:R-:W4:Y:S04]  /*2e6e0*/  LDL.LU R19, [R1+0x3c] ;  /* 0x00003c0001137983 */ /* 0x000f280000300800 */
[----:B------:R-:W4:Y:S04]  /*2e6f0*/  LDL.LU R18, [R1+0x38] ;  /* 0x0000380001127983 */ /* 0x000f280000300800 */
[----:B------:R-:W4:Y:S01]  /*2e700*/  LDL.LU R17, [R1+0x34] ;  /* 0x0000340001117983 */ /* 0x000f220000300800 */
[----:B---3--:R-:W-:-:S03]  /*2e710*/  IMAD.SHL.U32 R0, R29, 0x2, RZ ;  /* 0x000000021d007824 */ /* 0x008fc600078e00ff */
[----:B------:R-:W3:Y:S04]  /*2e720*/  LDL.LU R13, [R1+0x30] ;  /* 0x00003000010d7983 */ /* 0x000ee80000300800 */
[----:B------:R-:W3:Y:S04]  /*2e730*/  LDL.LU R12, [R1+0x2c] ;  /* 0x00002c00010c7983 */ /* 0x000ee80000300800 */
[----:B------:R-:W3:Y:S04]  /*2e740*/  LDL.LU R16, [R1+0x28] ;  /* 0x0000280001107983 */ /* 0x000ee80000300800 */
[----:B------:R-:W3:Y:S01]  /*2e750*/  LDL.LU R21, [R1+0x24] ;  /* 0x0000240001157983 */ /* 0x000ee20000300800 */
[----:B------:R-:W-:-:S03]  /*2e760*/  LOP3.LUT R0, R0, 0x10, RZ, 0x3c, !PT ;  /* 0x0000001000007812 */ /* 0x000fc600078e3cff */
[----:B------:R-:W3:Y:S04]  /*2e770*/  LDL.LU R22, [R1+0x20] ;  /* 0x0000200001167983 */ /* 0x000ee80000300800 */
[----:B------:R-:W3:Y:S04]  /*2e780*/  LDL.LU R23, [R1+0x1c] ;  /* 0x00001c0001177983 */ /* 0x000ee80000300800 */
[----:B------:R-:W3:Y:S04]  /*2e790*/  LDL.LU R24, [R1+0x18] ;  /* 0x0000180001187983 */ /* 0x000ee80000300800 */
[----:B------:R-:W3:Y:S04]  /*2e7a0*/  LDL.LU R25, [R1+0x14] ;  /* 0x0000140001197983 */ /* 0x000ee80000300800 */
[----:B--2---:R-:W-:Y:S04]  /*2e7b0*/  STS.U16 [R0+UR5+0xd980], R11 ;  /* 0x00d9800b00007988 */ /* 0x004fe80008000405 */
[----:B------:R-:W-:Y:S04]  /*2e7c0*/  STS.U16 [R0+UR5+0xe100], R10 ;  /* 0x00e1000a00007988 */ /* 0x000fe80008000405 */
[----:B------:R-:W-:Y:S04]  /*2e7d0*/  STS.U16 [R0+UR5+0xe180], R9 ;  /* 0x00e1800900007988 */ /* 0x000fe80008000405 */
[----:B------:R-:W-:Y:S04]  /*2e7e0*/  STS.U16 [R0+UR5+0xe900], R8 ;  /* 0x00e9000800007988 */ /* 0x000fe80008000405 */
[----:B------:R-:W2:Y:S04]  /*2e7f0*/  LDL.LU R26, [R1+0x10] ;  /* 0x00001000011a7983 */ /* 0x000ea80000300800 */
[----:B------:R-:W-:Y:S04]  /*2e800*/  STS.U16 [R0+UR5+0xe980], R7 ;  /* 0x00e9800700007988 */ /* 0x000fe80008000405 */
[----:B------:R-:W2:Y:S04]  /*2e810*/  LDL.LU R27, [R1+0xc] ;  /* 0x00000c00011b7983 */ /* 0x000ea80000300800 */
[----:B------:R-:W-:Y:S04]  /*2e820*/  STS.U16 [R0+UR5+0xf100], R6 ;  /* 0x00f1000600007988 */ /* 0x000fe80008000405 */
[----:B------:R-:W2:Y:S04]  /*2e830*/  LDL.LU R2, [R1] ;  /* 0x0000000001027983 */ /* 0x000ea80000300800 */
[----:B------:R0:W-:Y:S04]  /*2e840*/  STS.U16 [R0+UR5+0xf180], R5 ;  /* 0x00f1800500007988 */ /* 0x0001e80008000405 */
[----:B------:R1:W-:Y:S04]  /*2e850*/  STS.U16 [R0+UR5+0xf900], R4 ;  /* 0x00f9000400007988 */ /* 0x0003e80008000405 */
[----:B------:R1:W-:Y:S04]  /*2e860*/  STS.U16 [R0+UR5+0xf980], R3 ;  /* 0x00f9800300007988 */ /* 0x0003e80008000405 */
[----:B0-----:R-:W2:Y:S04]  /*2e870*/  LDL.LU R5, [R1+0x4] ;  /* 0x0000040001057983 */ /* 0x001ea80000300800 */
[----:B-1----:R-:W2:Y:S04]  /*2e880*/  LDL.LU R4, [R1+0x8] ;  /* 0x0000080001047983 */ /* 0x002ea80000300800 */
[----:B------:R-:W4:Y:S01]  /*2e890*/  LDL.LU R0, [R1+0x26b0] ;  /* 0x0026b00001007983 */ /* 0x000f220000300800 */
[----:B------:R-:W-:-:S05]  /*2e8a0*/  IMAD.SHL.U32 R29, R29, 0x2, RZ ;  /* 0x000000021d1d7824 */ /* 0x000fca00078e00ff */
[----:B------:R-:W-:-:S05]  /*2e8b0*/  LOP3.LUT R29, R29, 0x20, RZ, 0x3c, !PT ;  /* 0x000000201d1d7812 */ /* 0x000fca00078e3cff */
[----:B----4-:R0:W-:Y:S04]  /*2e8c0*/  STS.U16 [R29+UR5+0x200], R0 ;  /* 0x000200001d007988 */ /* 0x0101e80008000405 */
[----:B0-----:R-:W4:Y:S04]  /*2e8d0*/  LDL.LU R0, [R1+0x26ac] ;  /* 0x0026ac0001007983 */ /* 0x001f280000300800 */
[----:B----4-:R0:W-:Y:S04]  /*2e8e0*/  STS.U16 [R29+UR5+0x280], R0 ;  /* 0x000280001d007988 */ /* 0x0101e80008000405 */
[----:B0-----:R-:W4:Y:S04]  /*2e8f0*/  LDL.LU R0, [R1+0x26a8] ;  /* 0x0026a80001007983 */ /* 0x001f280000300800 */
[----:B----4-:R0:W-:Y:S04]  /*2e900*/  STS.U16 [R29+UR5+0xa00], R0 ;  /* 0x000a00001d007988 */ /* 0x0101e80008000405 */
[----:B0-----:R-:W4:Y:S04]  /*2e910*/  LDL.LU R0, [R1+0x26a4] ;  /* 0x0026a40001007983 */ /* 0x001f280000300800 */
[----:B----4-:R0:W-:Y:S04]  /*2e920*/  STS.U16 [R29+UR5+0xa80], R0 ;  /* 0x000a80001d007988 */ /* 0x0101e80008000405 */
[----:B0-----:R-:W4:Y:S04]  /*2e930*/  LDL.LU R0, [R1+0x26a0] ;  /* 0x0026a00001007983 */ /* 0x001f280000300800 */
[----:B----4-:R0:W-:Y:S04]  /*2e940*/  STS.U16 [R29+UR5+0x1200], R0 ;  /* 0x001200001d007988 */ /* 0x0101e80008000405 */
[----:B------:R1:W-:Y:S04]  /*2e950*/  STS.U16 [R29+UR5+0x1280], R14 ;  /* 0x0012800e1d007988 */ /* 0x0003e80008000405 */
[----:B------:R4:W-:Y:S04]  /*2e960*/  STS.U16 [R29+UR5+0x1a00], R15 ;  /* 0x001a000f1d007988 */ /* 0x0009e80008000405 */
[----:B------:R3:W-:Y:S04]  /*2e970*/  STS.U16 [R29+UR5+0x1a80], R28 ;  /* 0x001a801c1d007988 */ /* 0x0007e80008000405 */
[----:B------:R2:W-:Y:S04]  /*2e980*/  STS.U16 [R29+UR5+0x2200], R20 ;  /* 0x002200141d007988 */ /* 0x0005e80008000405 */
[----:B------:R2:W-:Y:S04]  /*2e990*/  STS.U16 [R29+UR5+0x2280], R19 ;  /* 0x002280131d007988 */ /* 0x0005e80008000405 */
[----:B------:R2:W-:Y:S04]  /*2e9a0*/  STS.U16 [R29+UR5+0x2a00], R18 ;  /* 0x002a00121d007988 */ /* 0x0005e80008000405 */
[----:B0-----:R-:W2:Y:S04]  /*2e9b0*/  LDL.LU R0, [R1+0x269c] ;  /* 0x00269c0001007983 */ /* 0x001ea80000300800 */
[----:B-1----:R-:W2:Y:S04]  /*2e9c0*/  LDL.LU R14, [R1+0x2698] ;  /* 0x00269800010e7983 */ /* 0x002ea80000300800 */
[----:B----4-:R-:W4:Y:S04]  /*2e9d0*/  LDL.LU R15, [R1+0x2694] ;  /* 0x00269400010f7983 */ /* 0x010f280000300800 */
[----:B---3--:R-:W3:Y:S04]  /*2e9e0*/  LDL.LU R28, [R1+0x2690] ;  /* 0x00269000011c7983 */ /* 0x008ee80000300800 */
[----:B--2---:R-:W2:Y:S04]  /*2e9f0*/  LDL.LU R20, [R1+0x268c] ;  /* 0x00268c0001147983 */ /* 0x004ea80000300800 */
[----:B------:R-:W4:Y:S04]  /*2ea00*/  LDL.LU R19, [R1+0x2688] ;  /* 0x0026880001137983 */ /* 0x000f280000300800 */
[----:B------:R0:W-:Y:S04]  /*2ea10*/  STS.U16 [R29+UR5+0x2a80], R17 ;  /* 0x002a80111d007988 */ /* 0x0001e80008000405 */
[----:B------:R-:W2:Y:S04]  /*2ea20*/  LDL.LU R18, [R1+0x2684] ;  /* 0x0026840001127983 */ /* 0x000ea80000300800 */
[----:B------:R1:W-:Y:S04]  /*2ea30*/  STS.U16 [R29+UR5+0x3200], R13 ;  /* 0x0032000d1d007988 */ /* 0x0003e80008000405 */
[----:B------:R1:W-:Y:S04]  /*2ea40*/  STS.U16 [R29+UR5+0x3280], R12 ;  /* 0x0032800c1d007988 */ /* 0x0003e80008000405 */
[----:B------:R1:W-:Y:S04]  /*2ea50*/  STS.U16 [R29+UR5+0x3a00], R16 ;  /* 0x003a00101d007988 */ /* 0x0003e80008000405 */
[----:B------:R1:W-:Y:S04]  /*2ea60*/  STS.U16 [R29+UR5+0x3a80], R21 ;  /* 0x003a80151d007988 */ /* 0x0003e80008000405 */
[----:B------:R1:W-:Y:S04]  /*2ea70*/  STS.U16 [R29+UR5+0x4200], R22 ;  /* 0x004200161d007988 */ /* 0x0003e80008000405 */
[----:B0-----:R-:W4:Y:S04]  /*2ea80*/  LDL.LU R17, [R1+0x2680] ;  /* 0x0026800001117983 */ /* 0x001f280000300800 */
[----:B-1----:R-:W2:Y:S04]  /*2ea90*/  LDL.LU R13, [R1+0x267c] ;  /* 0x00267c00010d7983 */ /* 0x002ea80000300800 */
[----:B------:R-:W4:Y:S04]  /*2eaa0*/  LDL.LU R12, [R1+0x2678] ;  /* 0x00267800010c7983 */ /* 0x000f280000300800 */
[----:B------:R0:W-:Y:S04]  /*2eab0*/  STS.U16 [R29+UR5+0x4280], R23 ;  /* 0x004280171d007988 */ /* 0x0001e80008000405 */
[----:B------:R-:W2:Y:S04]  /*2eac0*/  LDL.LU R16, [R1+0x2674] ;  /* 0x0026740001107983 */ /* 0x000ea80000300800 */
[----:B------:R-:W4:Y:S04]  /*2ead0*/  LDL.LU R21, [R1+0x2670] ;  /* 0x0026700001157983 */ /* 0x000f280000300800 */
[----:B------:R-:W2:Y:S04]  /*2eae0*/  LDL.LU R22, [R1+0x266c] ;  /* 0x00266c0001167983 */ /* 0x000ea80000300800 */
[----:B------:R1:W-:Y:S04]  /*2eaf0*/  STS.U16 [R29+UR5+0x4a00], R24 ;  /* 0x004a00181d007988 */ /* 0x0003e80008000405 */
[----:B------:R1:W-:Y:S04]  /*2eb00*/  STS.U16 [R29+UR5+0x4a80], R25 ;  /* 0x004a80191d007988 */ /* 0x0003e80008000405 */
[----:B------:R1:W-:Y:S04]  /*2eb10*/  STS.U16 [R29+UR5+0x5200], R26 ;  /* 0x0052001a1d007988 */ /* 0x0003e80008000405 */
[----:B------:R1:W-:Y:S04]  /*2eb20*/  STS.U16 [R29+UR5+0x5280], R27 ;  /* 0x0052801b1d007988 */ /* 0x0003e80008000405 */
[----:B0-----:R-:W4:Y:S04]  /*2eb30*/  LDL.LU R23, [R1+0x2668] ;  /* 0x0026680001177983 */ /* 0x001f280000300800 */
[----:B------:R0:W-:Y:S04]  /*2eb40*/  STS.U16 [R29+UR5+0x5a00], R4 ;  /* 0x005a00041d007988 */ /* 0x0001e80008000405 */
[----:B-1----:R-:W2:Y:S04]  /*2eb50*/  LDL.LU R24, [R1+0x2664] ;  /* 0x0026640001187983 */ /* 0x002ea80000300800 */
[----:B------:R-:W4:Y:S04]  /*2eb60*/  LDL.LU R25, [R1+0x2660] ;  /* 0x0026600001197983 */ /* 0x000f280000300800 */
[----:B------:R1:W-:Y:S04]  /*2eb70*/  STS.U16 [R29+UR5+0x5a80], R5 ;  /* 0x005a80051d007988 */ /* 0x0003e80008000405 */
[----:B------:R-:W2:Y:S04]  /*2eb80*/  LDL.LU R26, [R1+0x265c] ;  /* 0x00265c00011a7983 */ /* 0x000ea80000300800 */
[----:B------:R-:W4:Y:S04]  /*2eb90*/  LDL.LU R27, [R1+0x2658] ;  /* 0x00265800011b7983 */ /* 0x000f280000300800 */
[----:B0-----:R-:W2:Y:S04]  /*2eba0*/  LDL R4, [R1+0x14f8] ;  /* 0x0014f80001047983 */ /* 0x001ea80000100800 */
[----:B-1----:R-:W2:Y:S01]  /*2ebb0*/  LDL R5, [R1+0x14f4] ;  /* 0x0014f40001057983 */ /* 0x002ea20000100800 */
[----:B---3--:R-:W-:-:S06]  /*2ebc0*/  PRMT R28, RZ, 0x7610, R28 ;  /* 0x00007610ff1c7816 */ /* 0x008fcc000000001c */
[----:B--2---:R-:W2:Y:S04]  /*2ebd0*/  @!P4 LDG.E.U16 R28, desc[UR8][R4.64] ;  /* 0x00000008041cc981 */ /* 0x004ea8000c1e1500 */
[----:B------:R0:W-:Y:S04]  /*2ebe0*/  STS.U16 [R29+UR5+0x6200], R2 ;  /* 0x006200021d007988 */ /* 0x0001e80008000405 */
        /* <DEDUP_REMOVED lines=13> */
[----:B0-----:R-:W3:Y:S04]  /*2ecc0*/  LDL.LU R2, [R1+0x15f4] ;  /* 0x0015f40001027983 */ /* 0x001ee80000300800 */
[----:B------:R0:W-:Y:S04]  /*2ecd0*/  STS.U16 [R29+UR5+0x9a00], R20 ;  /* 0x009a00141d007988 */ /* 0x0001e80008000405 */
[----:B0-----:R-:W4:Y:S04]  /*2ece0*/  LDL.LU R29, [R1+0x2654] ;  /* 0x00265400011d7983 */ /* 0x001f280000300800 */
        /* <DEDUP_REMOVED lines=2280> */
[----:B------:R-:W4:Y:S02]  /*37b70*/  LDL R5, [R1+0x8e0] ;  /* 0x0008e00001057983 */ /* 0x000f240000100800 */
[----:B----4-:R-:W-:-:S02]  /*37b80*/  @!P1 LOP3.LUT R5, R5, R4, RZ, 0x3c, !PT ;  /* 0x0000000405059212 */ /* 0x010fc400078e3cff */
[----:B---3--:R-:W-:Y:S02]  /*37b90*/  PRMT R29, RZ, 0x7610, R29 ;  /* 0x00007610ff1d7816 */ /* 0x008fe4000000001d */
        /* <DEDUP_REMOVED lines=269> */
[----:B------:R-:W-:Y:S01]  /*38c70*/  @!P1 LOP3.LUT R5, R5, R4, RZ, 0x3c, !PT ;  /* 0x0000000405059212 */ /* 0x000fe200078e3cff */
[----:B--2---:R-:W-:Y:S04]  /*38c80*/  STL [R1+0x20f8], R28 ;  /* 0x0020f81c01007387 */ /* 0x004fe80000100800 */
[----:B------:R0:W2:Y:S04]  /*38c90*/  @!P1 LDG.E.U16 R0, desc[UR8][R4.64] ;  /* 0x0000000804009981 */ /* 0x0000a8000c1e1500 */
[----:B------:R-:W0:Y:S04]  /*38ca0*/  LDL R4, [R1+0x784] ;  /* 0x0007840001047983 */ /* 0x000e280000100800 */
[----:B------:R-:W0:Y:S01]  /*38cb0*/  LDL R5, [R1+0x788] ;  /* 0x0007880001057983 */ /* 0x000e220000100800 */
[----:B---3--:R-:W-:-:S02]  /*38cc0*/  PRMT R29, RZ, 0x7610, R29 ;  /* 0x00007610ff1d7816 */ /* 0x008fc4000000001d */
        /* <DEDUP_REMOVED lines=8> */
[----:B------:R-:W3:Y:S02]  /*38d50*/  LDL R5, [R1+0x780] ;  /* 0x0007800001057983 */ /* 0x000ee40000100800 */
[----:B---3--:R-:W-:-:S02]  /*38d60*/  @!P1 LOP3.LUT R5, R5, R4, RZ, 0x3c, !PT ;  /* 0x0000000405059212 */ /* 0x008fc400078e3cff */
[----:B--2---:R-:W-:Y:S02]  /*38d70*/  PRMT R29, RZ, 0x7610, R29 ;  /* 0x00007610ff1d7816 */ /* 0x004fe4000000001d */
[----:B------:R-:W-:-:S04]  /*38d80*/  @!P1 LOP3.LUT R4, R5, R4, RZ, 0x3c, !PT ;  /* 0x0000000405049212 */ /* 0x000fc800078e3cff */
[----:B------:R-:W-:-:S05]  /*38d90*/  @!P1 LOP3.LUT R5, R5, R4, RZ, 0x3c, !PT ;  /* 0x0000000405059212 */ /* 0x000fca00078e3cff */
[----:B------:R-:W2:Y:S04]  /*38da0*/  @!P1 LDG.E.U16 R29, desc[UR8][R4.64] ;  /* 0x00000008041d9981 */ /* 0x000ea8000c1e1500 */
[----:B--2---:R0:W-:Y:S04]  /*38db0*/  STL [R1+0x84], R29 ;  /* 0x0000841d01007387 */ /* 0x0041e80000100800 */
        /* <DEDUP_REMOVED lines=93> */
[----:B------:R0:W3:Y:S04]  /*39390*/  @!P4 LDG.E.U16 R14, desc[UR8][R4.64] ;  /* 0x00000008040ec981 */ /* 0x0000e8000c1e1500 */
[----:B------:R-:W0:Y:S04]  /*393a0*/  LDL R4, [R1+0x75c] ;  /* 0x00075c0001047983 */ /* 0x000e280000100800 */
[----:B------:R-:W0:Y:S01]  /*393b0*/  LDL R5, [R1+0x760] ;  /* 0x0007600001057983 */ /* 0x000e220000100800 */
[----:B--2---:R-:W-:Y:S02]  /*393c0*/  PRMT R29, RZ, 0x7610, R29 ;  /* 0x00007610ff1d7816 */ /* 0x004fe4000000001d */
        /* <DEDUP_REMOVED lines=9> */
[----:B------:R-:W4:Y:S02]  /*39460*/  LDL R5, [R1+0x6f8] ;  /* 0x0006f80001057983 */ /* 0x000f240000100800 */
[----:B----4-:R-:W-:-:S02]  /*39470*/  @!P4 LOP3.LUT R5, R5, R4, RZ, 0x3c, !PT ;  /* 0x000000040505c212 */ /* 0x010fc400078e3cff */
[----:B--2---:R-:W-:Y:S02]  /*39480*/  PRMT R29, RZ, 0x7610, R29 ;  /* 0x00007610ff1d7816 */ /* 0x004fe4000000001d */
[----:B------:R-:W-:-:S04]  /*39490*/  @!P4 LOP3.LUT R4, R5, R4, RZ, 0x3c, !PT ;  /* 0x000000040504c212 */ /* 0x000fc800078e3cff */
[----:B------:R-:W-:-:S05]  /*394a0*/  @!P4 LOP3.LUT R5, R5, R4, RZ, 0x3c, !PT ;  /* 0x000000040505c212 */ /* 0x000fca00078e3cff */
[----:B------:R-:W2:Y:S04]  /*394b0*/  @!P4 LDG.E.U16 R29, desc[UR8][R4.64] ;  /* 0x00000008041dc981 */ /* 0x000ea8000c1e1500 */
        /* <DEDUP_REMOVED lines=29> */
[----:B------:R-:W4:Y:S01]  /*39690*/  LDL R5, [R1+0x153c] ;  /* 0x00153c0001057983 */ /* 0x000f220000100800 */
[----:B---3--:R-:W-:-:S03]  /*396a0*/  @!P4 IMAD.MOV.U32 R4, RZ, RZ, R14 ;  /* 0x000000ffff04c224 */ /* 0x008fc600078e000e */
[----:B------:R-:W3:Y:S01]  /*396b0*/  LDL R14, [R1+0x750] ;  /* 0x00075000010e7983 */ /* 0x000ee20000100800 */
[----:B--2---:R-:W-:-:S06]  /*396c0*/  PRMT R29, RZ, 0x7610, R29 ;  /* 0x00007610ff1d7816 */ /* 0x004fcc000000001d */
[----:B----4-:R-:W2:Y:S04]  /*396d0*/  @!P4 LDG.E.U16 R29, desc[UR8][R4.64] ;  /* 0x00000008041dc981 */ /* 0x010ea8000c1e1500 */
        /* <DEDUP_REMOVED lines=23> */
[----:B------:R-:W-:Y:S01]  /*39850*/  @!P1 LOP3.LUT R5, R5, R4, RZ, 0x3c, !PT ;  /* 0x0000000405059212 */ /* 0x000fe200078e3cff */
[----:B----4-:R-:W-:Y:S04]  /*39860*/  STL [R1+0x217c], R9 ;  /* 0x00217c0901007387 */ /* 0x010fe80000100800 */
[----:B------:R0:W4:Y:S04]  /*39870*/  @!P1 LDG.E.U16 R8, desc[UR8][R4.64] ;  /* 0x0000000804089981 */ /* 0x000128000c1e1500 */
[----:B------:R-:W0:Y:S04]  /*39880*/  LDL R4, [R1+0x754] ;  /* 0x0007540001047983 */ /* 0x000e280000100800 */
[----:B------:R-:W0:Y:S01]  /*39890*/  LDL R5, [R1+0x758] ;  /* 0x0007580001057983 */ /* 0x000e220000100800 */
[----:B--2---:R-:W-:-:S02]  /*398a0*/  PRMT R29, RZ, 0x7610, R29 ;  /* 0x00007610ff1d7816 */ /* 0x004fc4000000001d */
[----:B0-----:R-:W-:-:S04]  /*398b0*/  @!P4 LOP3.LUT R5, R5, R4, RZ, 0x3c, !PT ;  /* 0x000000040505c212 */ /* 0x001fc800078e3cff */
[----:B------:R-:W-:-:S04]  /*398c0*/  @!P4 LOP3.LUT R4, R5, R4, RZ, 0x3c, !PT ;  /* 0x000000040504c212 */ /* 0x000fc800078e3cff */
[----:B------:R-:W-:-:S05]  /*398d0*/  @!P4 LOP3.LUT R5, R5, R4, RZ, 0x3c, !PT ;  /* 0x000000040505c212 */ /* 0x000fca00078e3cff */
[----:B------:R-:W2:Y:S04]  /*398e0*/  @!P4 LDG.E.U16 R29, desc[UR8][R4.64] ;  /* 0x00000008041dc981 */ /* 0x000ea8000c1e1500 */
[----:B----4-:R-:W-:Y:S04]  /*398f0*/  STL [R1+0x2180], R8 ;  /* 0x0021800801007387 */ /* 0x010fe80000100800 */
[----:B--2---:R0:W-:Y:S04]  /*39900*/  STL [R1+0x54], R29 ;  /* 0x0000541d01007387 */ /* 0x0041e80000100800 */
[----:B0-----:R-:W2:Y:S04]  /*39910*/  LDL.LU R29, [R1+0x21a0] ;  /* 0x0021a000011d7983 */ /* 0x001ea80000300800 */
[----:B------:R-:W4:Y:S01]  /*39920*/  LDL R5, [R1+0x74c] ;  /* 0x00074c0001057983 */ /* 0x000f220000100800 */
[----:B------:R-:W-:Y:S01]  /*39930*/  PRMT R8, RZ, 0x7610, R8 ;  /* 0x00007610ff087816 */ /* 0x000fe20000000008 */
[----:B---3--:R-:W-:Y:S01]  /*39940*/  @!P1 IMAD.MOV.U32 R4, RZ, RZ, R14 ;  /* 0x000000ffff049224 */ /* 0x008fe200078e000e */
[----:B------:R-:W-:Y:S01]  /*39950*/  PRMT R28, RZ, 0x7610, R28 ;  /* 0x00007610ff1c7816 */ /* 0x000fe2000000001c */
[----:B------:R-:W3:Y:S04]  /*39960*/  LDL R14, [R1+0x65c] ;  /* 0x00065c00010e7983 */ /* 0x000ee80000100800 */
[----:B----4-:R0:W4:Y:S04]  /*39970*/  @!P1 LDG.E.U16 R8, desc[UR8][R4.64] ;  /* 0x0000000804089981 */ /* 0x010128000c1e1500 */
[----:B------:R-:W0:Y:S04]  /*39980*/  LDL R4, [R1+0x744] ;  /* 0x0007440001047983 */ /* 0x000e280000100800 */
[----:B------:R-:W0:Y:S02]  /*39990*/  LDL R5, [R1+0x748] ;  /* 0x0007480001057983 */ /* 0x000e240000100800 */
[----:B0-----:R-:W-:-:S04]  /*399a0*/  @!P4 LOP3.LUT R5, R5, R4, RZ, 0x3c, !PT ;  /* 0x000000040505c212 */ /* 0x001fc800078e3cff */
[----:B------:R-:W-:-:S04]  /*399b0*/  @!P4 LOP3.LUT R4, R5, R4, RZ, 0x3c, !PT ;  /* 0x000000040504c212 */ /* 0x000fc800078e3cff */
[----:B------:R-:W-:Y:S01]  /*399c0*/  @!P4 LOP3.LUT R5, R5, R4, RZ, 0x3c, !PT ;  /* 0x000000040505c212 */ /* 0x000fe200078e3cff */
[----:B----4-:R0:W-:Y:S04]  /*399d0*/  STL [R1+0x50], R8 ;  /* 0x0000500801007387 */ /* 0x0101e80000100800 */
[----:B------:R1:W4:Y:S01]  /*399e0*/  @!P4 LDG.E.U16 R28, desc[UR8][R4.64] ;  /* 0x00000008041cc981 */ /* 0x000322000c1e1500 */
[----:B------:R-:W-:-:S03]  /*399f0*/  PRMT R13, RZ, 0x7610, R13 ;  /* 0x00007610ff0d7816 */ /* 0x000fc6000000000d */
[----:B0-----:R-:W3:Y:S04]  /*39a00*/  LDL R8, [R1+0x660] ;  /* 0x0006600001087983 */ /* 0x001ee80000100800 */
[----:B------:R-:W1:Y:S04]  /*39a10*/  LDL R4, [R1+0x6e4] ;  /* 0x0006e40001047983 */ /* 0x000e680000100800 */
[----:B------:R-:W1:Y:S02]  /*39a20*/  LDL R5, [R1+0x6e8] ;  /* 0x0006e80001057983 */ /* 0x000e640000100800 */
[----:B-1----:R-:W-:-:S04]  /*39a30*/  @!P4 LOP3.LUT R5, R5, R4, RZ, 0x3c, !PT ;  /* 0x000000040505c212 */ /* 0x002fc800078e3cff */
[----:B------:R-:W-:-:S04]  /*39a40*/  @!P4 LOP3.LUT R4, R5, R4, RZ, 0x3c, !PT ;  /* 0x000000040504c212 */ /* 0x000fc800078e3cff */
[----:B------:R-:W-:Y:S01]  /*39a50*/  @!P4 LOP3.LUT R5, R5, R4, RZ, 0x3c, !PT ;  /* 0x000000040505c212 */ /* 0x000fe200078e3cff */
[----:B----4-:R-:W-:Y:S04]  /*39a60*/  STL [R1+0x2124], R28 ;  /* 0x0021241c01007387 */ /* 0x010fe80000100800 */
[----:B------:R0:W4:Y:S04]  /*39a70*/  @!P4 LDG.E.U16 R13, desc[UR8][R4.64] ;  /* 0x00000008040dc981 */ /* 0x000128000c1e1500 */
[----:B------:R-:W0:Y:S04]  /*39a80*/  LDL R4, [R1+0x6dc] ;  /* 0x0006dc0001047983 */ /* 0x000e280000100800 */
[----:B------:R-:W0:Y:S01]  /*39a90*/  LDL R5, [R1+0x6e0] ;  /* 0x0006e00001057983 */ /* 0x000e220000100800 */
[----:B------:R-:W-:-:S02]  /*39aa0*/  PRMT R15, RZ, 0x7610, R15 ;  /* 0x00007610ff0f7816 */ /* 0x000fc4000000000f */
[----:B0-----:R-:W-:-:S04]  /*39ab0*/  @!P1 LOP3.LUT R5, R5, R4, RZ, 0x3c, !PT ;  /* 0x0000000405059212 */ /* 0x001fc800078e3cff */
[----:B------:R-:W-:-:S04]  /*39ac0*/  @!P1 LOP3.LUT R4, R5, R4, RZ, 0x3c, !PT ;  /* 0x0000000405049212 */ /* 0x000fc800078e3cff */
[----:B------:R-:W-:Y:S01]  /*39ad0*/  @!P1 LOP3.LUT R5, R5, R4, RZ, 0x3c, !PT ;  /* 0x0000000405059212 */ /* 0x000fe200078e3cff */
[----:B----4-:R0:W-:Y:S04]  /*39ae0*/  STL [R1+0x48], R13 ;  /* 0x0000480d01007387 */ /* 0x0101e80000100800 */
[----:B------:R1:W4:Y:S01]  /*39af0*/  @!P1 LDG.E.U16 R15, desc[UR8][R4.64] ;  /* 0x00000008040f9981 */ /* 0x000322000c1e1500 */
[----:B--2---:R-:W-:-:S03]  /*39b00*/  PRMT R29, RZ, 0x7610, R29 ;  /* 0x00007610ff1d7816 */ /* 0x004fc6000000001d */
[----:B0-----:R-:W2:Y:S04]  /*39b10*/  LDL R13, [R1+0x1560] ;  /* 0x00156000010d7983 */ /* 0x001ea80000100800 */
[----:B------:R-:W1:Y:S04]  /*39b20*/  LDL R4, [R1+0x664] ;  /* 0x0006640001047983 */ /* 0x000e680000100800 */
[----:B------:R-:W1:Y:S02]  /*39b30*/  LDL R5, [R1+0x668] ;  /* 0x0006680001057983 */ /* 0x000e640000100800 */
[----:B-1----:R-:W-:-:S04]  /*39b40*/  @!P4 LOP3.LUT R5, R5, R4, RZ, 0x3c, !PT ;  /* 0x000000040505c212 */ /* 0x002fc800078e3cff */
[----:B------:R-:W-:-:S04]  /*39b50*/  @!P4 LOP3.LUT R4, R5, R4, RZ, 0x3c, !PT ;  /* 0x000000040504c212 */ /* 0x000fc800078e3cff */
[----:B------:R-:W-:-:S05]  /*39b60*/  @!P4 LOP3.LUT R5, R5, R4, RZ, 0x3c, !PT ;  /* 0x000000040505c212 */ /* 0x000fca00078e3cff */
[----:B------:R-:W3:Y:S04]  /*39b70*/  @!P4 LDG.E.U16 R29, desc[UR8][R4.64] ;  /* 0x00000008041dc981 */ /* 0x000ee8000c1e1500 */
[----:B----4-:R0:W-:Y:S04]  /*39b80*/  STL [R1+0x44], R15 ;  /* 0x0000440f01007387 */ /* 0x0101e80000100800 */
[----:B0-----:R-:W4:Y:S04]  /*39b90*/  LDL R15, [R1+0x15d8] ;  /* 0x0015d800010f7983 */ /* 0x001f280000100800 */
[----:B---3--:R0:W-:Y:S04]  /*39ba0*/  STL [R1+0x3c], R29 ;  /* 0x00003c1d01007387 */ /* 0x0081e80000100800 */
[----:B0-----:R-:W3:Y:S01]  /*39bb0*/  LDL.LU R29, [R1+0x219c] ;  /* 0x00219c00011d7983 */ /* 0x001ee20000300800 */
[----:B------:R-:W-:-:S02]  /*39bc0*/  @!P1 IMAD.MOV.U32 R4, RZ, RZ, R8 ;  /* 0x000000ffff049224 */ /* 0x000fc400078e0008 */
[----:B------:R-:W-:Y:S01]  /*39bd0*/  @!P1 IMAD.MOV.U32 R5, RZ, RZ, R14 ;  /* 0x000000ffff059224 */ /* 0x000fe200078e000e */
[----:B------:R-:W4:Y:S04]  /*39be0*/  LDL R8, [R1+0x15e0] ;  /* 0x0015e00001087983 */ /* 0x000f280000100800 */
[----:B------:R-:W4:Y:S01]  /*39bf0*/  LDL R14, [R1+0x15d4] ;  /* 0x0015d400010e7983 */ /* 0x000f220000100800 */
[----:B---3--:R-:W-:-:S06]  /*39c00*/  PRMT R29, RZ, 0x7610, R29 ;  /* 0x00007610ff1d7816 */ /* 0x008fcc000000001d */
[----:B------:R-:W3:Y:S04]  /*39c10*/  @!P1 LDG.E.U16 R29, desc[UR8][R4.64] ;  /* 0x00000008041d9981 */ /* 0x000ee8000c1e1500 */
[----:B---3--:R0:W-:Y:S04]  /*39c20*/  STL [R1+0x38], R29 ;  /* 0x0000381d01007387 */ /* 0x0081e80000100800 */
[----:B0-----:R-:W3:Y:S04]  /*39c30*/  LDL.LU R29, [R1+0x2198] ;  /* 0x00219800011d7983 */ /* 0x001ee80000300800 */
[----:B------:R-:W2:Y:S04]  /*39c40*/  LDL R4, [R1+0x154c] ;  /* 0x00154c0001047983 */ /* 0x000ea80000100800 */
[----:B------:R-:W2:Y:S02]  /*39c50*/  LDL R5, [R1+0x1558] ;  /* 0x0015580001057983 */ /* 0x000ea40000100800 */
[----:B--2---:R-:W-:-:S02]  /*39c60*/  @!P4 LOP3.LUT R5, R5, R4, RZ, 0x3c, !PT ;  /* 0x000000040505c212 */ /* 0x004fc400078e3cff */
[----:B---3--:R-:W-:Y:S02]  /*39c70*/  PRMT R29, RZ, 0x7610, R29 ;  /* 0x00007610ff1d7816 */ /* 0x008fe4000000001d */
        /* <DEDUP_REMOVED lines=9> */
[----:B------:R-:W-:Y:S01]  /*39d10*/  PRMT R6, RZ, 0x7610, R6 ;  /* 0x00007610ff067816 */ /* 0x000fe20000000006 */
[----:B------:R-:W2:Y:S04]  /*39d20*/  LDL R13, [R1+0x734] ;  /* 0x00073400010d7983 */ /* 0x000ea80000100800 */
[----:B---3--:R4:W3:Y:S04]  /*39d30*/  @!P1 LDG.E.U16 R12, desc[UR8][R4.64] ;  /* 0x00000008040c9981 */ /* 0x0088e8000c1e1500 */
[----:B------:R-:W2:Y:S01]  /*39d40*/  LDL R5, [R1+0x15cc] ;  /* 0x0015cc0001057983 */ /* 0x000ea20000100800 */
[----:B----4-:R-:W-:-:S05]  /*39d50*/  @!P4 IMAD.MOV.U32 R4, RZ, RZ, R15 ;  /* 0x000000ffff04c224 */ /* 0x010fca00078e000f */
[----:B--2---:R0:W2:Y:S04]  /*39d60*/  @!P4 LDG.E.U16 R7, desc[UR8][R4.64] ;  /* 0x000000080407c981 */ /* 0x0040a8000c1e1500 */
[----:B---3--:R1:W-:Y:S04]  /*39d70*/  STL [R1+0x4], R12 ;  /* 0x0000040c01007387 */ /* 0x0083e80000100800 */
[----:B------:R-:W3:Y:S01]  /*39d80*/  LDL R15, [R1+0x730] ;  /* 0x00073000010f7983 */ /* 0x000ee20000100800 */
[----:B0-----:R-:W-:Y:S02]  /*39d90*/  @!P1 IMAD.MOV.U32 R4, RZ, RZ, R8 ;  /* 0x000000ffff049224 */ /* 0x001fe400078e0008 */
[----:B------:R-:W-:Y:S01]  /*39da0*/  @!P1 IMAD.MOV.U32 R5, RZ, RZ, R14 ;  /* 0x000000ffff059224 */ /* 0x000fe200078e000e */
[----:B-1----:R-:W4:Y:S04]  /*39db0*/  LDL R12, [R1+0x738] ;  /* 0x00073800010c7983 */ /* 0x002f280000100800 */
[----:B------:R0:W3:Y:S04]  /*39dc0*/  @!P1 LDG.E.U16 R6, desc[UR8][R4.64] ;  /* 0x0000000804069981 */ /* 0x0000e8000c1e1500 */
[----:B--2---:R1:W-:Y:S04]  /*39dd0*/  STL [R1+0x216c], R7 ;  /* 0x00216c0701007387 */ /* 0x0043e80000100800 */
[----:B------:R-:W0:Y:S04]  /*39de0*/  LDL R4, [R1+0x73c] ;  /* 0x00073c0001047983 */ /* 0x000e280000100800 */
[----:B------:R-:W0:Y:S01]  /*39df0*/  LDL R5, [R1+0x740] ;  /* 0x0007400001057983 */ /* 0x000e220000100800 */
[----:B------:R-:W-:-:S03]  /*39e00*/  PRMT R0, RZ, 0x7610, R0 ;  /* 0x00007610ff007816 */ /* 0x000fc60000000000 */
[----:B------:R-:W2:Y:S04]  /*39e10*/  LDL R14, [R1+0x6d4] ;  /* 0x0006d400010e7983 */ /* 0x000ea80000100800 */
[----:B------:R-:W2:Y:S04]  /*39e20*/  LDL R8, [R1+0x6d8] ;  /* 0x0006d80001087983 */ /* 0x000ea80000100800 */
[----:B-1----:R-:W2:Y:S01]  /*39e30*/  LDL R7, [R1+0x72c] ;  /* 0x00072c0001077983 */ /* 0x002ea20000100800 */
[----:B0-----:R-:W-:-:S04]  /*39e40*/  @!P1 LOP3.LUT R5, R5, R4, RZ, 0x3c, !PT ;  /* 0x0000000405059212 */ /* 0x001fc800078e3cff */
[----:B------:R-:W-:-:S04]  /*39e50*/  @!P1 LOP3.LUT R4, R5, R4, RZ, 0x3c, !PT ;  /* 0x0000000405049212 */ /* 0x000fc800078e3cff */
[----:B------:R-:W-:-:S05]  /*39e60*/  @!P1 LOP3.LUT R5, R5, R4, RZ, 0x3c, !PT ;  /* 0x0000000405059212 */ /* 0x000fca00078e3cff */
[----:B------:R4:W2:Y:S04]  /*39e70*/  @!P1 LDG.E.U16 R0, desc[UR8][R4.64] ;  /* 0x0000000804009981 */ /* 0x0008a8000c1e1500 */
[----:B---3--:R0:W-:Y:S01]  /*39e80*/  STL [R1+0x2170], R6 ;  /* 0x0021700601007387 */ /* 0x0081e20000100800 */
[----:B------:R-:W-:Y:S01]  /*39e90*/  PRMT R29, RZ, 0x7610, R29 ;  /* 0x00007610ff1d7816 */ /* 0x000fe2000000001d */
[----:B----4-:R-:W-:Y:S01]  /*39ea0*/  @!P4 IMAD.MOV.U32 R4, RZ, RZ, R12 ;  /* 0x000000ffff04c224 */ /* 0x010fe200078e000c */
[----:B0-----:R-:W-:Y:S01]  /*39eb0*/  PRMT R6, RZ, 0x7610, R6 ;  /* 0x00007610ff067816 */ /* 0x001fe20000000006 */
[----:B------:R-:W-:-:S05]  /*39ec0*/  @!P4 IMAD.MOV.U32 R5, RZ, RZ, R13 ;  /* 0x000000ffff05c224 */ /* 0x000fca00078e000d */
[----:B------:R0:W3:Y:S02]  /*39ed0*/  @!P4 LDG.E.U16 R6, desc[UR8][R4.64] ;  /* 0x000000080406c981 */ /* 0x0000e4000c1e1500 */
[----:B0-----:R-:W-:Y:S02]  /*39ee0*/  @!P1 IMAD.MOV.U32 R4, RZ, RZ, R15 ;  /* 0x000000ffff049224 */ /* 0x001fe400078e000f */
[----:B--2---:R-:W-:-:S05]  /*39ef0*/  @!P1 IMAD.MOV.U32 R5, RZ, RZ, R7 ;  /* 0x000000ffff059224 */ /* 0x004fca00078e0007 */
[----:B------:R0:W2:Y:S01]  /*39f00*/  @!P1 LDG.E.U16 R29, desc[UR8][R4.64] ;  /* 0x00000008041d9981 */ /* 0x0000a2000c1e1500 */
[----:B------:R-:W-:Y:S01]  /*39f10*/  PRMT R28, RZ, 0x7610, R28 ;  /* 0x00007610ff1c7816 */ /* 0x000fe2000000001c */
[----:B0-----:R-:W-:Y:S02]  /*39f20*/  @!P4 IMAD.MOV.U32 R4, RZ, RZ, R8 ;  /* 0x000000ffff04c224 */ /* 0x001fe400078e0008 */
[----:B------:R-:W-:-:S05]  /*39f30*/  @!P4 IMAD.MOV.U32 R5, RZ, RZ, R14 ;  /* 0x000000ffff05c224 */ /* 0x000fca00078e000e */
[----:B------:R-:W4:Y:S04]  /*39f40*/  @!P4 LDG.E.U16 R28, desc[UR8][R4.64] ;  /* 0x00000008041cc981 */ /* 0x000f28000c1e1500 */
[----:B------:R-:W-:Y:S04]  /*39f50*/  STL [R1+0x2128], R0 ;  /* 0x0021280001007387 */ /* 0x000fe80000100800 */
[----:B------:R-:W4:Y:S04]  /*39f60*/  LDL R13, [R1+0x6cc] ;  /* 0x0006cc00010d7983 */ /* 0x000f280000100800 */
[----:B------:R-:W4:Y:S04]  /*39f70*/  LDL R12, [R1+0x6d0] ;  /* 0x0006d000010c7983 */ /* 0x000f280000100800 */
[----:B------:R-:W4:Y:S04]  /*39f80*/  LDL R7, [R1+0x654] ;  /* 0x0006540001077983 */ /* 0x000f280000100800 */
[----:B---3--:R0:W-:Y:S04]  /*39f90*/  STL [R1+0x24], R6 ;  /* 0x0000240601007387 */ /* 0x0081e80000100800 */
[----:B0-----:R-:W3:Y:S04]  /*39fa0*/  LDL R6, [R1+0x658] ;  /* 0x0006580001067983 */ /* 0x001ee80000100800 */
[----:B--2---:R0:W-:Y:S04]  /*39fb0*/  STL [R1+0x2100], R29 ;  /* 0x0021001d01007387 */ /* 0x0041e80000100800 */
[----:B------:R-:W2:Y:S01]  /*39fc0*/  LDL R14, [R1+0x650] ;  /* 0x00065000010e7983 */ /* 0x000ea20000100800 */
[----:B------:R-:W-:-:S03]  /*39fd0*/  PRMT R0, RZ, 0x7610, R0 ;  /* 0x00007610ff007816 */ /* 0x000fc60000000000 */
[----:B------:R-:W2:Y:S04]  /*39fe0*/  LDL R15, [R1+0x155c] ;  /* 0x00155c00010f7983 */ /* 0x000ea80000100800 */
[----:B------:R-:W2:Y:S04]  /*39ff0*/  LDL R8, [R1+0x1568] ;  /* 0x0015680001087983 */ /* 0x000ea80000100800 */
[----:B0-----:R-:W2:Y:S04]  /*3a000*/  LDL R29, [R1+0x64c] ;  /* 0x00064c00011d7983 */ /* 0x001ea80000100800 */
[----:B----4-:R0:W-:Y:S01]  /*3a010*/  STL [R1+0x215c], R28 ;  /* 0x00215c1c01007387 */ /* 0x0101e20000100800 */
[----:B------:R-:W-:-:S02]  /*3a020*/  @!P1 IMAD.MOV.U32 R5, RZ, RZ, R13 ;  /* 0x000000ffff059224 */ /* 0x000fc400078e000d */
[----:B------:R-:W-:Y:S01]  /*3a030*/  @!P1 IMAD.MOV.U32 R4, RZ, RZ, R12 ;  /* 0x000000ffff049224 */ /* 0x000fe200078e000c */
[----:B------:R-:W4:Y:S04]  /*3a040*/  LDL R13, [R1+0x1564] ;  /* 0x00156400010d7983 */ /* 0x000f280000100800 */
[----:B------:R-:W4:Y:S04]  /*3a050*/  LDL R12, [R1+0x1570] ;  /* 0x00157000010c7983 */ /* 0x000f280000100800 */
[----:B------:R1:W4:Y:S01]  /*3a060*/  @!P1 LDG.E.U16 R0, desc[UR8][R4.64] ;  /* 0x0000000804009981 */ /* 0x000322000c1e1500 */
[----:B0-----:R-:W-:-:S02]  /*3a070*/  PRMT R28, RZ, 0x7610, R28 ;  /* 0x00007610ff1c7816 */ /* 0x001fc4000000001c */
[----:B------:R-:W-:Y:S01]  /*3a080*/  PRMT R9, RZ, 0x7610, R9 ;  /* 0x00007610ff097816 */ /* 0x000fe20000000009 */
[----:B-1----:R-:W-:Y:S02]  /*3a090*/  @!P4 IMAD.MOV.U32 R5, RZ, RZ, R7 ;  /* 0x000000ffff05c224 */ /* 0x002fe400078e0007 */
[----:B---3--:R-:W-:-:S05]  /*3a0a0*/  @!P4 IMAD.MOV.U32 R4, RZ, RZ, R6 ;  /* 0x000000ffff04c224 */ /* 0x008fca00078e0006 */
[----:B------:R2:W3:Y:S02]  /*3a0b0*/  @!P4 LDG.E.U16 R28, desc[UR8][R4.64] ;  /* 0x00000008041cc981 */ /* 0x0004e4000c1e1500 */
[----:B--2---:R-:W-:Y:S02]  /*3a0c0*/  @!P1 IMAD.MOV.U32 R4, RZ, RZ, R14 ;  /* 0x000000ffff049224 */ /* 0x004fe400078e000e */
[----:B------:R-:W-:-:S05]  /*3a0d0*/  @!P1 IMAD.MOV.U32 R5, RZ, RZ, R29 ;  /* 0x000000ffff059224 */ /* 0x000fca00078e001d */
[----:B------:R0:W2:Y:S02]  /*3a0e0*/  @!P1 LDG.E.U16 R9, desc[UR8][R4.64] ;  /* 0x0000000804099981 */ /* 0x0000a4000c1e1500 */
[----:B0-----:R-:W-:Y:S02]  /*3a0f0*/  @!P4 IMAD.MOV.U32 R4, RZ, RZ, R8 ;  /* 0x000000ffff04c224 */ /* 0x001fe400078e0008 */
[----:B------:R-:W-:Y:S01]  /*3a100*/  @!P4 IMAD.MOV.U32 R5, RZ, RZ, R15 ;  /* 0x000000ffff05c224 */ /* 0x000fe200078e000f */
[----:B----4-:R0:W-:Y:S04]  /*3a110*/  STL [R1+0x2160], R0 ;  /* 0x0021600001007387 */ /* 0x0101e80000100800 */
[----:B------:R-:W4:Y:S04]  /*3a120*/  LDL R7, [R1+0x15dc] ;  /* 0x0015dc0001077983 */ /* 0x000f280000100800 */
[----:B------:R-:W3:Y:S04]  /*3a130*/  LDL R6, [R1+0x15e8] ;  /* 0x0015e80001067983 */ /* 0x000ee80000100800 */
[----:B------:R-:W3:Y:S01]  /*3a140*/  LDL R14, [R1+0x15e4] ;  /* 0x0015e400010e7983 */ /* 0x000ee20000100800 */
[----:B0-----:R-:W-:-:S06]  /*3a150*/  PRMT R0, RZ, 0x7610, R0 ;  /* 0x00007610ff007816 */ /* 0x001fcc0000000000 */
[----:B------:R0:W3:Y:S02]  /*3a160*/  @!P4 LDG.E.U16 R0, desc[UR8][R4.64] ;  /* 0x000000080400c981 */ /* 0x0000e4000c1e1500 */
[----:B0-----:R-:W-:-:S06]  /*3a170*/  PRMT R5, RZ, 0x7610, R5 ;  /* 0x00007610ff057816 */ /* 0x001fcc0000000005 */
[----:B------:R4:W3:Y:S04]  /*3a180*/  @!P1 LDG.E.U16 R5, desc[UR8][R12.64] ;  /* 0x000000080c059981 */ /* 0x0008e8000c1e1500 */
[----:B--2---:R0:W-:Y:S04]  /*3a190*/  STL [R1+0x10], R9 ;  /* 0x0000100901007387 */ /* 0x0041e80000100800 */
[----:B------:R-:W2:Y:S04]  /*3a1a0*/  LDL R8, [R1+0x6c4] ;  /* 0x0006c40001087983 */ /* 0x000ea80000100800 */
[----:B0-----:R-:W2:Y:S01]  /*3a1b0*/  LDL R9, [R1+0x15f0] ;  /* 0x0015f00001097983 */ /* 0x001ea20000100800 */
[----:B------:R-:W-:Y:S01]  /*3a1c0*/  PRMT R4, RZ, 0x7610, R4 ;  /* 0x00007610ff047816 */ /* 0x000fe20000000004 */
[----:B----4-:R-:W-:-:S02]  /*3a1d0*/  @!P4 IMAD.MOV.U32 R13, RZ, RZ, R7 ;  /* 0x000000ffff0dc224 */ /* 0x010fc400078e0007 */
[----:B---3--:R-:W-:-:S05]  /*3a1e0*/  @!P4 IMAD.MOV.U32 R12, RZ, RZ, R6 ;  /* 0x000000ffff0cc224 */ /* 0x008fca00078e0006 */
[----:B------:R0:W3:Y:S04]  /*3a1f0*/  @!P4 LDG.E.U16 R4, desc[UR8][R12.64] ;  /* 0x000000080c04c981 */ /* 0x0000e8000c1e1500 */
[----:B------:R1:W-:Y:S04]  /*3a200*/  STL [R1], R0 ;  /* 0x0000000001007387 */ /* 0x0003e80000100800 */
[----:B-1----:R-:W4:Y:S04]  /*3a210*/  LDL R0, [R1+0x6c8] ;  /* 0x0006c80001007983 */ /* 0x002f280000100800 */
[----:B------:R1:W-:Y:S04]  /*3a220*/  STL [R1+0x2154], R5 ;  /* 0x0021540501007387 */ /* 0x0003e80000100800 */
[----:B------:R-:W4:Y:S04]  /*3a230*/  LDL R7, [R1+0x6bc] ;  /* 0x0006bc0001077983 */ /* 0x000f280000100800 */
[----:B------:R-:W4:Y:S01]  /*3a240*/  LDL R6, [R1+0x6c0] ;  /* 0x0006c00001067983 */ /* 0x000f220000100800 */
[----:B------:R-:W-:Y:S01]  /*3a250*/  PRMT R3, RZ, 0x7610, R3 ;  /* 0x00007610ff037816 */ /* 0x000fe20000000003 */
[----:B0-----:R-:W-:Y:S01]  /*3a260*/  @!P1 IMAD.MOV.U32 R13, RZ, RZ, R14 ;  /* 0x000000ffff0d9224 */ /* 0x001fe200078e000e */
[----:B------:R-:W-:Y:S01]  /*3a270*/  PRMT R25, RZ, 0x7610, R25 ;  /* 0x00007610ff197816 */ /* 0x000fe20000000019 */
[----:B--2---:R-:W-:-:S05]  /*3a280*/  @!P1 IMAD.MOV.U32 R12, RZ, RZ, R9 ;  /* 0x000000ffff0c9224 */ /* 0x004fca00078e0009 */
[----:B------:R0:W2:Y:S02]  /*3a290*/  @!P1 LDG.E.U16 R3, desc[UR8][R12.64] ;  /* 0x000000080c039981 */ /* 0x0000a4000c1e1500 */
[----:B0-----:R-:W-:Y:S01]  /*3a2a0*/  @!P4 IMAD.MOV.U32 R13, RZ, RZ, R8 ;  /* 0x000000ffff0dc224 */ /* 0x001fe200078e0008 */
[----:B------:R-:W-:Y:S01]  /*3a2b0*/  PRMT R23, RZ, 0x7610, R23 ;  /* 0x00007610ff177816 */ /* 0x000fe20000000017 */
[----:B---3--:R0:W-:Y:S04]  /*3a2c0*/  STL [R1+0x2158], R4 ;  /* 0x0021580401007387 */ /* 0x0081e80000100800 */
[----:B-1----:R-:W3:Y:S04]  /*3a2d0*/  LDL R5, [R1+0x6b4] ;  /* 0x0006b40001057983 */ /* 0x002ee80000100800 */
[----:B0-----:R-:W3:Y:S01]  /*3a2e0*/  LDL R4, [R1+0x6b8] ;  /* 0x0006b80001047983 */ /* 0x001ee20000100800 */
[----:B----4-:R-:W-:-:S05]  /*3a2f0*/  @!P4 IMAD.MOV.U32 R12, RZ, RZ, R0 ;  /* 0x000000ffff0cc224 */ /* 0x010fca00078e0000 */
[----:B------:R0:W4:Y:S02]  /*3a300*/  @!P4 LDG.E.U16 R25, desc[UR8][R12.64] ;  /* 0x000000080c19c981 */ /* 0x000124000c1e1500 */
[----:B0-----:R-:W-:Y:S02]  /*3a310*/  @!P1 IMAD.MOV.U32 R12, RZ, RZ, R6 ;  /* 0x000000ffff0c9224 */ /* 0x001fe400078e0006 */
[----:B------:R-:W-:-:S05]  /*3a320*/  @!P1 IMAD.MOV.U32 R13, RZ, RZ, R7 ;  /* 0x000000ffff0d9224 */ /* 0x000fca00078e0007 */
[----:B------:R3:W4:Y:S04]  /*3a330*/  @!P1 LDG.E.U16 R23, desc[UR8][R12.64] ;  /* 0x000000080c179981 */ /* 0x000728000c1e1500 */
[----:B--2---:R0:W-:Y:S04]  /*3a340*/  STL [R1+0x2164], R3 ;  /* 0x0021640301007387 */ /* 0x0041e80000100800 */
[----:B------:R-:W2:Y:S04]  /*3a350*/  LDL R9, [R1+0x6ac] ;  /* 0x0006ac0001097983 */ /* 0x000ea80000100800 */
[----:B------:R-:W-:Y:S04]  /*3a360*/  STL [R1+0x14], R28 ;  /* 0x0000141c01007387 */ /* 0x000fe80000100800 */
[----:B------:R-:W2:Y:S04]  /*3a370*/  LDL R8, [R1+0x6b0] ;  /* 0x0006b00001087983 */ /* 0x000ea80000100800 */
[----:B------:R-:W2:Y:S04]  /*3a380*/  LDL R0, [R1+0x648] ;  /* 0x0006480001007983 */ /* 0x000ea80000100800 */
[----:B0-----:R-:W2:Y:S01]  /*3a390*/  LDL R3, [R1+0x644] ;  /* 0x0006440001037983 */ /* 0x001ea20000100800 */
[----:B---3--:R-:W-:-:S02]  /*3a3a0*/  @!P4 IMAD.MOV.U32 R13, RZ, RZ, R5 ;  /* 0x000000ffff0dc224 */ /* 0x008fc400078e0005 */
[----:B------:R-:W-:Y:S01]  /*3a3b0*/  @!P4 IMAD.MOV.U32 R12, RZ, RZ, R4 ;  /* 0x000000ffff0cc224 */ /* 0x000fe200078e0004 */
[----:B----4-:R-:W-:Y:S04]  /*3a3c0*/  STL [R1+0x212c], R25 ;  /* 0x00212c1901007387 */ /* 0x010fe80000100800 */
[----:B------:R-:W3:Y:S04]  /*3a3d0*/  LDL R7, [R1+0x63c] ;  /* 0x00063c0001077983 */ /* 0x000ee80000100800 */
[----:B------:R-:W4:Y:S04]  /*3a3e0*/  LDL R6, [R1+0x640] ;  /* 0x0006400001067983 */ /* 0x000f280000100800 */
[----:B------:R-:W-:Y:S04]  /*3a3f0*/  STL [R1+0x2130], R23 ;  /* 0x0021301701007387 */ /* 0x000fe80000100800 */
[----:B------:R-:W4:Y:S04]  /*3a400*/  LDL R5, [R1+0x156c] ;  /* 0x00156c0001057983 */ /* 0x000f280000100800 */
[----:B------:R-:W4:Y:S01]  /*3a410*/  LDL R4, [R1+0x1578] ;  /* 0x0015780001047983 */ /* 0x000f220000100800 */
[----:B------:R-:W-:-:S02]  /*3a420*/  PRMT R21, RZ, 0x7610, R21 ;  /* 0x00007610ff157816 */ /* 0x000fc40000000015 */
[----:B------:R-:W-:-:S04]  /*3a430*/  PRMT R18, RZ, 0x7610, R18 ;  /* 0x00007610ff127816 */ /* 0x000fc80000000012 */
[----:B------:R2:W4:Y:S01]  /*3a440*/  @!P4 LDG.E.U16 R21, desc[UR8][R12.64] ;  /* 0x000000080c15c981 */ /* 0x000522000c1e1500 */
[----:B------:R-:W-:Y:S01]  /*3a450*/  PRMT R16, RZ, 0x7610, R16 ;  /* 0x00007610ff107816 */ /* 0x000fe20000000010 */
[----:B--2---:R-:W-:Y:S02]  /*3a460*/  @!P1 IMAD.MOV.U32 R12, RZ, RZ, R8 ;  /* 0x000000ffff0c9224 */ /* 0x004fe400078e0008 */
[----:B------:R-:W-:-:S05]  /*3a470*/  @!P1 IMAD.MOV.U32 R13, RZ, RZ, R9 ;  /* 0x000000ffff0d9224 */ /* 0x000fca00078e0009 */
[----:B------:R0:W2:Y:S02]  /*3a480*/  @!P1 LDG.E.U16 R18, desc[UR8][R12.64] ;  /* 0x000000080c129981 */ /* 0x0000a4000c1e1500 */
[----:B0-----:R-:W-:Y:S02]  /*3a490*/  @!P4 IMAD.MOV.U32 R12, RZ, RZ, R0 ;  /* 0x000000ffff0cc224 */ /* 0x001fe400078e0000 */
[----:B------:R-:W-:-:S05]  /*3a4a0*/  @!P4 IMAD.MOV.U32 R13, RZ, RZ, R3 ;  /* 0x000000ffff0dc224 */ /* 0x000fca00078e0003 */
[----:B------:R0:W2:Y:S02]  /*3a4b0*/  @!P4 LDG.E.U16 R16, desc[UR8][R12.64] ;  /* 0x000000080c10c981 */ /* 0x0000a4000c1e1500 */
[----:B0-----:R-:W-:Y:S02]  /*3a4c0*/  PRMT R12, RZ, 0x7610, R12 ;  /* 0x00007610ff0c7816 */ /* 0x001fe4000000000c */
[----:B------:R-:W-:Y:S01]  /*3a4d0*/  PRMT R13, RZ, 0x7610, R13 ;  /* 0x00007610ff0d7816 */ /* 0x000fe2000000000d */
[----:B---3--:R-:W-:Y:S02]  /*3a4e0*/  @!P1 IMAD.MOV.U32 R15, RZ, RZ, R7 ;  /* 0x000000ffff0f9224 */ /* 0x008fe400078e0007 */
[----:B----4-:R-:W-:-:S05]  /*3a4f0*/  @!P1 IMAD.MOV.U32 R14, RZ, RZ, R6 ;  /* 0x000000ffff0e9224 */ /* 0x010fca00078e0006 */
[----:B------:R0:W3:Y:S02]  /*3a500*/  @!P1 LDG.E.U16 R12, desc[UR8][R14.64] ;  /* 0x000000080e0c9981 */ /* 0x0000e4000c1e1500 */
[----:B0-----:R-:W-:Y:S02]  /*3a510*/  @!P4 IMAD.MOV.U32 R15, RZ, RZ, R5 ;  /* 0x000000ffff0fc224 */ /* 0x001fe400078e0005 */
[----:B------:R-:W-:-:S05]  /*3a520*/  @!P4 IMAD.MOV.U32 R14, RZ, RZ, R4 ;  /* 0x000000ffff0ec224 */ /* 0x000fca00078e0004 */
[----:B------:R-:W4:Y:S04]  /*3a530*/  @!P4 LDG.E.U16 R13, desc[UR8][R14.64] ;  /* 0x000000080e0dc981 */ /* 0x000f28000c1e1500 */
[----:B------:R-:W-:Y:S04]  /*3a540*/  STL [R1+0x2104], R21 ;  /* 0x0021041501007387 */ /* 0x000fe80000100800 */
[----:B--2---:R-:W-:Y:S04]  /*3a550*/  STL [R1+0x2108], R18 ;  /* 0x0021081201007387 */ /* 0x004fe80000100800 */
[----:B------:R-:W2:Y:S04]  /*3a560*/  LDL R3, [R1+0x1574] ;  /* 0x0015740001037983 */ /* 0x000ea80000100800 */
[----:B------:R-:W2:Y:S04]  /*3a570*/  LDL R0, [R1+0x1580] ;  /* 0x0015800001007983 */ /* 0x000ea80000100800 */
[----:B------:R0:W-:Y:S04]  /*3a580*/  STL [R1+0x2134], R16 ;  /* 0x0021341001007387 */ /* 0x0001e80000100800 */
[----:B------:R-:W2:Y:S04]  /*3a590*/  LDL R9, [R1+0x15f8] ;  /* 0x0015f80001097983 */ /* 0x000ea80000100800 */
[----:B0-----:R-:W2:Y:S04]  /*3a5a0*/  LDL R16, [R1+0x15ec] ;  /* 0x0015ec0001107983 */ /* 0x001ea80000100800 */
[----:B---3--:R-:W-:Y:S04]  /*3a5b0*/  STL [R1+0x2120], R12 ;  /* 0x0021200c01007387 */ /* 0x008fe80000100800 */
[----:B------:R-:W3:Y:S04]  /*3a5c0*/  LDL R8, [R1+0x1600] ;  /* 0x0016000001087983 */ /* 0x000ee80000100800 */
[----:B------:R-:W3:Y:S04]  /*3a5d0*/  LDL R7, [R1+0x634] ;  /* 0x0006340001077983 */ /* 0x000ee80000100800 */
[----:B------:R-:W3:Y:S04]  /*3a5e0*/  LDL R6, [R1+0x638] ;  /* 0x0006380001067983 */ /* 0x000ee80000100800 */
[----:B------:R-:W3:Y:S04]  /*3a5f0*/  LDL R4, [R1+0x630] ;  /* 0x0006300001047983 */ /* 0x000ee80000100800 */
[----:B----4-:R-:W-:Y:S04]  /*3a600*/  STL [R1+0x2138], R13 ;  /* 0x0021380d01007387 */ /* 0x010fe80000100800 */
[----:B------:R-:W4:Y:S01]  /*3a610*/  LDL R5, [R1+0x62c] ;  /* 0x00062c0001057983 */ /* 0x000f220000100800 */
[----:B------:R-:W-:-:S02]  /*3a620*/  PRMT R17, RZ, 0x7610, R17 ;  /* 0x00007610ff117816 */ /* 0x000fc40000000011 */
[----:B------:R-:W-:Y:S02]  /*3a630*/  PRMT R19, RZ, 0x7610, R19 ;  /* 0x00007610ff137816 */ /* 0x000fe40000000013 */
[----:B------:R-:W-:Y:S01]  /*3a640*/  PRMT R20, RZ, 0x7610, R20 ;  /* 0x00007610ff147816 */ /* 0x000fe20000000014 */
[----:B--2---:R-:W-:Y:S02]  /*3a650*/  @!P1 IMAD.MOV.U32 R15, RZ, RZ, R3 ;  /* 0x000000ffff0f9224 */ /* 0x004fe400078e0003 */
[----:B------:R-:W-:Y:S01]  /*3a660*/  @!P1 IMAD.MOV.U32 R14, RZ, RZ, R0 ;  /* 0x000000ffff0e9224 */ /* 0x000fe200078e0000 */
[----:B------:R-:W-:Y:S02]  /*3a670*/  PRMT R22, RZ, 0x7610, R22 ;  /* 0x00007610ff167816 */ /* 0x000fe40000000016 */
[----:B------:R-:W-:Y:S01]  /*3a680*/  PRMT R24, RZ, 0x7610, R24 ;  /* 0x00007610ff187816 */ /* 0x000fe20000000018 */
[----:B------:R-:W2:Y:S04]  /*3a690*/  LDL R3, [R1+0x157c] ;  /* 0x00157c0001037983 */ /* 0x000ea80000100800 */
[----:B------:R0:W2:Y:S04]  /*3a6a0*/  @!P1 LDG.E.U16 R17, desc[UR8][R14.64] ;  /* 0x000000080e119981 */ /* 0x0000a8000c1e1500 */
[----:B------:R-:W2:Y:S01]  /*3a6b0*/  LDL R0, [R1+0x1588] ;  /* 0x0015880001007983 */ /* 0x000ea20000100800 */
[----:B0-----:R-:W-:-:S02]  /*3a6c0*/  @!P4 IMAD.MOV.U32 R14, RZ, RZ, R9 ;  /* 0x000000ffff0ec224 */ /* 0x001fc400078e0009 */
[----:B------:R-:W-:-:S05]  /*3a6d0*/  @!P4 IMAD.MOV.U32 R15, RZ, RZ, R16 ;  /* 0x000000ffff0fc224 */ /* 0x000fca00078e0010 */
[----:B------:R0:W2:Y:S02]  /*3a6e0*/  @!P4 LDG.E.U16 R19, desc[UR8][R14.64] ;  /* 0x000000080e13c981 */ /* 0x0000a4000c1e1500 */
[----:B0-----:R-:W-:Y:S02]  /*3a6f0*/  @!P1 IMAD.MOV.U32 R15, RZ, RZ, R2 ;  /* 0x000000ffff0f9224 */ /* 0x001fe400078e0002 */
[----:B---3--:R-:W-:-:S05]  /*3a700*/  @!P1 IMAD.MOV.U32 R14, RZ, RZ, R8 ;  /* 0x000000ffff0e9224 */ /* 0x008fca00078e0008 */
[----:B------:R0:W3:Y:S02]  /*3a710*/  @!P1 LDG.E.U16 R20, desc[UR8][R14.64] ;  /* 0x000000080e149981 */ /* 0x0000e4000c1e1500 */
[----:B0-----:R-:W-:Y:S02]  /*3a720*/  @!P4 IMAD.MOV.U32 R14, RZ, RZ, R6 ;  /* 0x000000ffff0ec224 */ /* 0x001fe400078e0006 */
[----:B------:R-:W-:-:S05]  /*3a730*/  @!P4 IMAD.MOV.U32 R15, RZ, RZ, R7 ;  /* 0x000000ffff0fc224 */ /* 0x000fca00078e0007 */
[----:B------:R0:W3:Y:S02]  /*3a740*/  @!P4 LDG.E.U16 R22, desc[UR8][R14.64] ;  /* 0x000000080e16c981 */ /* 0x0000e4000c1e1500 */
[----:B0-----:R-:W-:Y:S02]  /*3a750*/  @!P1 IMAD.MOV.U32 R14, RZ, RZ, R4 ;  /* 0x000000ffff0e9224 */ /* 0x001fe400078e0004 */
[----:B----4-:R-:W-:-:S05]  /*3a760*/  @!P1 IMAD.MOV.U32 R15, RZ, RZ, R5 ;  /* 0x000000ffff0f9224 */ /* 0x010fca00078e0005 */
[----:B------:R0:W4:Y:S04]  /*3a770*/  @!P1 LDG.E.U16 R24, desc[UR8][R14.64] ;  /* 0x000000080e189981 */ /* 0x000128000c1e1500 */
[----:B--2---:R-:W-:Y:S01]  /*3a780*/  STL [R1+0x213c], R17 ;  /* 0x00213c1101007387 */ /* 0x004fe20000100800 */
[----:B------:R-:W-:Y:S01]  /*3a790*/  PRMT R26, RZ, 0x7610, R26 ;  /* 0x00007610ff1a7816 */ /* 0x000fe2000000001a */
[----:B0-----:R-:W-:Y:S02]  /*3a7a0*/  @!P4 IMAD.MOV.U32 R15, RZ, RZ, R3 ;  /* 0x000000ffff0fc224 */ /* 0x001fe400078e0003 */
[----:B------:R-:W-:Y:S04]  /*3a7b0*/  STL [R1+0x2140], R19 ;  /* 0x0021401301007387 */ /* 0x000fe80000100800 */
[----:B------:R-:W-:Y:S01]  /*3a7c0*/  STL [R1+0x17b4], R2 ;  /* 0x0017b40201007387 */ /* 0x000fe20000100800 */
[----:B------:R-:W-:-:S05]  /*3a7d0*/  @!P4 IMAD.MOV.U32 R14, RZ, RZ, R0 ;  /* 0x000000ffff0ec224 */ /* 0x000fca00078e0000 */
[----:B------:R-:W2:Y:S04]  /*3a7e0*/  @!P4 LDG.E.U16 R26, desc[UR8][R14.64] ;  /* 0x000000080e1ac981 */ /* 0x000ea8000c1e1500 */
[----:B---3--:R-:W-:Y:S04]  /*3a7f0*/  STL [R1+0x2144], R20 ;  /* 0x0021441401007387 */ /* 0x008fe80000100800 */
[----:B------:R-:W-:Y:S04]  /*3a800*/  STL [R1+0x210c], R22 ;  /* 0x00210c1601007387 */ /* 0x000fe80000100800 */
[----:B----4-:R0:W-:Y:S04]  /*3a810*/  STL [R1+0x2110], R24 ;  /* 0x0021101801007387 */ /* 0x0101e80000100800 */
[----:B0-----:R-:W3:Y:S04]  /*3a820*/  LDL.LU R24, [R1+0x214] ;  /* 0x0002140001187983 */ /* 0x001ee80000300800 */
        /* <DEDUP_REMOVED lines=20> */
[----:B------:R-:W3:Y:S04]  /*3a970*/  LDL R14, [R1+0x1584] ;  /* 0x00158400010e7983 */ /* 0x000ee80000100800 */
[----:B------:R-:W3:Y:S01]  /*3a980*/  LDL R15, [R1+0x1590] ;  /* 0x00159000010f7983 */ /* 0x000ee20000100800 */
[----:B------:R-:W-:-:S03]  /*3a990*/  PRMT R27, RZ, 0x7610, R27 ;  /* 0x00007610ff1b7816 */ /* 0x000fc6000000001b */
[----:B--2---:R0:W-:Y:S04]  /*3a9a0*/  STL [R1+0x2114], R26 ;  /* 0x0021141a01007387 */ /* 0x0041e80000100800 */
[----:B0-----:R-:W2:Y:S01]  /*3a9b0*/  LDL.LU R26, [R1+0x218] ;  /* 0x00021800011a7983 */ /* 0x001ea20000300800 */
[----:B------:R-:W0:Y:S01]  /*3a9c0*/  S2R R9, SR_TID.X ;  /* 0x0000000000097919 */ /* 0x000e220000002100 */
[----:B---3--:R-:W-:-:S04]  /*3a9d0*/  @!P1 LOP3.LUT R15, R15, R14, RZ, 0x3c, !PT ;  /* 0x0000000e0f0f9212 */ /* 0x008fc800078e3cff */
[----:B------:R-:W-:-:S04]  /*3a9e0*/  @!P1 LOP3.LUT R14, R15, R14, RZ, 0x3c, !PT ;  /* 0x0000000e0f0e9212 */ /* 0x000fc800078e3cff */
[----:B------:R-:W-:-:S05]  /*3a9f0*/  @!P1 LOP3.LUT R15, R15, R14, RZ, 0x3c, !PT ;  /* 0x0000000e0f0f9212 */ /* 0x000fca00078e3cff */
[----:B------:R-:W3:Y:S04]  /*3aa00*/  @!P1 LDG.E.U16 R27, desc[UR8][R14.64] ;  /* 0x000000080e1b9981 */ /* 0x000ee8000c1e1500 */
[----:B------:R-:W4:Y:S01]  /*3aa10*/  LDL.LU R15, [R1+0x244] ;  /* 0x00024400010f7983 */ /* 0x000f220000300800 */
[----:B0-----:R-:W-:-:S05]  /*3aa20*/  LOP3.LUT R7, R9, 0x3f, RZ, 0xc0, !PT ;  /* 0x0000003f09077812 */ /* 0x001fca00078ec0ff */
[----:B------:R-:W-:-:S05]  /*3aa30*/  IMAD.SHL.U32 R9, R7, 0x2, RZ ;  /* 0x0000000207097824 */ /* 0x000fca00078e00ff */
[----:B------:R-:W-:-:S05]  /*3aa40*/  LOP3.LUT R9, R9, 0x20, RZ, 0x3c, !PT ;  /* 0x0000002009097812 */ /* 0x000fca00078e3cff */
[----:B----4-:R-:W-:Y:S04]  /*3aa50*/  STS.U16 [R9+UR5+0x9a80], R15 ;  /* 0x009a800f09007988 */ /* 0x010fe80008000405 */
        /* <DEDUP_REMOVED lines=23> */
[----:B---3--:R-:W-:Y:S04]  /*3abd0*/  STL [R1+0x2118], R27 ;  /* 0x0021181b01007387 */ /* 0x008fe80000100800 */
[----:B------:R0:W-:Y:S04]  /*3abe0*/  STS.U16 [R9+UR5+0xfa80], R10 ;  /* 0x00fa800a09007988 */ /* 0x0001e80008000405 */
[----:B0-----:R-:W2:Y:S04]  /*3abf0*/  LDL.LU R9, [R1+0x604] ;  /* 0x0006040001097983 */ /* 0x001ea80000300800 */
[----:B------:R-:W3:Y:S04]  /*3ac00*/  LDL.LU R10, [R1+0x5d8] ;  /* 0x0005d800010a7983 */ /* 0x000ee80000300800 */
[----:B---3--:R0:W-:Y:S04]  /*3ac10*/  STL [R1+0x218c], R10 ;  /* 0x00218c0a01007387 */ /* 0x0081e80000100800 */
[----:B0-----:R-:W3:Y:S01]  /*3ac20*/  LDL.LU R10, [R1+0x5dc] ;  /* 0x0005dc00010a7983 */ /* 0x001ee20000300800 */
[----:B------:R-:W-:-:S03]  /*3ac30*/  IMAD.SHL.U32 R0, R7, 0x2, RZ ;  /* 0x0000000207007824 */ /* 0x000fc600078e00ff */
[----:B---3--:R0:W-:Y:S04]  /*3ac40*/  STL [R1+0x2190], R10 ;  /* 0x0021900a01007387 */ /* 0x0081e80000100800 */
        /* <DEDUP_REMOVED lines=21> */
[----:B------:R-:W-:-:S03]  /*3ada0*/  LOP3.LUT R0, R0, 0x30, RZ, 0x3c, !PT ;  /* 0x0000003000007812 */ /* 0x000fc600078e3cff */
        /* <DEDUP_REMOVED lines=8> */
[----:B---3--:R0:W-:Y:S04]  /*3ae30*/  STS.U16 [R0+UR5+0x380], R10 ;  /* 0x0003800a00007988 */ /* 0x0081e80008000405 */
[----:B0-----:R-:W3:Y:S04]  /*3ae40*/  LDL.LU R10, [R1+0x2190] ;  /* 0x00219000010a7983 */ /* 0x001ee80000300800 */
[----:B---3--:R0:W-:Y:S04]  /*3ae50*/  STS.U16 [R0+UR5+0xb00], R10 ;  /* 0x000b000a00007988 */ /* 0x0081e80008000405 */
[----:B0-----:R-:W3:Y:S04]  /*3ae60*/  LDL.LU R10, [R1+0x218c] ;  /* 0x00218c00010a7983 */ /* 0x001ee80000300800 */
[----:B---3--:R-:W-:Y:S04]  /*3ae70*/  STS.U16 [R0+UR5+0xb80], R10 ;  /* 0x000b800a00007988 */ /* 0x008fe80008000405 */
        /* <DEDUP_REMOVED lines=24> */
[----:B------:R-:W-:Y:S04]  /*3b000*/  STS.U16 [R0+UR5+0x7300], R7 ;  /* 0x0073000700007988 */ /* 0x000fe80008000405 */
[----:B------:R1:W-:Y:S04]  /*3b010*/  STS.U16 [R0+UR5+0x7380], R8 ;  /* 0x0073800800007988 */ /* 0x0003e80008000405 */
[----:B0-----:R-:W3:Y:S04]  /*3b020*/  LDL.LU R6, [R1+0x2e0] ;  /* 0x0002e00001067983 */ /* 0x001ee80000300800 */
[----:B-1----:R-:W4:Y:S04]  /*3b030*/  LDL.LU R8, [R1+0x294] ;  /* 0x0002940001087983 */ /* 0x002f280000300800 */
[----:B----4-:R0:W-:Y:S04]  /*3b040*/  STL [R1+0x2184], R8 ;  /* 0x0021840801007387 */ /* 0x0101e80000100800 */
[----:B0-----:R-:W4:Y:S04]  /*3b050*/  LDL.LU R8, [R1+0x2b8] ;  /* 0x0002b80001087983 */ /* 0x001f280000300800 */
[----:B--2---:R-:W-:Y:S04]  /*3b060*/  STS.U16 [R0+UR5+0x7b00], R9 ;  /* 0x007b000900007988 */ /* 0x004fe80008000405 */
[----:B----4-:R0:W-:Y:S04]  /*3b070*/  STL [R1+0x2188], R8 ;  /* 0x0021880801007387 */ /* 0x0101e80000100800 */
[----:B0-----:R-:W2:Y:S04]  /*3b080*/  LDL.LU R8, [R1+0x2bc] ;  /* 0x0002bc0001087983 */ /* 0x001ea80000300800 */
        /* <DEDUP_REMOVED lines=25> */
[----:B---3--:R0:W-:Y:S04]  /*3b220*/  STS.U16 [R0+UR5+0x7b80], R6 ;  /* 0x007b800600007988 */ /* 0x0081e80008000405 */
[----:B------:R-:W3:Y:S04]  /*3b230*/  LDL.LU R29, [R1+0x2c] ;  /* 0x00002c00011d7983 */ /* 0x000ee80000300800 */
[----:B0-----:R-:W3:Y:S04]  /*3b240*/  LDL.LU R6, [R1+0xc] ;  /* 0x00000c0001067983 */ /* 0x001ee80000300800 */
[----:B--2---:R0:W-:Y:S04]  /*3b250*/  STS.U16 [R0+UR5+0x8300], R8 ;  /* 0x0083000800007988 */ /* 0x0041e80008000405 */
[----:B0-----:R-:W2:Y:S04]  /*3b260*/  LDL.LU R8, [R1+0x2188] ;  /* 0x0021880001087983 */ /* 0x001ea80000300800 */
[----:B--2---:R0:W-:Y:S04]  /*3b270*/  STS.U16 [R0+UR5+0x8380], R8 ;  /* 0x0083800800007988 */ /* 0x0041e80008000405 */
[----:B0-----:R-:W2:Y:S04]  /*3b280*/  LDL.LU R8, [R1+0x2184] ;  /* 0x0021840001087983 */ /* 0x001ea80000300800 */
[----:B--2---:R0:W-:Y:S04]  /*3b290*/  STS.U16 [R0+UR5+0x8b00], R8 ;  /* 0x008b000800007988 */ /* 0x0041e80008000405 */
[----:B----4-:R1:W-:Y:S04]  /*3b2a0*/  STS.U16 [R0+UR5+0x8b80], R9 ;  /* 0x008b800900007988 */ /* 0x0103e80008000405 */
[----:B0-----:R-:W2:Y:S04]  /*3b2b0*/  LDL.LU R8, [R1+0x2180] ;  /* 0x0021800001087983 */ /* 0x001ea80000300800 */
[----:B-1----:R-:W4:Y:S04]  /*3b2c0*/  LDL.LU R9, [R1+0x217c] ;  /* 0x00217c0001097983 */ /* 0x002f280000300800 */
        /* <DEDUP_REMOVED lines=22> */
[----:B------:R0:W-:Y:S02]  /*3b430*/  STS.U16 [R0+UR5+0xeb00], R7 ;  /* 0x00eb000700007988 */ /* 0x0001e40008000405 */
[----:B0-----:R-:W0:Y:S02]  /*3b440*/  S2R R7, SR_TID.X ;  /* 0x0000000000077919 */ /* 0x001e240000002100 */
[----:B------:R-:W-:Y:S04]  /*3b450*/  STS.U16 [R0+UR5+0xeb80], R28 ;  /* 0x00eb801c00007988 */ /* 0x000fe80008000405 */
[----:B---3--:R-:W-:Y:S04]  /*3b460*/  STS.U16 [R0+UR5+0xf300], R29 ;  /* 0x00f3001d00007988 */ /* 0x008fe80008000405 */
[----:B------:R0:W-:Y:S02]  /*3b470*/  STS.U16 [R0+UR5+0xf380], R6 ;  /* 0x00f3800600007988 */ /* 0x0001e40008000405 */
[----:B0-----:R-:W-:-:S02]  /*3b480*/  LOP3.LUT R6, R7, 0x3f, RZ, 0xc0, !PT ;  /* 0x0000003f07067812 */ /* 0x001fc400078ec0ff */
[----:B------:R-:W3:Y:S04]  /*3b490*/  LDL.LU R7, [R1+0x5fc] ;  /* 0x0005fc0001077983 */ /* 0x000ee80000300800 */
[----:B----4-:R0:W-:Y:S04]  /*3b4a0*/  STS.U16 [R0+UR5+0xfb00], R9 ;  /* 0x00fb000900007988 */ /* 0x0101e80008000405 */
        /* <DEDUP_REMOVED lines=19> */
[----:B------:R-:W-:-:S03]  /*3b5e0*/  IMAD.SHL.U32 R8, R6, 0x2, RZ ;  /* 0x0000000206087824 */ /* 0x000fc600078e00ff */
        /* <DEDUP_REMOVED lines=16> */
[----:B--2---:R-:W-:Y:S04]  /*3b6f0*/  STS.U16 [R8+UR5+0xc00], R9 ;  /* 0x000c000908007988 */ /* 0x004fe80008000405 */
        /* <DEDUP_REMOVED lines=22> */
[----:B------:R-:W-:Y:S04]  /*3b860*/  STS.U16 [R8+UR5+0x6480], R5 ;  /* 0x0064800508007988 */ /* 0x000fe80008000405 */
[----:B------:R1:W-:Y:S04]  /*3b870*/  STS.U16 [R8+UR5+0x6c00], R29 ;  /* 0x006c001d08007988 */ /* 0x0003e80008000405 */
[----:B------:R-:W-:Y:S04]  /*3b880*/  STS.U16 [R8+UR5+0x6c80], R28 ;  /* 0x006c801c08007988 */ /* 0x000fe80008000405 */
[----:B---3--:R2:W-:Y:S04]  /*3b890*/  STS.U16 [R8+UR5+0x7400], R6 ;  /* 0x0074000608007988 */ /* 0x0085e80008000405 */
[----:B0-----:R-:W3:Y:S04]  /*3b8a0*/  LDL.LU R0, [R1+0x2dc] ;  /* 0x0002dc0001007983 */ /* 0x001ee80000300800 */
[----:B-1----:R-:W4:Y:S04]  /*3b8b0*/  LDL.LU R29, [R1+0x2d8] ;  /* 0x0002d800011d7983 */ /* 0x002f280000300800 */
[----:B--2---:R-:W2:Y:S04]  /*3b8c0*/  LDL.LU R6, [R1+0x2b0] ;  /* 0x0002b00001067983 */ /* 0x004ea80000300800 */
[----:B------:R-:W-:Y:S04]  /*3b8d0*/  STS.U16 [R8+UR5+0x7480], R7 ;  /* 0x0074800708007988 */ /* 0x000fe80008000405 */
[----:B--2---:R0:W-:Y:S04]  /*3b8e0*/  STL [R1+0x2174], R6 ;  /* 0x0021740601007387 */ /* 0x0041e80000100800 */
[----:B0-----:R-:W2:Y:S04]  /*3b8f0*/  LDL.LU R6, [R1+0x2b4] ;  /* 0x0002b40001067983 */ /* 0x001ea80000300800 */
        /* <DEDUP_REMOVED lines=21> */
[----:B---3--:R0:W-:Y:S04]  /*3ba50*/  STS.U16 [R8+UR5+0x7c00], R0 ;  /* 0x007c000008007988 */ /* 0x0081e80008000405 */
[----:B------:R-:W3:Y:S04]  /*3ba60*/  LDL.LU R25, [R1+0x74] ;  /* 0x0000740001197983 */ /* 0x000ee80000300800 */
[----:B----4-:R1:W-:Y:S04]  /*3ba70*/  STS.U16 [R8+UR5+0x7c80], R29 ;  /* 0x007c801d08007988 */ /* 0x0103e80008000405 */
[----:B0-----:R-:W4:Y:S04]  /*3ba80*/  LDL.LU R0, [R1+0x48] ;  /* 0x0000480001007983 */ /* 0x001f280000300800 */
[----:B------:R-:W4:Y:S04]  /*3ba90*/  LDL.LU R3, [R1+0x44] ;  /* 0x0000440001037983 */ /* 0x000f280000300800 */
[----:B------:R-:W4:Y:S04]  /*3baa0*/  LDL.LU R4, [R1+0x3c] ;  /* 0x00003c0001047983 */ /* 0x000f280000300800 */
[----:B------:R-:W4:Y:S04]  /*3bab0*/  LDL.LU R5, [R1+0x38] ;  /* 0x0000380001057983 */ /* 0x000f280000300800 */
[----:B-1----:R-:W4:Y:S04]  /*3bac0*/  LDL.LU R29, [R1+0x8] ;  /* 0x00000800011d7983 */ /* 0x002f280000300800 */
[----:B--2---:R0:W-:Y:S04]  /*3bad0*/  STS.U16 [R8+UR5+0x8400], R6 ;  /* 0x0084000608007988 */ /* 0x0041e80008000405 */
[----:B0-----:R-:W2:Y:S04]  /*3bae0*/  LDL.LU R6, [R1+0x2174] ;  /* 0x0021740001067983 */ /* 0x001ea80000300800 */
[----:B--2---:R0:W-:Y:S04]  /*3baf0*/  STS.U16 [R8+UR5+0x8480], R6 ;  /* 0x0084800608007988 */ /* 0x0041e80008000405 */
        /* <DEDUP_REMOVED lines=18> */
[----:B0-----:R-:W2:Y:S04]  /*3bc20*/  LDL.LU R6, [R1+0x2170] ;  /* 0x0021700001067983 */ /* 0x001ea80000300800 */
[----:B------:R-:W-:Y:S04]  /*3bc30*/  STS.U16 [R8+UR5+0xd400], R21 ;  /* 0x00d4001508007988 */ /* 0x000fe80008000405 */
[----:B-1----:R-:W2:Y:S04]  /*3bc40*/  LDL.LU R7, [R1+0x216c] ;  /* 0x00216c0001077983 */ /* 0x002ea80000300800 */
[----:B------:R0:W-:Y:S04]  /*3bc50*/  STS.U16 [R8+UR5+0xd480], R28 ;  /* 0x00d4801c08007988 */ /* 0x0001e80008000405 */
[----:B0-----:R-:W2:Y:S04]  /*3bc60*/  LDL.LU R28, [R1+0x4] ;  /* 0x00000400011c7983 */ /* 0x001ea80000300800 */
[----:B------:R-:W-:Y:S04]  /*3bc70*/  STS.U16 [R8+UR5+0xdc00], R23 ;  /* 0x00dc001708007988 */ /* 0x000fe80008000405 */
[----:B---3--:R-:W-:Y:S04]  /*3bc80*/  STS.U16 [R8+UR5+0xdc80], R25 ;  /* 0x00dc801908007988 */ /* 0x008fe80008000405 */
[----:B----4-:R0:W-:Y:S04]  /*3bc90*/  STS.U16 [R8+UR5+0xe400], R0 ;  /* 0x00e4000008007988 */ /* 0x0101e80008000405 */
        /* <DEDUP_REMOVED lines=9> */
[----:B0-----:R-:W0:Y:S03]  /*3bd30*/  S2R R0, SR_TID.X ;  /* 0x0000000000007919 */ /* 0x001e260000002100 */
        /* <DEDUP_REMOVED lines=11> */
[----:B------:R-:W4:Y:S04]  /*3bdf0*/  LDL.LU R25, [R1+0x488] ;  /* 0x0004880001197983 */ /* 0x000f280000300800 */
[----:B------:R-:W-:Y:S04]  /*3be00*/  STS.U16 [R8+UR5+0xec80], R5 ;  /* 0x00ec800508007988 */ /* 0x000fe80008000405 */
[----:B------:R0:W-:Y:S04]  /*3be10*/  STS.U16 [R8+UR5+0xf400], R29 ;  /* 0x00f4001d08007988 */ /* 0x0001e80008000405 */
[----:B-1----:R-:W4:Y:S04]  /*3be20*/  LDL.LU R3, [R1+0x484] ;  /* 0x0004840001037983 */ /* 0x002f280000300800 */
[----:B0-----:R-:W4:Y:S04]  /*3be30*/  LDL.LU R4, [R1+0x460] ;  /* 0x0004600001047983 */ /* 0x001f280000300800 */
[----:B------:R-:W4:Y:S04]  /*3be40*/  LDL.LU R29, [R1+0x45c] ;  /* 0x00045c00011d7983 */ /* 0x000f280000300800 */
[----:B------:R-:W4:Y:S01]  /*3be50*/  LDL.LU R5, [R1+0x438] ;  /* 0x0004380001057983 */ /* 0x000f220000300800 */
[----:B------:R-:W-:-:S03]  /*3be60*/  LOP3.LUT R12, R0, 0x3f, RZ, 0xc0, !PT ;  /* 0x0000003f000c7812 */ /* 0x000fc600078ec0ff */
[----:B------:R-:W4:Y:S04]  /*3be70*/  LDL.LU R0, [R1+0x434] ;  /* 0x0004340001007983 */ /* 0x000f280000300800 */
[----:B--2---:R0:W-:Y:S04]  /*3be80*/  STS.U16 [R8+UR5+0xf480], R28 ;  /* 0x00f4801c08007988 */ /* 0x0041e80008000405 */
[----:B0-----:R-:W2:Y:S04]  /*3be90*/  LDL.LU R28, [R1+0x350] ;  /* 0x00035000011c7983 */ /* 0x001ea80000300800 */
[----:B------:R0:W-:Y:S04]  /*3bea0*/  STS.U16 [R8+UR5+0xfc00], R7 ;  /* 0x00fc000708007988 */ /* 0x0001e80008000405 */
[----:B------:R-:W-:Y:S01]  /*3beb0*/  STS.U16 [R8+UR5+0xfc80], R6 ;  /* 0x00fc800608007988 */ /* 0x000fe20008000405 */
[----:B0-----:R-:W-:-:S05]  /*3bec0*/  IMAD.SHL.U32 R7, R12, 0x2, RZ ;  /* 0x000000020c077824 */ /* 0x001fca00078e00ff */
[----:B------:R-:W-:-:S05]  /*3bed0*/  LOP3.LUT R7, R7, 0x50, RZ, 0x3c, !PT ;  /* 0x0000005007077812 */ /* 0x000fca00078e3cff */
        /* <DEDUP_REMOVED lines=18> */
[----:B------:R1:W-:Y:S04]  /*3c000*/  STS.U16 [R7+UR5+0x4d00], R25 ;  /* 0x004d001907007988 */ /* 0x0003e80008000405 */
[----:B------:R-:W-:Y:S04]  /*3c010*/  STL [R1+0x2168], R12 ;  /* 0x0021680c01007387 */ /* 0x000fe80000100800 */
[----:B------:R-:W-:Y:S04]  /*3c020*/  STS.U16 [R7+UR5+0x4d80], R3 ;  /* 0x004d800307007988 */ /* 0x000fe80008000405 */
[----:B------:R-:W-:Y:S04]  /*3c030*/  STS.U16 [R7+UR5+0x5500], R4 ;  /* 0x0055000407007988 */ /* 0x000fe80008000405 */
[----:B------:R3:W-:Y:S04]  /*3c040*/  STS.U16 [R7+UR5+0x5580], R29 ;  /* 0x0055801d07007988 */ /* 0x0007e80008000405 */
[----:B------:R-:W-:Y:S04]  /*3c050*/  STS.U16 [R7+UR5+0x5d00], R5 ;  /* 0x005d000507007988 */ /* 0x000fe80008000405 */
[----:B0-----:R-:W4:Y:S04]  /*3c060*/  LDL.LU R23, [R1+0x34c] ;  /* 0x00034c0001177983 */ /* 0x001f280000300800 */
[----:B-1----:R-:W4:Y:S04]  /*3c070*/  LDL.LU R25, [R1+0x328] ;  /* 0x0003280001197983 */ /* 0x002f280000300800 */
[----:B------:R0:W-:Y:S04]  /*3c080*/  STS.U16 [R7+UR5+0x5d80], R0 ;  /* 0x005d800007007988 */ /* 0x0001e80008000405 */
[----:B---3--:R-:W3:Y:S04]  /*3c090*/  LDL.LU R29, [R1+0x324] ;  /* 0x00032400011d7983 */ /* 0x008ee80000300800 */
[----:B------:R-:W3:Y:S04]  /*3c0a0*/  LDL.LU R12, [R1+0x2fc] ;  /* 0x0002fc00010c7983 */ /* 0x000ee80000300800 */
[----:B------:R-:W3:Y:S04]  /*3c0b0*/  LDL.LU R3, [R1+0x2f8] ;  /* 0x0002f80001037983 */ /* 0x000ee80000300800 */
[----:B0-----:R-:W3:Y:S04]  /*3c0c0*/  LDL.LU R0, [R1+0x2d4] ;  /* 0x0002d40001007983 */ /* 0x001ee80000300800 */
[----:B--2---:R0:W-:Y:S04]  /*3c0d0*/  STS.U16 [R7+UR5+0x6500], R28 ;  /* 0x0065001c07007988 */ /* 0x0041e80008000405 */
        /* <DEDUP_REMOVED lines=22> */
[----:B----4-:R0:W-:Y:S04]  /*3c240*/  STS.U16 [R7+UR5+0x6580], R23 ;  /* 0x0065801707007988 */ /* 0x0101e80008000405 */
[----:B------:R1:W-:Y:S04]  /*3c250*/  STS.U16 [R7+UR5+0x6d00], R25 ;  /* 0x006d001907007988 */ /* 0x0003e80008000405 */
[----:B---3--:R3:W-:Y:S04]  /*3c260*/  STS.U16 [R7+UR5+0x6d80], R29 ;  /* 0x006d801d07007988 */ /* 0x0087e80008000405 */
[----:B------:R4:W-:Y:S04]  /*3c270*/  STS.U16 [R7+UR5+0x7500], R12 ;  /* 0x0075000c07007988 */ /* 0x0009e80008000405 */
[----:B------:R4:W-:Y:S04]  /*3c280*/  STS.U16 [R7+UR5+0x7580], R3 ;  /* 0x0075800307007988 */ /* 0x0009e80008000405 */
[----:B0-----:R-:W2:Y:S04]  /*3c290*/  LDL.LU R23, [R1+0x9c] ;  /* 0x00009c0001177983 */ /* 0x001ea80000300800 */
[----:B------:R0:W-:Y:S04]  /*3c2a0*/  STS.U16 [R7+UR5+0x7d00], R0 ;  /* 0x007d000007007988 */ /* 0x0001e80008000405 */
[----:B-1----:R-:W2:Y:S04]  /*3c2b0*/  LDL.LU R25, [R1+0x54] ;  /* 0x0000540001197983 */ /* 0x002ea80000300800 */
[----:B---3--:R-:W3:Y:S04]  /*3c2c0*/  LDL.LU R29, [R1+0x50] ;  /* 0x00005000011d7983 */ /* 0x008ee80000300800 */
[----:B----4-:R-:W4:Y:S04]  /*3c2d0*/  LDL.LU R12, [R1+0x2168] ;  /* 0x00216800010c7983 */ /* 0x010f280000300800 */
[----:B------:R-:W4:Y:S04]  /*3c2e0*/  LDL.LU R3, [R1+0x2164] ;  /* 0x0021640001037983 */ /* 0x000f280000300800 */
[----:B0-----:R-:W4:Y:S04]  /*3c2f0*/  LDL.LU R0, [R1+0x2160] ;  /* 0x0021600001007983 */ /* 0x001f280000300800 */
[----:B--2---:R0:W-:Y:S04]  /*3c300*/  STS.U16 [R7+UR5+0x7d80], R28 ;  /* 0x007d801c07007988 */ /* 0x0041e80008000405 */
        /* <DEDUP_REMOVED lines=19> */
[----:B------:R-:W-:Y:S04]  /*3c440*/  STS.U16 [R7+UR5+0xcd00], R21 ;  /* 0x00cd001507007988 */ /* 0x000fe80008000405 */
[----:B------:R0:W-:Y:S04]  /*3c450*/  STS.U16 [R7+UR5+0xcd80], R4 ;  /* 0x00cd800407007988 */ /* 0x0001e80008000405 */
[----:B------:R1:W-:Y:S04]  /*3c460*/  STS.U16 [R7+UR5+0xd500], R5 ;  /* 0x00d5000507007988 */ /* 0x0003e80008000405 */
[----:B0-----:R-:W4:Y:S04]  /*3c470*/  LDL.LU R4, [R1+0x14] ;  /* 0x0000140001047983 */ /* 0x001f280000300800 */
[----:B-1----:R-:W4:Y:S04]  /*3c480*/  LDL.LU R5, [R1+0x10] ;  /* 0x0000100001057983 */ /* 0x002f280000300800 */
[----:B------:R-:W4:Y:S04]  /*3c490*/  LDL.LU R6, [R1] ;  /* 0x0000000001067983 */ /* 0x000f280000300800 */
        /* <DEDUP_REMOVED lines=20> */
[----:B---3--:R3:W-:Y:S04]  /*3c5e0*/  STS.U16 [R7+UR5+0xdd80], R29 ;  /* 0x00dd801d07007988 */ /* 0x0087e80008000405 */
[----:B0-----:R-:W4:Y:S04]  /*3c5f0*/  LDL.LU R23, [R1+0x480] ;  /* 0x0004800001177983 */ /* 0x001f280000300800 */
[----:B-1----:R-:W4:Y:S04]  /*3c600*/  LDL.LU R25, [R1+0x47c] ;  /* 0x00047c0001197983 */ /* 0x002f280000300800 */
[----:B---3--:R-:W3:Y:S04]  /*3c610*/  LDL.LU R29, [R1+0x458] ;  /* 0x00045800011d7983 */ /* 0x008ee80000300800 */
[----:B--2---:R-:W-:Y:S04]  /*3c620*/  STS.U16 [R7+UR5+0xe500], R28 ;  /* 0x00e5001c07007988 */ /* 0x004fe80008000405 */
[----:B----4-:R0:W-:Y:S04]  /*3c630*/  STS.U16 [R7+UR5+0xe580], R0 ;  /* 0x00e5800007007988 */ /* 0x0101e80008000405 */
[----:B0-----:R-:W2:Y:S04]  /*3c640*/  LDL.LU R0, [R1+0x454] ;  /* 0x0004540001007983 */ /* 0x001ea80000300800 */
[----:B------:R-:W4:Y:S04]  /*3c650*/  LDL.LU R28, [R1+0x430] ;  /* 0x00043000011c7983 */ /* 0x000f280000300800 */
[----:B------:R0:W-:Y:S04]  /*3c660*/  STS.U16 [R7+UR5+0xed00], R4 ;  /* 0x00ed000407007988 */ /* 0x0001e80008000405 */
[----:B------:R1:W-:Y:S04]  /*3c670*/  STS.U16 [R7+UR5+0xed80], R5 ;  /* 0x00ed800507007988 */ /* 0x0003e80008000405 */
[----:B0-----:R-:W3:Y:S04]  /*3c680*/  LDL.LU R4, [R1+0x2158] ;  /* 0x0021580001047983 */ /* 0x001ee80000300800 */
[----:B-1----:R-:W2:Y:S01]  /*3c690*/  LDL.LU R5, [R1+0x2154] ;  /* 0x0021540001057983 */ /* 0x002ea20000300800 */
[----:B------:R-:W-:-:S03]  /*3c6a0*/  IMAD.SHL.U32 R12, R12, 0x2, RZ ;  /* 0x000000020c0c7824 */ /* 0x000fc600078e00ff */
[----:B------:R-:W-:Y:S02]  /*3c6b0*/  STS.U16 [R7+UR5+0xf500], R6 ;  /* 0x00f5000607007988 */ /* 0x000fe40008000405 */
[----:B------:R-:W-:Y:S02]  /*3c6c0*/  LOP3.LUT R12, R12, 0x60, RZ, 0x3c, !PT ;  /* 0x000000600c0c7812 */ /* 0x000fe400078e3cff */
[----:B--2---:R-:W-:Y:S04]  /*3c6d0*/  STS.U16 [R7+UR5+0xf580], R5 ;  /* 0x00f5800507007988 */ /* 0x004fe80008000405 */
[----:B---3--:R-:W-:Y:S04]  /*3c6e0*/  STS.U16 [R7+UR5+0xfd00], R4 ;  /* 0x00fd000407007988 */ /* 0x008fe80008000405 */
        /* <DEDUP_REMOVED lines=28> */
[----:B----4-:R-:W-:Y:S04]  /*3c8b0*/  STS.U16 [R12+UR5+0x5e00], R28 ;  /* 0x005e001c0c007988 */ /* 0x010fe80008000405 */
        /* <DEDUP_REMOVED lines=50> */
[----:B0-----:R-:W3:Y:S04]  /*3cbe0*/  LDL.LU R25, [R1+0x212c] ;  /* 0x00212c0001197983 */ /* 0x001ee80000300800 */
[----:B-1----:R-:W4:Y:S04]  /*3cbf0*/  LDL.LU R0, [R1+0x2128] ;  /* 0x0021280001007983 */ /* 0x002f280000300800 */
[----:B------:R-:W2:Y:S04]  /*3cc00*/  LDL.LU R28, [R1+0x2124] ;  /* 0x00212400011c7983 */ /* 0x000ea80000300800 */
[----:B------:R0:W-:Y:S04]  /*3cc10*/  STS.U16 [R12+UR5+0x8e80], R3 ;  /* 0x008e80030c007988 */ /* 0x0001e80008000405 */
[----:B------:R1:W-:Y:S04]  /*3cc20*/  STS.U16 [R12+UR5+0x9600], R4 ;  /* 0x009600040c007988 */ /* 0x0003e80008000405 */
[----:B------:R1:W-:Y:S04]  /*3cc30*/  STS.U16 [R12+UR5+0x9680], R5 ;  /* 0x009680050c007988 */ /* 0x0003e80008000405 */
[----:B------:R1:W-:Y:S04]  /*3cc40*/  STS.U16 [R12+UR5+0x9e00], R6 ;  /* 0x009e00060c007988 */ /* 0x0003e80008000405 */
[----:B------:R1:W-:Y:S04]  /*3cc50*/  STS.U16 [R12+UR5+0x9e80], R7 ;  /* 0x009e80070c007988 */ /* 0x0003e80008000405 */
[----:B------:R1:W-:Y:S04]  /*3cc60*/  STS.U16 [R12+UR5+0xa600], R8 ;  /* 0x00a600080c007988 */ /* 0x0003e80008000405 */
[----:B------:R1:W-:Y:S04]  /*3cc70*/  STS.U16 [R12+UR5+0xa680], R9 ;  /* 0x00a680090c007988 */ /* 0x0003e80008000405 */
[----:B0-----:R-:W3:Y:S04]  /*3cc80*/  LDL.LU R3, [R1+0x5bc] ;  /* 0x0005bc0001037983 */ /* 0x001ee80000300800 */
[----:B-1----:R-:W3:Y:S04]  /*3cc90*/  LDL.LU R4, [R1+0x5b8] ;  /* 0x0005b80001047983 */ /* 0x002ee80000300800 */
[----:B------:R-:W3:Y:S04]  /*3cca0*/  LDL.LU R5, [R1+0x594] ;  /* 0x0005940001057983 */ /* 0x000ee80000300800 */
[----:B------:R-:W3:Y:S04]  /*3ccb0*/  LDL.LU R6, [R1+0x590] ;  /* 0x0005900001067983 */ /* 0x000ee80000300800 */
[----:B------:R0:W-:Y:S04]  /*3ccc0*/  STS.U16 [R12+UR5+0xae00], R10 ;  /* 0x00ae000a0c007988 */ /* 0x0001e80008000405 */
[----:B------:R-:W3:Y:S04]  /*3ccd0*/  LDL.LU R7, [R1+0x56c] ;  /* 0x00056c0001077983 */ /* 0x000ee80000300800 */
[----:B------:R1:W-:Y:S04]  /*3cce0*/  STS.U16 [R12+UR5+0xae80], R11 ;  /* 0x00ae800b0c007988 */ /* 0x0003e80008000405 */
[----:B------:R-:W3:Y:S04]  /*3ccf0*/  LDL.LU R8, [R1+0x568] ;  /* 0x0005680001087983 */ /* 0x000ee80000300800 */
[----:B------:R1:W-:Y:S04]  /*3cd00*/  STS.U16 [R12+UR5+0xb600], R27 ;  /* 0x00b6001b0c007988 */ /* 0x0003e80008000405 */
[----:B------:R-:W3:Y:S04]  /*3cd10*/  LDL.LU R9, [R1+0x544] ;  /* 0x0005440001097983 */ /* 0x000ee80000300800 */
[----:B------:R1:W-:Y:S04]  /*3cd20*/  STS.U16 [R12+UR5+0xb680], R14 ;  /* 0x00b6800e0c007988 */ /* 0x0003e80008000405 */
[----:B------:R1:W-:Y:S04]  /*3cd30*/  STS.U16 [R12+UR5+0xbe00], R15 ;  /* 0x00be000f0c007988 */ /* 0x0003e80008000405 */
[----:B------:R1:W-:Y:S04]  /*3cd40*/  STS.U16 [R12+UR5+0xbe80], R26 ;  /* 0x00be801a0c007988 */ /* 0x0003e80008000405 */
[----:B0-----:R-:W3:Y:S04]  /*3cd50*/  LDL.LU R10, [R1+0x540] ;  /* 0x00054000010a7983 */ /* 0x001ee80000300800 */
[----:B-1----:R-:W3:Y:S04]  /*3cd60*/  LDL.LU R11, [R1+0x518] ;  /* 0x00051800010b7983 */ /* 0x002ee80000300800 */
[----:B------:R0:W-:Y:S04]  /*3cd70*/  STS.U16 [R12+UR5+0xc600], R24 ;  /* 0x00c600180c007988 */ /* 0x0001e80008000405 */
[----:B------:R-:W3:Y:S04]  /*3cd80*/  LDL.LU R27, [R1+0x514] ;  /* 0x00051400011b7983 */ /* 0x000ee80000300800 */
[----:B------:R-:W3:Y:S04]  /*3cd90*/  LDL.LU R14, [R1+0x4f0] ;  /* 0x0004f000010e7983 */ /* 0x000ee80000300800 */
[----:B------:R1:W-:Y:S04]  /*3cda0*/  STS.U16 [R12+UR5+0xc680], R22 ;  /* 0x00c680160c007988 */ /* 0x0003e80008000405 */
[----:B------:R-:W3:Y:S04]  /*3cdb0*/  LDL.LU R15, [R1+0x4ec] ;  /* 0x0004ec00010f7983 */ /* 0x000ee80000300800 */
[----:B------:R-:W-:Y:S04]  /*3cdc0*/  STS.U16 [R12+UR5+0xce00], R2 ;  /* 0x00ce00020c007988 */ /* 0x000fe80008000405 */
[----:B------:R-:W3:Y:S04]  /*3cdd0*/  LDL.LU R26, [R1+0x4c8] ;  /* 0x0004c800011a7983 */ /* 0x000ee80000300800 */
[----:B------:R1:W-:Y:S04]  /*3cde0*/  STS.U16 [R12+UR5+0xce80], R18 ;  /* 0x00ce80120c007988 */ /* 0x0003e80008000405 */
[----:B0-----:R-:W3:Y:S04]  /*3cdf0*/  LDL.LU R24, [R1+0x4c4] ;  /* 0x0004c40001187983 */ /* 0x001ee80000300800 */
[----:B------:R0:W-:Y:S04]  /*3ce00*/  STS.U16 [R12+UR5+0xd600], R21 ;  /* 0x00d600150c007988 */ /* 0x0001e80008000405 */
[----:B------:R0:W-:Y:S04]  /*3ce10*/  STS.U16 [R12+UR5+0xd680], R29 ;  /* 0x00d6801d0c007988 */ /* 0x0001e80008000405 */
[----:B-1----:R-:W3:Y:S04]  /*3ce20*/  LDL.LU R22, [R1+0x4a0] ;  /* 0x0004a00001167983 */ /* 0x002ee80000300800 */
[----:B------:R-:W3:Y:S04]  /*3ce30*/  LDL.LU R18, [R1+0x49c] ;  /* 0x00049c0001127983 */ /* 0x000ee80000300800 */
[----:B0-----:R-:W3:Y:S04]  /*3ce40*/  LDL.LU R21, [R1+0x478] ;  /* 0x0004780001157983 */ /* 0x001ee80000300800 */
[----:B------:R-:W3:Y:S04]  /*3ce50*/  LDL.LU R29, [R1+0x474] ;  /* 0x00047400011d7983 */ /* 0x000ee80000300800 */
[----:B--2---:R-:W-:Y:S04]  /*3ce60*/  STS.U16 [R12+UR5+0xde00], R28 ;  /* 0x00de001c0c007988 */ /* 0x004fe80008000405 */
[----:B----4-:R0:W-:Y:S04]  /*3ce70*/  STS.U16 [R12+UR5+0xde80], R0 ;  /* 0x00de80000c007988 */ /* 0x0101e80008000405 */
[----:B---3--:R1:W-:Y:S04]  /*3ce80*/  STS.U16 [R12+UR5+0xe600], R25 ;  /* 0x00e600190c007988 */ /* 0x0083e80008000405 */
[----:B------:R2:W-:Y:S04]  /*3ce90*/  STS.U16 [R12+UR5+0xe680], R23 ;  /* 0x00e680170c007988 */ /* 0x0005e80008000405 */
[----:B------:R3:W-:Y:S04]  /*3cea0*/  STS.U16 [R12+UR5+0xee00], R16 ;  /* 0x00ee00100c007988 */ /* 0x0007e80008000405 */
[----:B0-----:R-:W4:Y:S04]  /*3ceb0*/  LDL.LU R0, [R1+0x450] ;  /* 0x0004500001007983 */ /* 0x001f280000300800 */
[----:B------:R-:W4:Y:S04]  /*3cec0*/  LDL.LU R28, [R1+0x44c] ;  /* 0x00044c00011c7983 */ /* 0x000f280000300800 */
[----:B-1----:R-:W4:Y:S04]  /*3ced0*/  LDL.LU R25, [R1+0x5e0] ;  /* 0x0005e00001197983 */ /* 0x002f280000300800 */
[----:B--2---:R-:W2:Y:S04]  /*3cee0*/  LDL.LU R23, [R1+0x5e4] ;  /* 0x0005e40001177983 */ /* 0x004ea80000300800 */
[----:B---3--:R-:W3:Y:S01]  /*3cef0*/  LDL.LU R12, [R1+0x2120] ;  /* 0x00212000010c7983 */ /* 0x008ee20000300800 */
[----:B------:R-:W0:Y:S02]  /*3cf00*/  S2R R2, SR_TID.X ;  /* 0x0000000000027919 */ /* 0x000e240000002100 */
[----:B0-----:R-:W-:-:S05]  /*3cf10*/  LOP3.LUT R2, R2, 0x3f, RZ, 0xc0, !PT ;  /* 0x0000003f02027812 */ /* 0x001fca00078ec0ff */
[C---:B------:R-:W-:Y:S02]  /*3cf20*/  IMAD.SHL.U32 R16, R2.reuse, 0x2, RZ ;  /* 0x0000000202107824 */ /* 0x040fe400078e00ff */
[----:B------:R-:W-:-:S03]  /*3cf30*/  IMAD.SHL.U32 R2, R2, 0x2, RZ ;  /* 0x0000000202027824 */ /* 0x000fc600078e00ff */
[----:B------:R-:W-:Y:S02]  /*3cf40*/  LOP3.LUT R16, R16, 0x60, RZ, 0x3c, !PT ;  /* 0x0000006010107812 */ /* 0x000fe400078e3cff */
[----:B------:R-:W-:-:S03]  /*3cf50*/  LOP3.LUT R2, R2, 0x70, RZ, 0x3c, !PT ;  /* 0x0000007002027812 */ /* 0x000fc600078e3cff */
[----:B---3--:R-:W-:Y:S04]  /*3cf60*/  STS.U16 [R16+UR5+0xee80], R12 ;  /* 0x00ee800c10007988 */ /* 0x008fe80008000405 */
[----:B------:R-:W-:Y:S04]  /*3cf70*/  STS.U16 [R16+UR5+0xf600], R13 ;  /* 0x00f6000d10007988 */ /* 0x000fe80008000405 */
[----:B------:R-:W-:Y:S04]  /*3cf80*/  STS.U16 [R16+UR5+0xf680], R17 ;  /* 0x00f6801110007988 */ /* 0x000fe80008000405 */
[----:B------:R-:W-:Y:S04]  /*3cf90*/  STS.U16 [R16+UR5+0xfe00], R19 ;  /* 0x00fe001310007988 */ /* 0x000fe80008000405 */
[----:B------:R-:W-:Y:S04]  /*3cfa0*/  STS.U16 [R16+UR5+0xfe80], R20 ;  /* 0x00fe801410007988 */ /* 0x000fe80008000405 */
        /* <DEDUP_REMOVED lines=14> */
[----:B0-----:R-:W2:Y:S04]  /*3d090*/  LDL.LU R14, [R1+0x428] ;  /* 0x00042800010e7983 */ /* 0x001ea80000300800 */
[----:B-1----:R-:W3:Y:S04]  /*3d0a0*/  LDL.LU R15, [R1+0x340] ;  /* 0x00034000010f7983 */ /* 0x002ee80000300800 */
        /* <DEDUP_REMOVED lines=36> */
[----:B------:R-:W2:Y:S04]  /*3d2f0*/  LDL.LU R11, [R1+0xc0] ;  /* 0x0000c000010b7983 */ /* 0x000ea80000300800 */
[----:B0-----:R-:W2:Y:S04]  /*3d300*/  LDL.LU R14, [R1+0xbc] ;  /* 0x0000bc00010e7983 */ /* 0x001ea80000300800 */
[----:B---3--:R0:W-:Y:S04]  /*3d310*/  STS.U16 [R2+UR5+0x5f80], R15 ;  /* 0x005f800f02007988 */ /* 0x0081e80008000405 */
[----:B0-----:R-:W3:Y:S04]  /*3d320*/  LDL.LU R15, [R1+0x211c] ;  /* 0x00211c00010f7983 */ /* 0x001ee80000300800 */
[----:B---3--:R0:W-:Y:S04]  /*3d330*/  STS.U16 [R2+UR5+0x6700], R15 ;  /* 0x0067000f02007988 */ /* 0x0081e80008000405 */
[----:B----4-:R1:W-:Y:S04]  /*3d340*/  STS.U16 [R2+UR5+0x6780], R27 ;  /* 0x0067801b02007988 */ /* 0x0103e80008000405 */
[----:B------:R3:W-:Y:S04]  /*3d350*/  STS.U16 [R2+UR5+0x6f00], R26 ;  /* 0x006f001a02007988 */ /* 0x0007e80008000405 */
[----:B------:R4:W-:Y:S04]  /*3d360*/  STS.U16 [R2+UR5+0x6f80], R24 ;  /* 0x006f801802007988 */ /* 0x0009e80008000405 */
[----:B------:R2:W-:Y:S04]  /*3d370*/  STS.U16 [R2+UR5+0x7700], R22 ;  /* 0x0077001602007988 */ /* 0x0005e80008000405 */
[----:B------:R2:W-:Y:S04]  /*3d380*/  STS.U16 [R2+UR5+0x7780], R18 ;  /* 0x0077801202007988 */ /* 0x0005e80008000405 */
[----:B0-----:R-:W2:Y:S04]  /*3d390*/  LDL.LU R15, [R1+0x24] ;  /* 0x00002400010f7983 */ /* 0x001ea80000300800 */
[----:B-1----:R-:W2:Y:S04]  /*3d3a0*/  LDL.LU R27, [R1+0x2118] ;  /* 0x00211800011b7983 */ /* 0x002ea80000300800 */
[----:B---3--:R-:W3:Y:S04]  /*3d3b0*/  LDL.LU R26, [R1+0x2114] ;  /* 0x00211400011a7983 */ /* 0x008ee80000300800 */
[----:B----4-:R-:W4:Y:S04]  /*3d3c0*/  LDL.LU R24, [R1+0x2110] ;  /* 0x0021100001187983 */ /* 0x010f280000300800 */
[----:B--2---:R-:W2:Y:S04]  /*3d3d0*/  LDL.LU R22, [R1+0x210c] ;  /* 0x00210c0001167983 */ /* 0x004ea80000300800 */
[----:B------:R-:W3:Y:S04]  /*3d3e0*/  LDL.LU R18, [R1+0x2108] ;  /* 0x0021080001127983 */ /* 0x000ee80000300800 */
[----:B------:R0:W-:Y:S04]  /*3d3f0*/  STS.U16 [R2+UR5+0x7f00], R21 ;  /* 0x007f001502007988 */ /* 0x0001e80008000405 */
[----:B------:R1:W-:Y:S04]  /*3d400*/  STS.U16 [R2+UR5+0x7f80], R29 ;  /* 0x007f801d02007988 */ /* 0x0003e80008000405 */
[----:B------:R1:W-:Y:S04]  /*3d410*/  STS.U16 [R2+UR5+0x8700], R0 ;  /* 0x0087000002007988 */ /* 0x0003e80008000405 */
[----:B------:R1:W-:Y:S04]  /*3d420*/  STS.U16 [R2+UR5+0x8780], R28 ;  /* 0x0087801c02007988 */ /* 0x0003e80008000405 */
[----:B0-----:R-:W4:Y:S04]  /*3d430*/  LDL.LU R21, [R1+0x2104] ;  /* 0x0021040001157983 */ /* 0x001f280000300800 */
[----:B-1----:R-:W2:Y:S04]  /*3d440*/  LDL.LU R29, [R1+0x2100] ;  /* 0x00210000011d7983 */ /* 0x002ea80000300800 */
[----:B------:R-:W3:Y:S04]  /*3d450*/  LDL.LU R0, [R1+0x20fc] ;  /* 0x0020fc0001007983 */ /* 0x000ee80000300800 */
[----:B------:R-:W4:Y:S04]  /*3d460*/  LDL.LU R28, [R1+0x20f8] ;  /* 0x0020f800011c7983 */ /* 0x000f280000300800 */
        /* <DEDUP_REMOVED lines=16> */
[----:B------:R-:W-:Y:S04]  /*3d570*/  STS.U16 [R2+UR5+0xcf00], R11 ;  /* 0x00cf000b02007988 */ /* 0x000fe80008000405 */
[----:B------:R-:W-:Y:S04]  /*3d580*/  STS.U16 [R2+UR5+0xcf80], R14 ;  /* 0x00cf800e02007988 */ /* 0x000fe80008000405 */
[----:B0-----:R-:W2:Y:S04]  /*3d590*/  LDL R8, [R1+0x51c] ;  /* 0x00051c0001087983 */ /* 0x001ea80000100800 */
[----:B----4-:R0:W-:Y:S04]  /*3d5a0*/  STS.U16 [R2+UR5+0xd700], R28 ;  /* 0x00d7001c02007988 */ /* 0x0101e80008000405 */
[----:B---3--:R1:W-:Y:S04]  /*3d5b0*/  STS.U16 [R2+UR5+0xd780], R0 ;  /* 0x00d7800002007988 */ /* 0x0083e80008000405 */
[----:B0-----:R-:W3:Y:S04]  /*3d5c0*/  LDL.LU R28, [R1+0x20f4] ;  /* 0x0020f400011c7983 */ /* 0x001ee80000300800 */
[----:B-1----:R-:W4:Y:S04]  /*3d5d0*/  LDL.LU R0, [R1+0x20f0] ;  /* 0x0020f00001007983 */ /* 0x002f280000300800 */
[----:B------:R-:W-:Y:S04]  /*3d5e0*/  STS.U16 [R2+UR5+0xdf00], R15 ;  /* 0x00df000f02007988 */ /* 0x000fe80008000405 */
[----:B--2---:R0:W-:Y:S04]  /*3d5f0*/  STS.U16 [R2+UR5+0xdf80], R29 ;  /* 0x00df801d02007988 */ /* 0x0041e80008000405 */
[----:B0-----:R-:W2:Y:S04]  /*3d600*/  LDL.LU R29, [R1+0x20ec] ;  /* 0x0020ec00011d7983 */ /* 0x001ea80000300800 */
[----:B------:R-:W-:Y:S04]  /*3d610*/  STS.U16 [R2+UR5+0xe700], R21 ;  /* 0x00e7001502007988 */ /* 0x000fe80008000405 */
[----:B------:R-:W-:Y:S04]  /*3d620*/  STS.U16 [R2+UR5+0xe780], R18 ;  /* 0x00e7801202007988 */ /* 0x000fe80008000405 */
[----:B------:R-:W-:Y:S04]  /*3d630*/  STS.U16 [R2+UR5+0xef00], R22 ;  /* 0x00ef001602007988 */ /* 0x000fe80008000405 */
[----:B------:R-:W-:Y:S04]  /*3d640*/  STS.U16 [R2+UR5+0xef80], R24 ;  /* 0x00ef801802007988 */ /* 0x000fe80008000405 */
[----:B------:R-:W-:Y:S04]  /*3d650*/  STS.U16 [R2+UR5+0xf700], R26 ;  /* 0x00f7001a02007988 */ /* 0x000fe80008000405 */
[----:B------:R-:W-:Y:S04]  /*3d660*/  STS.U16 [R2+UR5+0xf780], R27 ;  /* 0x00f7801b02007988 */ /* 0x000fe80008000405 */
[----:B------:R-:W-:Y:S04]  /*3d670*/  STL [R1+0x20e8], R8 ;  /* 0x0020e80801007387 */ /* 0x000fe80000100800 */
[----:B---3--:R-:W-:Y:S04]  /*3d680*/  STS.U16 [R2+UR5+0xff00], R28 ;  /* 0x00ff001c02007988 */ /* 0x008fe80008000405 */
[----:B----4-:R-:W-:Y:S01]  /*3d690*/  STS.U16 [R2+UR5+0xff80], R0 ;  /* 0x00ff800002007988 */ /* 0x010fe20008000405 */
[----:B------:R-:W-:Y:S06]  /*3d6a0*/  BAR.SYNC.DEFER_BLOCKING 0x0 ;  /* 0x0000000000007b1d */ /* 0x000fec0000010000 */
[----:B--2---:R-:W0:Y:S04]  /*3d6b0*/  LDSM.16.M88.4 R12, [R29+UR5] ;  /* 0x000000051d0c783b */ /* 0x004e280008000200 */
[----:B------:R-:W1:Y:S04]  /*3d6c0*/  LDSM.16.M88.4 R20, [R29+UR5+0x2000] ;  /* 0x002000051d14783b */ /* 0x000e680008000200 */
[----:B------:R-:W2:Y:S04]  /*3d6d0*/  LDSM.16.M88.4 R24, [R29+UR5+0x1000] ;  /* 0x001000051d18783b */ /* 0x000ea80008000200 */
[----:B------:R0:W-:Y:S04]  /*3d6e0*/  LDSM.16.MT88.4 R4, [R8+0x10000] ;  /* 0x010000000804783b */ /* 0x0001e80000004200 */
[----:B------:R-:W-:Y:S01]  /*3d6f0*/  LDSM.16.M88.4 R16, [R29+UR5+0x4000] ;  /* 0x004000051d10783b */ /* 0x000fe20008000200 */
[----:B0-----:R-:W-:-:S03]  /*3d700*/  IMAD.MOV.U32 R8, RZ, RZ, R12 ;  /* 0x000000ffff087224 */ /* 0x001fc600078e000c */
[----:B------:R-:W-:Y:S01]  /*3d710*/  STL.64 [R1+0x58], R14 ;  /* 0x0000580e01007387 */ /* 0x000fe20000100a00 */
[----:B------:R-:W-:-:S03]  /*3d720*/  IMAD.MOV.U32 R2, RZ, RZ, R13 ;  /* 0x000000ffff027224 */ /* 0x000fc600078e000d */
[----:B------:R-:W0:Y:S01]  /*3d730*/  LDSM.16.M88.4 R12, [R29+UR5+0x3000] ;  /* 0x003000051d0c783b */ /* 0x000e220008000200 */
[----:B-1----:R-:W-:Y:S02]  /*3d740*/  IMAD.MOV.U32 R3, RZ, RZ, R23 ;  /* 0x000000ffff037224 */ /* 0x002fe400078e0017 */
[----:B------:R-:W-:Y:S01]  /*3d750*/  IMAD.MOV.U32 R28, RZ, RZ, R22 ;  /* 0x000000ffff1c7224 */ /* 0x000fe200078e0016 */
[----:B--2---:R-:W-:Y:S04]  /*3d760*/  STL.64 [R1+0x48], R26 ;  /* 0x0000481a01007387 */ /* 0x004fe80000100a00 */
[----:B------:R-:W-:Y:S04]  /*3d770*/  STL.64 [R1+0x20e0], R24 ;  /* 0x0020e01801007387 */ /* 0x000fe80000100a00 */
[----:B------:R-:W-:Y:S04]  /*3d780*/  STL [R1+0x20c8], R20 ;  /* 0x0020c81401007387 */ /* 0x000fe80000100800 */
[----:B------:R-:W-:Y:S04]  /*3d790*/  STL [R1+0x20c4], R21 ;  /* 0x0020c41501007387 */ /* 0x000fe80000100800 */
[----:B------:R-:W1:Y:S04]  /*3d7a0*/  LDSM.16.M88.4 R24, [R29+UR5+0x5000] ;  /* 0x005000051d18783b */ /* 0x000e680008000200 */
[----:B------:R1:W-:Y:S04]  /*3d7b0*/  STL [R1+0x208c], R3 ;  /* 0x00208c0301007387 */ /* 0x0003e80000100800 */
[----:B------:R2:W-:Y:S01]  /*3d7c0*/  STL [R1+0x2088], R28 ;  /* 0x0020881c01007387 */ /* 0x0005e20000100800 */
[----:B0-----:R-:W-:-:S03]  /*3d7d0*/  IMAD.MOV.U32 R0, RZ, RZ, R15 ;  /* 0x000000ffff007224 */ /* 0x001fc600078e000f */
[----:B------:R-:W-:Y:S04]  /*3d7e0*/  STL [R1+0x20b0], R12 ;  /* 0x0020b00c01007387 */ /* 0x000fe80000100800 */
[----:B------:R-:W-:Y:S04]  /*3d7f0*/  STL [R1+0x20ac], R13 ;  /* 0x0020ac0d01007387 */ /* 0x000fe80000100800 */
[----:B------:R-:W-:Y:S04]  /*3d800*/  STL [R1+0x2090], R0 ;  /* 0x0020900001007387 */ /* 0x000fe80000100800 */
[----:B------:R-:W-:Y:S04]  /*3d810*/  STL [R1+0x28], R14 ;  /* 0x0000280e01007387 */ /* 0x000fe80000100800 */
[----:B------:R-:W0:Y:S01]  /*3d820*/  LDSM.16.M88.4 R12, [R29+UR5+0x6000] ;  /* 0x006000051d0c783b */ /* 0x000e220008000200 */
[----:B-1----:R-:W-:-:S02]  /*3d830*/  IMAD.MOV.U32 R3, RZ, RZ, R24 ;  /* 0x000000ffff037224 */ /* 0x002fc400078e0018 */
[----:B--2---:R-:W-:Y:S01]  /*3d840*/  IMAD.MOV.U32 R28, RZ, RZ, R25 ;  /* 0x000000ffff1c7224 */ /* 0x004fe200078e0019 */
[----:B------:R-:W-:Y:S04]  /*3d850*/  STL [R1+0x2098], R16 ;  /* 0x0020981001007387 */ /* 0x000fe80000100800 */
[----:B------:R0:W-:Y:S04]  /*3d860*/  STL [R1+0x2094], R17 ;  /* 0x0020941101007387 */ /* 0x0001e80000100800 */
[----:B------:R-:W-:Y:S04]  /*3d870*/  STL.64 [R1+0x78], R26 ;  /* 0x0000781a01007387 */ /* 0x000fe80000100a00 */
[----:B------:R-:W-:Y:S04]  /*3d880*/  STL [R1+0x20a0], R3 ;  /* 0x0020a00301007387 */ /* 0x000fe80000100800 */
[----:B------:R-:W-:Y:S01]  /*3d890*/  STL [R1+0x209c], R28 ;  /* 0x00209c1c01007387 */ /* 0x000fe20000100800 */
[----:B0-----:R-:W-:-:S03]  /*3d8a0*/  IMAD.MOV.U32 R17, RZ, RZ, R12 ;  /* 0x000000ffff117224 */ /* 0x001fc600078e000c */
[----:B------:R-:W-:Y:S01]  /*3d8b0*/  STL.64 [R1+0x98], R14 ;  /* 0x0000980e01007387 */ /* 0x000fe20000100a00 */
[----:B------:R-:W-:-:S03]  /*3d8c0*/  IMAD.MOV.U32 R0, RZ, RZ, R13 ;  /* 0x000000ffff007224 */ /* 0x000fc600078e000d */
[----:B------:R-:W0:Y:S04]  /*3d8d0*/  LDSM.16.M88.4 R12, [R29+UR5+0x7000] ;  /* 0x007000051d0c783b */ /* 0x000e280008000200 */
[----:B------:R-:W-:Y:S04]  /*3d8e0*/  STL [R1+0x20a8], R0 ;  /* 0x0020a80001007387 */ /* 0x000fe80000100800 */
[----:B------:R-:W-:Y:S01]  /*3d8f0*/  STL [R1+0x20a4], R17 ;  /* 0x0020a41101007387 */ /* 0x000fe20000100800 */
[----:B------:R-:W-:-:S03]  /*3d900*/  IMAD.MOV.U32 R24, RZ, RZ, R8 ;  /* 0x000000ffff187224 */ /* 0x000fc600078e0008 */
[----:B------:R-:W1:Y:S01]  /*3d910*/  LDSM.16.M88.4 R8, [R29+UR5+0x9000] ;  /* 0x009000051d08783b */ /* 0x000e620008000200 */
[----:B0-----:R-:W-:-:S03]  /*3d920*/  IMAD.MOV.U32 R28, RZ, RZ, R12 ;  /* 0x000000ffff1c7224 */ /* 0x001fc600078e000c */
[----:B------:R-:W-:Y:S01]  /*3d930*/  STL.64 [R1+0xb8], R14 ;  /* 0x0000b80e01007387 */ /* 0x000fe20000100a00 */
[----:B------:R-:W-:-:S03]  /*3d940*/  IMAD.MOV.U32 R16, RZ, RZ, R13 ;  /* 0x000000ffff107224 */ /* 0x000fc600078e000d */
[----:B------:R-:W0:Y:S04]  /*3d950*/  LDSM.16.M88.4 R12, [R29+UR5+0x8000] ;  /* 0x008000051d0c783b */ /* 0x000e280008000200 */
[----:B------:R-:W-:Y:S04]  /*3d960*/  STL [R1+0x20b8], R16 ;  /* 0x0020b81001007387 */ /* 0x000fe80000100800 */
[----:B------:R-:W-:Y:S04]  /*3d970*/  STL [R1+0x20b4], R28 ;  /* 0x0020b41c01007387 */ /* 0x000fe80000100800 */
[----:B------:R0:W-:Y:S01]  /*3d980*/  STL.64 [R1+0x18], R18 ;  /* 0x0000181201007387 */ /* 0x0001e20000100a00 */
[----:B-1----:R-:W-:-:S02]  /*3d990*/  IMAD.MOV.U32 R17, RZ, RZ, R8 ;  /* 0x000000ffff117224 */ /* 0x002fc400078e0008 */
[----:B------:R-:W-:Y:S02]  /*3d9a0*/  IMAD.MOV.U32 R3, RZ, RZ, R9 ;  /* 0x000000ffff037224 */ /* 0x000fe400078e0009 */
[----:B0-----:R-:W-:Y:S02]  /*3d9b0*/  IMAD.MOV.U32 R18, RZ, RZ, R13 ;  /* 0x000000ffff127224 */ /* 0x001fe400078e000d */
[----:B------:R-:W-:Y:S01]  /*3d9c0*/  IMAD.MOV.U32 R19, RZ, RZ, R12 ;  /* 0x000000ffff137224 */ /* 0x000fe200078e000c */
[----:B------:R-:W-:Y:S04]  /*3d9d0*/  STL.64 [R1+0xe8], R14 ;  /* 0x0000e80e01007387 */ /* 0x000fe80000100a00 */
[----:B------:R-:W-:Y:S04]  /*3d9e0*/  STL [R1+0x20c0], R18 ;  /* 0x0020c01201007387 */ /* 0x000fe80000100800 */
[----:B------:R-:W-:Y:S04]  /*3d9f0*/  STL [R1+0x20bc], R19 ;  /* 0x0020bc1301007387 */ /* 0x000fe80000100800 */
[----:B------:R-:W-:Y:S04]  /*3da00*/  STL.64 [R1+0x108], R10 ;  /* 0x0001080a01007387 */ /* 0x000fe80000100a00 */
[----:B------:R-:W0:Y:S02]  /*3da10*/  LDSM.16.M88.4 R8, [R29+UR5+0xa000] ;  /* 0x00a000051d08783b */ /* 0x000e240008000200 */
[----:B0-----:R-:W-:-:S02]  /*3da20*/  IMAD.MOV.U32 R15, RZ, RZ, R8 ;  /* 0x000000ffff0f7224 */ /* 0x001fc400078e0008 */
[----:B------:R-:W-:Y:S01]  /*3da30*/  STL.64 [R1+0x138], R10 ;  /* 0x0001380a01007387 */ /* 0x000fe20000100a00 */
[----:B------:R-:W-:-:S03]  /*3da40*/  IMAD.MOV.U32 R14, RZ, RZ, R9 ;  /* 0x000000ffff0e7224 */ /* 0x000fc600078e0009 */
[----:B------:R-:W0:Y:S02]  /*3da50*/  LDSM.16.M88.4 R8, [R29+UR5+0xb000] ;  /* 0x00b000051d08783b */ /* 0x000e240008000200 */
[----:B0-----:R-:W-:Y:S02]  /*3da60*/  IMAD.MOV.U32 R12, RZ, RZ, R8 ;  /* 0x000000ffff0c7224 */ /* 0x001fe400078e0008 */
[----:B------:R-:W-:Y:S01]  /*3da70*/  STL.64 [R1+0x168], R10 ;  /* 0x0001680a01007387 */ /* 0x000fe20000100a00 */
[----:B------:R-:W-:-:S03]  /*3da80*/  IMAD.MOV.U32 R13, RZ, RZ, R9 ;  /* 0x000000ffff0d7224 */ /* 0x000fc600078e0009 */
[----:B------:R-:W0:Y:S04]  /*3da90*/  LDSM.16.M88.4 R8, [R29+UR5+0xc000] ;  /* 0x00c000051d08783b */ /* 0x000e280008000200 */
[----:B------:R-:W-:Y:S04]  /*3daa0*/  STL.64 [R1+0x20d8], R14 ;  /* 0x0020d80e01007387 */ /* 0x000fe80000100a00 */
[----:B------:R-:W-:Y:S01]  /*3dab0*/  STL.64 [R1+0x20d0], R12 ;  /* 0x0020d00c01007387 */ /* 0x000fe20000100a00 */
[----:B0-----:R-:W-:-:S03]  /*3dac0*/  IMAD.MOV.U32 R16, RZ, RZ, R8 ;  /* 0x000000ffff107224 */ /* 0x001fc600078e0008 */
[----:B------:R-:W-:Y:S01]  /*3dad0*/  STL.64 [R1+0x198], R10 ;  /* 0x0001980a01007387 */ /* 0x000fe20000100a00 */
[----:B------:R-:W-:-:S03]  /*3dae0*/  IMAD.MOV.U32 R28, RZ, RZ, R9 ;  /* 0x000000ffff1c7224 */ /* 0x000fc600078e0009 */
[----:B------:R-:W0:Y:S02]  /*3daf0*/  LDSM.16.M88.4 R8, [R29+UR5+0xd000] ;  /* 0x00d000051d08783b */ /* 0x000e240008000200 */
[----:B0-----:R-:W-:Y:S02]  /*3db00*/  IMAD.MOV.U32 R18, RZ, RZ, R8 ;  /* 0x000000ffff127224 */ /* 0x001fe400078e0008 */
[----:B------:R-:W-:Y:S01]  /*3db10*/  STL.64 [R1+0x1c8], R10 ;  /* 0x0001c80a01007387 */ /* 0x000fe20000100a00 */
[----:B------:R-:W-:-:S03]  /*3db20*/  IMAD.MOV.U32 R19, RZ, RZ, R9 ;  /* 0x000000ffff137224 */ /* 0x000fc600078e0009 */
[----:B------:R-:W0:Y:S04]  /*3db30*/  LDSM.16.M88.4 R8, [R29+UR5+0xe000] ;  /* 0x00e000051d08783b */ /* 0x000e280008000200 */
[----:B------:R-:W2:Y:S01]  /*3db40*/  LDL.LU.64 R12, [R1+0x400] ;  /* 0x00040000010c7983 */ /* 0x000ea20000300a00 */
[----:B------:R-:W-:-:S03]  /*3db50*/  IMAD.MOV.U32 R25, RZ, RZ, R2 ;  /* 0x000000ffff197224 */ /* 0x000fc600078e0002 */
[----:B------:R-:W2:Y:S01]  /*3db60*/  LDL.LU.64 R14, [R1+0x408] ;  /* 0x00040800010e7983 */ /* 0x000ea20000300a00 */
[----:B0-----:R-:W-:Y:S02]  /*3db70*/  IMAD.MOV.U32 R23, RZ, RZ, R8 ;  /* 0x000000ffff177224 */ /* 0x001fe400078e0008 */
[----:B------:R-:W-:Y:S01]  /*3db80*/  IMAD.MOV.U32 R22, RZ, RZ, R9 ;  /* 0x000000ffff167224 */ /* 0x000fe200078e0009 */
[----:B------:R-:W-:Y:S01]  /*3db90*/  STL [R1+0x1f8], R10 ;  /* 0x0001f80a01007387 */ /* 0x000fe20000100800 */
[----:B------:R-:W-:-:S03]  /*3dba0*/  IMAD.MOV.U32 R2, RZ, RZ, R11 ;  /* 0x000000ffff027224 */ /* 0x000fc600078e000b */
[----:B------:R-:W0:Y:S04]  /*3dbb0*/  LDSM.16.M88.4 R8, [R29+UR5+0xf000] ;  /* 0x00f000051d08783b */ /* 0x000e280008000200 */
[----:B------:R-:W-:Y:S01]  /*3dbc0*/  STL [R1+0x1ef0], R2 ;  /* 0x001ef00201007387 */ /* 0x000fe20000100800 */
[----:B0-----:R-:W-:-:S03]  /*3dbd0*/  IMAD.MOV.U32 R20, RZ, RZ, R8 ;  /* 0x000000ffff147224 */ /* 0x001fc600078e0008 */
[----:B------:R-:W-:Y:S04]  /*3dbe0*/  STL.64 [R1+0x208], R10 ;  /* 0x0002080a01007387 */ /* 0x000fe80000100a00 */
[----:B------:R-:W3:Y:S01]  /*3dbf0*/  LDL.LU R8, [R1+0x20e8] ;  /* 0x0020e80001087983 */ /* 0x000ee20000300800 */
[----:B------:R-:W-:-:S03]  /*3dc00*/  IMAD.MOV.U32 R21, RZ, RZ, R9 ;  /* 0x000000ffff157224 */ /* 0x000fc600078e0009 */
[----:B---3--:R-:W0:Y:S04]  /*3dc10*/  LDSM.16.MT88.4 R8, [R8+0x10200] ;  /* 0x010200000808783b */ /* 0x008e280000004200 */
[----:B0-----:R-:W-:Y:S04]  /*3dc20*/  STL.64 [R1+0x1f80], R10 ;  /* 0x001f800a01007387 */ /* 0x001fe80000100a00 */
[----:B------:R0:W-:Y:S04]  /*3dc30*/  STL.64 [R1+0x1f78], R8 ;  /* 0x001f780801007387 */ /* 0x0001e80000100a00 */
[----:B0-----:R-:W3:Y:S04]  /*3dc40*/  LDL.LU.64 R8, [R1+0x410] ;  /* 0x0004100001087983 */ /* 0x001ee80000300a00 */
[----:B------:R-:W3:Y:S02]  /*3dc50*/  LDL.LU.64 R10, [R1+0x418] ;  /* 0x00041800010a7983 */ /* 0x000ee40000300a00 */
[----:B---3--:R-:W-:-:S15]  /*3dc60*/  HMMA.16816.F32 R24, R4, R24, R8 ;  /* 0x000000180418723c */ /* 0x008fde0000001808 */
[----:B------:R-:W-:-:S09]  /*3dc70*/  NOP ;  /* 0x0000000000007918 */ /* 0x000fd20000000000 */
[----:B------:R-:W-:Y:S02]  /*3dc80*/  IMAD.MOV.U32 R0, RZ, RZ, R24 ;  /* 0x000000ffff007224 */ /* 0x000fe400078e0018 */
[----:B------:R-:W-:Y:S02]  /*3dc90*/  IMAD.MOV.U32 R11, RZ, RZ, R25 ;  /* 0x000000ffff0b7224 */ /* 0x000fe400078e0019 */
[----:B------:R-:W2:Y:S01]  /*3dca0*/  LDL.LU.64 R24, [R1+0x20e0] ;  /* 0x0020e00001187983 */ /* 0x000ea20000300a00 */
[----:B------:R-:W-:Y:S02]  /*3dcb0*/  IMAD.MOV.U32 R10, RZ, RZ, R26 ;  /* 0x000000ffff0a7224 */ /* 0x000fe400078e001a */
[----:B------:R-:W-:Y:S02]  /*3dcc0*/  IMAD.MOV.U32 R2, RZ, RZ, R27 ;  /* 0x000000ffff027224 */ /* 0x000fe400078e001b */
[----:B------:R-:W-:Y:S02]  /*3dcd0*/  IMAD.MOV.U32 R8, RZ, RZ, R20 ;  /* 0x000000ffff087224 */ /* 0x000fe400078e0014 */
[----:B------:R-:W-:Y:S01]  /*3dce0*/  IMAD.MOV.U32 R9, RZ, RZ, R21 ;  /* 0x000000ffff097224 */ /* 0x000fe200078e0015 */
[----:B--2---:R-:W-:Y:S01]  /*3dcf0*/  HMMA.16816.F32 R24, R4, R24, R12 ;  /* 0x000000180418723c */ /* 0x004fe2000000180c */
[----:B------:R-:W2:Y:S04]  /*3dd00*/  LDL.LU.64 R14, [R1+0x20d8] ;  /* 0x0020d800010e7983 */ /* 0x000ea80000300a00 */
[----:B------:R-:W3:Y:S04]  /*3dd10*/  LDL.LU.64 R12, [R1+0x20d0] ;  /* 0x0020d000010c7983 */ /* 0x000ee80000300a00 */
[----:B------:R-:W4:Y:S04]  /*3dd20*/  LDL.LU R20, [R1+0x20c8] ;  /* 0x0020c80001147983 */ /* 0x000f280000300800 */
[----:B------:R-:W4:Y:S04]  /*3dd30*/  LDL.LU R21, [R1+0x20c4] ;  /* 0x0020c40001157983 */ /* 0x000f280000300800 */
[----:B------:R-:W-:Y:S06]  /*3dd40*/  STL.64 [R1+0x1f90], R8 ;  /* 0x001f900801007387 */ /* 0x000fec0000100a00 */
[----:B------:R0:W-:Y:S04]  /*3dd50*/  STL.64 [R1+0x1f68], R26 ;  /* 0x001f681a01007387 */ /* 0x0001e80000100a00 */
[----:B------:R1:W-:Y:S04]  /*3dd60*/  STL.64 [R1+0x1f60], R24 ;  /* 0x001f601801007387 */ /* 0x0003e80000100a00 */
[----:B0-----:R-:W2:Y:S04]  /*3dd70*/  LDL.LU R26, [R1+0x58] ;  /* 0x00005800011a7983 */ /* 0x001ea80000300800 */
[----:B------:R-:W2:Y:S01]  /*3dd80*/  LDL.LU R27, [R1+0x5c] ;  /* 0x00005c00011b7983 */ /* 0x000ea20000300800 */
[----:B------:R-:W-:-:S02]  /*3dd90*/  IMAD.MOV.U32 R8, RZ, RZ, R23 ;  /* 0x000000ffff087224 */ /* 0x000fc400078e0017 */
[----:B------:R-:W-:-:S05]  /*3dda0*/  IMAD.MOV.U32 R9, RZ, RZ, R22 ;  /* 0x000000ffff097224 */ /* 0x000fca00078e0016 */
[----:B------:R-:W-:Y:S04]  /*3ddb0*/  STL.64 [R1+0x1fa8], R8 ;  /* 0x001fa80801007387 */ /* 0x000fe80000100a00 */
[----:B--2---:R0:W-:Y:S04]  /*3ddc0*/  STL.64 [R1+0x1f88], R26 ;  /* 0x001f881a01007387 */ /* 0x0041e80000100a00 */
[----:B-1----:R-:W4:Y:S04]  /*3ddd0*/  LDL.LU.64 R24, [R1+0x3f0] ;  /* 0x0003f00001187983 */ /* 0x002f280000300a00 */
[----:B0-----:R-:W4:Y:S01]  /*3dde0*/  LDL.LU.64 R26, [R1+0x3f8] ;  /* 0x0003f800011a7983 */ /* 0x001f220000300a00 */
[----:B------:R-:W-:-:S02]  /*3ddf0*/  IMAD.MOV.U32 R8, RZ, RZ, R18 ;  /* 0x000000ffff087224 */ /* 0x000fc400078e0012 */
[----:B------:R-:W-:Y:S01]  /*3de00*/  IMAD.MOV.U32 R9, RZ, RZ, R19 ;  /* 0x000000ffff097224 */ /* 0x000fe200078e0013 */
[----:B----4-:R-:W-:Y:S01]  /*3de10*/  HMMA.16816.F32 R20, R4, R20, R24 ;  /* 0x000000140414723c */ /* 0x010fe20000001818 */
[----:B------:R-:W2:Y:S04]  /*3de20*/  LDL.LU.64 R24, [R1+0x3e0] ;  /* 0x0003e00001187983 */ /* 0x000ea80000300a00 */
[----:B------:R-:W2:Y:S04]  /*3de30*/  LDL.LU.64 R26, [R1+0x3e8] ;  /* 0x0003e800011a7983 */ /* 0x000ea80000300a00 */
[----:B------:R-:W4:Y:S04]  /*3de40*/  LDL.LU R18, [R1+0x20c0] ;  /* 0x0020c00001127983 */ /* 0x000f280000300800 */
[----:B------:R-:W2:Y:S04]  /*3de50*/  LDL.LU R19, [R1+0x20bc] ;  /* 0x0020bc0001137983 */ /* 0x000ea80000300800 */
[----:B------:R-:W-:Y:S06]  /*3de60*/  STL.64 [R1+0x1fc0], R8 ;  /* 0x001fc00801007387 */ /* 0x000fec0000100a00 */
[----:B------:R0:W-:Y:S04]  /*3de70*/  STL.64 [R1+0x1f58], R22 ;  /* 0x001f581601007387 */ /* 0x0001e80000100a00 */
[----:B------:R1:W-:Y:S04]  /*3de80*/  STL.64 [R1+0x1f50], R20 ;  /* 0x001f501401007387 */ /* 0x0003e80000100a00 */
[----:B0-----:R-:W4:Y:S04]  /*3de90*/  LDL.LU R22, [R1+0x48] ;  /* 0x0000480001167983 */ /* 0x001f280000300800 */
[----:B------:R-:W4:Y:S01]  /*3dea0*/  LDL.LU R23, [R1+0x4c] ;  /* 0x00004c0001177983 */ /* 0x000f220000300800 */
[----:B------:R-:W-:-:S02]  /*3deb0*/  IMAD.MOV.U32 R8, RZ, RZ, R16 ;  /* 0x000000ffff087224 */ /* 0x000fc400078e0010 */
[----:B------:R-:W-:Y:S01]  /*3dec0*/  IMAD.MOV.U32 R9, RZ, RZ, R28 ;  /* 0x000000ffff097224 */ /* 0x000fe200078e001c */
[----:B------:R-:W2:Y:S04]  /*3ded0*/  LDL.LU R16, [R1+0x20b8] ;  /* 0x0020b80001107983 */ /* 0x000ea80000300800 */
[----:B------:R-:W2:Y:S04]  /*3dee0*/  LDL.LU R28, [R1+0x20b4] ;  /* 0x0020b400011c7983 */ /* 0x000ea80000300800 */
[----:B------:R3:W-:Y:S01]  /*3def0*/  STL.64 [R1+0x1fd8], R8 ;  /* 0x001fd80801007387 */ /* 0x0007e20000100a00 */
[----:B-1----:R-:W-:-:S02]  /*3df00*/  IMAD.MOV.U32 R20, RZ, RZ, R0 ;  /* 0x000000ffff147224 */ /* 0x002fc400078e0000 */
[----:B------:R-:W-:Y:S02]  /*3df10*/  IMAD.MOV.U32 R21, RZ, RZ, R11 ;  /* 0x000000ffff157224 */ /* 0x000fe400078e000b */
[----:B---3--:R-:W-:Y:S02]  /*3df20*/  IMAD.MOV.U32 R8, RZ, RZ, R12 ;  /* 0x000000ffff087224 */ /* 0x008fe400078e000c */
[----:B------:R-:W-:Y:S01]  /*3df30*/  IMAD.MOV.U32 R9, RZ, RZ, R13 ;  /* 0x000000ffff097224 */ /* 0x000fe200078e000d */
[----:B------:R-:W3:Y:S04]  /*3df40*/  LDL.LU R12, [R1+0x20b0] ;  /* 0x0020b000010c7983 */ /* 0x000ee80000300800 */
[----:B------:R-:W3:Y:S04]  /*3df50*/  LDL.LU R13, [R1+0x20ac] ;  /* 0x0020ac00010d7983 */ /* 0x000ee80000300800 */
[----:B------:R0:W-:Y:S02]  /*3df60*/  STL.64 [R1+0x1ff0], R8 ;  /* 0x001ff00801007387 */ /* 0x0001e40000100a00 */
[----:B0-----:R-:W-:-:S02]  /*3df70*/  IMAD.MOV.U32 R8, RZ, RZ, R15 ;  /* 0x000000ffff087224 */ /* 0x001fc400078e000f */
[----:B------:R-:W-:Y:S01]  /*3df80*/  IMAD.MOV.U32 R9, RZ, RZ, R14 ;  /* 0x000000ffff097224 */ /* 0x000fe200078e000e */
[----:B----4-:R0:W-:Y:S04]  /*3df90*/  STL.64 [R1+0x1f70], R22 ;  /* 0x001f701601007387 */ /* 0x0101e80000100a00 */
[----:B------:R-:W4:Y:S04]  /*3dfa0*/  LDL.LU R0, [R1+0x20a8] ;  /* 0x0020a80001007983 */ /* 0x000f280000300800 */
[----:B------:R1:W-:Y:S01]  /*3dfb0*/  STL.64 [R1+0x2008], R8 ;  /* 0x0020080801007387 */ /* 0x0003e20000100a00 */
[----:B0-----:R-:W-:-:S02]  /*3dfc0*/  IMAD.MOV.U32 R22, RZ, RZ, R10 ;  /* 0x000000ffff167224 */ /* 0x001fc400078e000a */
[----:B------:R-:W-:Y:S02]  /*3dfd0*/  IMAD.MOV.U32 R23, RZ, RZ, R2 ;  /* 0x000000ffff177224 */ /* 0x000fe400078e0002 */
[----:B-1----:R-:W-:Y:S02]  /*3dfe0*/  IMAD.MOV.U32 R8, RZ, RZ, R17 ;  /* 0x000000ffff087224 */ /* 0x002fe400078e0011 */
[----:B------:R-:W-:Y:S01]  /*3dff0*/  IMAD.MOV.U32 R9, RZ, RZ, R3 ;  /* 0x000000ffff097224 */ /* 0x000fe200078e0003 */
[----:B------:R-:W-:Y:S04]  /*3e000*/  STL.64 [R1+0x1fa0], R22 ;  /* 0x001fa01601007387 */ /* 0x000fe80000100a00 */
[----:B------:R-:W-:Y:S04]  /*3e010*/  STL.64 [R1+0x1f98], R20 ;  /* 0x001f981401007387 */ /* 0x000fe80000100a00 */
[----:B------:R-:W3:Y:S04]  /*3e020*/  LDL.LU R17, [R1+0x20a4] ;  /* 0x0020a40001117983 */ /* 0x000ee80000300800 */
[----:B------:R-:W3:Y:S04]  /*3e030*/  LDL.LU R3, [R1+0x20a0] ;  /* 0x0020a00001037983 */ /* 0x000ee80000300800 */
[----:B------:R2:W-:Y:S02]  /*3e040*/  STL.64 [R1+0x2020], R8 ;  /* 0x0020200801007387 */ /* 0x0005e40000100a00 */
[----:B--2---:R-:W-:-:S02]  /*3e050*/  IMAD.MOV.U32 R8, RZ, RZ, R19 ;  /* 0x000000ffff087224 */ /* 0x004fc400078e0013 */
[----:B------:R-:W-:-:S05]  /*3e060*/  IMAD.MOV.U32 R9, RZ, RZ, R18 ;  /* 0x000000ffff097224 */ /* 0x000fca00078e0012 */
[----:B------:R0:W-:Y:S02]  /*3e070*/  STL.64 [R1+0x2038], R8 ;  /* 0x0020380801007387 */ /* 0x0001e40000100a00 */
[----:B0-----:R-:W-:Y:S02]  /*3e080*/  IMAD.MOV.U32 R8, RZ, RZ, R28 ;  /* 0x000000ffff087224 */ /* 0x001fe400078e001c */
[----:B------:R-:W2:Y:S01]  /*3e090*/  LDL.LU R28, [R1+0x209c] ;  /* 0x00209c00011c7983 */ /* 0x000ea20000300800 */
[----:B------:R-:W-:-:S03]  /*3e0a0*/  IMAD.MOV.U32 R9, RZ, RZ, R16 ;  /* 0x000000ffff097224 */ /* 0x000fc600078e0010 */
[----:B------:R-:W2:Y:S04]  /*3e0b0*/  LDL.LU R16, [R1+0x2098] ;  /* 0x0020980001107983 */ /* 0x000ea80000300800 */
[----:B------:R4:W-:Y:S02]  /*3e0c0*/  STL.64 [R1+0x2050], R8 ;  /* 0x0020500801007387 */ /* 0x0009e40000100a00 */
[----:B----4-:R-:W-:Y:S02]  /*3e0d0*/  IMAD.MOV.U32 R9, RZ, RZ, R0 ;  /* 0x000000ffff097224 */ /* 0x010fe400078e0000 */
[----:B---3--:R-:W-:Y:S02]  /*3e0e0*/  IMAD.MOV.U32 R8, RZ, RZ, R17 ;  /* 0x000000ffff087224 */ /* 0x008fe400078e0011 */
[----:B------:R-:W3:Y:S04]  /*3e0f0*/  LDL.LU R17, [R1+0x2094] ;  /* 0x0020940001117983 */ /* 0x000ee80000300800 */
[----:B------:R-:W4:Y:S04]  /*3e100*/  LDL.LU R0, [R1+0x2090] ;  /* 0x0020900001007983 */ /* 0x000f280000300800 */
[----:B------:R0:W-:Y:S02]  /*3e110*/  STL.64 [R1+0x2068], R8 ;  /* 0x0020680801007387 */ /* 0x0001e40000100a00 */
[----:B0-----:R-:W-:-:S02]  /*3e120*/  IMAD.MOV.U32 R8, RZ, RZ, R3 ;  /* 0x000000ffff087224 */ /* 0x001fc400078e0003 */
[----:B------:R-:W4:Y:S01]  /*3e130*/  LDL.LU R3, [R1+0x208c] ;  /* 0x00208c0001037983 */ /* 0x000f220000300800 */
[----:B--2---:R-:W-:-:S03]  /*3e140*/  IMAD.MOV.U32 R9, RZ, RZ, R28 ;  /* 0x000000ffff097224 */ /* 0x004fc600078e001c */
[----:B------:R-:W2:Y:S04]  /*3e150*/  LDL.LU R28, [R1+0x2088] ;  /* 0x00208800011c7983 */ /* 0x000ea80000300800 */
[----:B------:R0:W-:Y:S04]  /*3e160*/  STL.64 [R1+0x2080], R8 ;  /* 0x0020800801007387 */ /* 0x0001e80000100a00 */
[----:B0-----:R-:W3:Y:S04]  /*3e170*/  LDL.LU.64 R8, [R1+0x3d0] ;  /* 0x0003d00001087983 */ /* 0x001ee80000300a00 */
[----:B------:R-:W3:Y:S04]  /*3e180*/  LDL.LU.64 R10, [R1+0x3d8] ;  /* 0x0003d800010a7983 */ /* 0x000ee80000300a00 */
[----:B------:R-:W4:Y:S04]  /*3e190*/  LDL.LU.64 R20, [R1+0x140] ;  /* 0x0001400001147983 */ /* 0x000f280000300a00 */
[----:B------:R-:W2:Y:S04]  /*3e1a0*/  LDL.LU.64 R22, [R1+0x148] ;  /* 0x0001480001167983 */ /* 0x000ea80000300a00 */
[----:B--2---:R-:W-:Y:S04]  /*3e1b0*/  STL.64 [R1+0x1fb8], R22 ;  /* 0x001fb81601007387 */ /* 0x004fe80000100a00 */
[----:B----4-:R0:W-:Y:S04]  /*3e1c0*/  STL.64 [R1+0x1fb0], R20 ;  /* 0x001fb01401007387 */ /* 0x0101e80000100a00 */
[----:B0-----:R-:W2:Y:S04]  /*3e1d0*/  LDL.LU.64 R20, [R1+0x170] ;  /* 0x0001700001147983 */ /* 0x001ea80000300a00 */
[----:B------:R-:W4:Y:S04]  /*3e1e0*/  LDL.LU.64 R22, [R1+0x178] ;  /* 0x0001780001167983 */ /* 0x000f280000300a00 */
[----:B----4-:R-:W-:Y:S04]  /*3e1f0*/  STL.64 [R1+0x1fd0], R22 ;  /* 0x001fd01601007387 */ /* 0x010fe80000100a00 */
[----:B--2---:R0:W-:Y:S04]  /*3e200*/  STL.64 [R1+0x1fc8], R20 ;  /* 0x001fc81401007387 */ /* 0x0041e80000100a00 */
        /* <DEDUP_REMOVED lines=21> */
[----:B------:R-:W4:Y:S01]  /*3e360*/  LDL.LU.64 R22, [R1+0x3a8] ;  /* 0x0003a80001167983 */ /* 0x000f220000300a00 */
[C---:B------:R-:W-:Y:S03]  /*3e370*/  HMMA.16816.F32 R12, R4.reuse, R12, R24 ;  /* 0x0000000c040c723c */ /* 0x040fe60000001818 */
[----:B----4-:R-:W-:Y:S04]  /*3e380*/  STL.64 [R1+0x2060], R22 ;  /* 0x0020601601007387 */ /* 0x010fe80000100a00 */
[----:B--2---:R0:W-:Y:S04]  /*3e390*/  STL.64 [R1+0x2058], R20 ;  /* 0x0020581401007387 */ /* 0x0041e80000100a00 */
[----:B0-----:R-:W2:Y:S04]  /*3e3a0*/  LDL.LU.64 R20, [R1+0x3b0] ;  /* 0x0003b00001147983 */ /* 0x001ea80000300a00 */
[----:B------:R-:W4:Y:S01]  /*3e3b0*/  LDL.LU.64 R22, [R1+0x3b8] ;  /* 0x0003b80001167983 */ /* 0x000f220000300a00 */
[C---:B---3--:R-:W-:Y:S03]  /*3e3c0*/  HMMA.16816.F32 R16, R4.reuse, R16, R8 ;  /* 0x000000100410723c */ /* 0x048fe60000001808 */
[----:B----4-:R-:W-:Y:S04]  /*3e3d0*/  STL.64 [R1+0x2078], R22 ;  /* 0x0020781601007387 */ /* 0x010fe80000100a00 */
[----:B--2---:R0:W-:Y:S04]  /*3e3e0*/  STL.64 [R1+0x2070], R20 ;  /* 0x0020701401007387 */ /* 0x0041e80000100a00 */
[----:B0-----:R-:W2:Y:S04]  /*3e3f0*/  LDL.LU.64 R20, [R1+0x3c0] ;  /* 0x0003c00001147983 */ /* 0x001ea80000300a00 */
[----:B------:R-:W2:Y:S04]  /*3e400*/  LDL.LU.64 R22, [R1+0x3c8] ;  /* 0x0003c80001167983 */ /* 0x000ea80000300a00 */
[----:B------:R-:W3:Y:S04]  /*3e410*/  LDL.LU.64 R24, [R1+0x110] ;  /* 0x0001100001187983 */ /* 0x000ee80000300a00 */
[----:B------:R-:W3:Y:S04]  /*3e420*/  LDL.LU.64 R26, [R1+0x118] ;  /* 0x00011800011a7983 */ /* 0x000ee80000300a00 */
[----:B------:R-:W-:Y:S04]  /*3e430*/  STL.64 [R1+0x1f48], R14 ;  /* 0x001f480e01007387 */ /* 0x000fe80000100a00 */
[----:B------:R-:W-:Y:S04]  /*3e440*/  STL.64 [R1+0x1f40], R12 ;  /* 0x001f400c01007387 */ /* 0x000fe80000100a00 */
[----:B------:R-:W2:Y:S02]  /*3e450*/  LDL.LU.64 R8, [R1+0x2080] ;  /* 0x0020800001087983 */ /* 0x000ea40000300a00 */
[----:B--2---:R-:W-:Y:S02]  /*3e460*/  HMMA.16816.F32 R8, R4, R8, R20 ;  /* 0x000000080408723c */ /* 0x004fe40000001814 */
[----:B------:R-:W2:Y:S04]  /*3e470*/  LDL.LU.64 R22, [R1+0x2078] ;  /* 0x0020780001167983 */ /* 0x000ea80000300a00 */
[----:B------:R-:W2:-:S15]  /*3e480*/  LDL.LU.64 R20, [R1+0x2070] ;  /* 0x0020700001147983 */ /* 0x000e9e0000300a00 */
[----:B------:R-:W-:-:S02]  /*3e490*/  NOP ;  /* 0x0000000000007918 */ /* 0x000fc40000000000 */
[----:B------:R0:W-:Y:S04]  /*3e4a0*/  STL.64 [R1+0x60], R8 ;  /* 0x0000600801007387 */ /* 0x0001e80000100a00 */
[----:B------:R2:W-:Y:S04]  /*3e4b0*/  STL.64 [R1+0x68], R10 ;  /* 0x0000680a01007387 */ /* 0x0005e80000100a00 */
[----:B0-----:R-:W2:Y:S02]  /*3e4c0*/  LDL.LU.64 R8, [R1+0x2068] ;  /* 0x0020680001087983 */ /* 0x001ea40000300a00 */
        /* <DEDUP_REMOVED lines=12> */
[----:B0-----:R-:W2:Y:S01]  /*3e590*/  LDL.LU.64 R8, [R1+0x2038] ;  /* 0x0020380001087983 */ /* 0x001ea20000300a00 */
[----:B------:R-:W-:Y:S02]  /*3e5a0*/  IMAD.MOV.U32 R14, RZ, RZ, R28 ;  /* 0x000000ffff0e7224 */ /* 0x000fe400078e001c */
[----:B------:R-:W-:Y:S02]  /*3e5b0*/  IMAD.MOV.U32 R15, RZ, RZ, R3 ;  /* 0x000000ffff0f7224 */ /* 0x000fe400078e0003 */
[----:B------:R-:W-:Y:S02]  /*3e5c0*/  IMAD.MOV.U32 R28, RZ, RZ, R10 ;  /* 0x000000ffff1c7224 */ /* 0x000fe400078e000a */
[----:B------:R-:W-:-:S02]  /*3e5d0*/  IMAD.MOV.U32 R3, RZ, RZ, R11 ;  /* 0x000000ffff037224 */ /* 0x000fc400078e000b */
[----:B--2---:R-:W-:Y:S01]  /*3e5e0*/  HMMA.16816.F32 R8, R4, R8, R20 ;  /* 0x000000080408723c */ /* 0x004fe20000001814 */
[----:B------:R-:W2:Y:S04]  /*3e5f0*/  LDL.LU.64 R22, [R1+0x2030] ;  /* 0x0020300001167983 */ /* 0x000ea80000300a00 */
[----:B------:R-:W2:-:S15]  /*3e600*/  LDL.LU.64 R20, [R1+0x2028] ;  /* 0x0020280001147983 */ /* 0x000e9e0000300a00 */
[----:B------:R-:W-:-:S03]  /*3e610*/  NOP ;  /* 0x0000000000007918 */ /* 0x000fc60000000000 */
        /* <DEDUP_REMOVED lines=44> */
[----:B0-----:R-:W3:Y:S02]  /*3e8e0*/  LDL.LU.64 R8, [R1+0x1f90] ;  /* 0x001f900001087983 */ /* 0x001ee40000300a00 */
[----:B---3--:R-:W-:Y:S02]  /*3e8f0*/  HMMA.16816.F32 R4, R4, R8, R24 ;  /* 0x000000080404723c */ /* 0x008fe40000001818 */
[----:B------:R-:W2:Y:S04]  /*3e900*/  LDL.LU.64 R26, [R1+0x1f88] ;  /* 0x001f8800011a7983 */ /* 0x000ea80000300a00 */
[----:B-1----:R-:W2:Y:S04]  /*3e910*/  LDL.LU.64 R10, [R1+0x1f80] ;  /* 0x001f8000010a7983 */ /* 0x002ea80000300a00 */
[----:B------:R-:W2:-:S13]  /*3e920*/  LDL.LU.64 R8, [R1+0x1f78] ;  /* 0x001f780001087983 */ /* 0x000e9a0000300a00 */
[----:B------:R-:W-:Y:S04]  /*3e930*/  STL [R1+0x1d0], R4 ;  /* 0x0001d00401007387 */ /* 0x000fe80000100800 */
[----:B------:R0:W-:Y:S04]  /*3e940*/  STL.64 [R1+0x1d8], R6 ;  /* 0x0001d80601007387 */ /* 0x0001e80000100a00 */
[----:B0-----:R-:W3:Y:S04]  /*3e950*/  LDL.LU R6, [R1+0x18] ;  /* 0x0000180001067983 */ /* 0x001ee80000300800 */
[----:B------:R-:W3:Y:S01]  /*3e960*/  LDL.LU R7, [R1+0x1c] ;  /* 0x00001c0001077983 */ /* 0x000ee20000300800 */
[----:B--2---:R-:W-:Y:S03]  /*3e970*/  HMMA.16816.F32 R24, R8, R26, R20 ;  /* 0x0000001a0818723c */ /* 0x004fe60000001814 */
[----:B------:R-:W2:-:S15]  /*3e980*/  LDL.LU.64 R22, [R1+0x1f70] ;  /* 0x001f700001167983 */ /* 0x000e9e0000300a00 */
[----:B------:R-:W-:-:S05]  /*3e990*/  NOP ;  /* 0x0000000000007918 */ /* 0x000fca0000000000 */
[----:B------:R-:W-:Y:S04]  /*3e9a0*/  STL.64 [R1+0x1a0], R24 ;  /* 0x0001a01801007387 */ /* 0x000fe80000100a00 */
[----:B------:R0:W-:Y:S04]  /*3e9b0*/  STL.64 [R1+0x1a8], R26 ;  /* 0x0001a81a01007387 */ /* 0x0001e80000100a00 */
[----:B0-----:R-:W2:Y:S04]  /*3e9c0*/  LDL.LU.64 R26, [R1+0x1f68] ;  /* 0x001f6800011a7983 */ /* 0x001ea80000300a00 */
[----:B------:R-:W2:Y:S02]  /*3e9d0*/  LDL.LU.64 R24, [R1+0x1f60] ;  /* 0x001f600001187983 */ /* 0x000ea40000300a00 */
[----:B--2---:R-:W-:Y:S02]  /*3e9e0*/  HMMA.16816.F32 R24, R8, R22, R24 ;  /* 0x000000160818723c */ /* 0x004fe40000001818 */
[----:B------:R-:W2:Y:S04]  /*3e9f0*/  LDL.LU.64 R22, [R1+0x1f58] ;  /* 0x001f580001167983 */ /* 0x000ea80000300a00 */
[----:B------:R-:W2:-:S15]  /*3ea00*/  LDL.LU.64 R20, [R1+0x1f50] ;  /* 0x001f500001147983 */ /* 0x000e9e0000300a00 */
[----:B------:R-:W-:-:S02]  /*3ea10*/  NOP ;  /* 0x0000000000007918 */ /* 0x000fc40000000000 */
[----:B------:R-:W-:Y:S04]  /*3ea20*/  STL.64 [R1+0x170], R24 ;  /* 0x0001701801007387 */ /* 0x000fe80000100a00 */
[----:B------:R0:W-:Y:S04]  /*3ea30*/  STL.64 [R1+0x178], R26 ;  /* 0x0001781a01007387 */ /* 0x0001e80000100a00 */
[----:B0-----:R-:W4:Y:S01]  /*3ea40*/  LDL R27, [R1+0x51c] ;  /* 0x00051c00011b7983 */ /* 0x001f220000100800 */
[----:B--2---:R-:W-:Y:S03]  /*3ea50*/  HMMA.16816.F32 R20, R8, R14, R20 ;  /* 0x0000000e0814723c */ /* 0x004fe60000001814 */
[----:B------:R-:W2:Y:S04]  /*3ea60*/  LDL.LU.64 R14, [R1+0x1f48] ;  /* 0x001f4800010e7983 */ /* 0x000ea80000300a00 */
[----:B------:R-:W2:-:S15]  /*3ea70*/  LDL.LU.64 R12, [R1+0x1f40] ;  /* 0x001f4000010c7983 */ /* 0x000e9e0000300a00 */
[----:B------:R-:W-:-:S01]  /*3ea80*/  NOP ;  /* 0x0000000000007918 */ /* 0x000fc20000000000 */
[----:B------:R-:W-:Y:S04]  /*3ea90*/  STL.64 [R1+0x140], R20 ;  /* 0x0001401401007387 */ /* 0x000fe80000100a00 */
[----:B------:R0:W-:Y:S04]  /*3eaa0*/  STL.64 [R1+0x148], R22 ;  /* 0x0001481601007387 */ /* 0x0001e80000100a00 */
[----:B0-----:R-:W2:Y:S01]  /*3eab0*/  LDL.LU R22, [R1+0x28] ;  /* 0x0000280001167983 */ /* 0x001ea20000300800 */
[----:B------:R-:W-:-:S03]  /*3eac0*/  IMAD.MOV.U32 R23, RZ, RZ, R0 ;  /* 0x000000ffff177224 */ /* 0x000fc600078e0000 */
[----:B------:R-:W-:Y:S04]  /*3ead0*/  STL [R1+0x1d48], R29 ;  /* 0x001d481d01007387 */ /* 0x000fe80000100800 */
[----:B--2---:R-:W-:Y:S01]  /*3eae0*/  HMMA.16816.F32 R12, R8, R22, R12 ;  /* 0x00000016080c723c */ /* 0x004fe2000000180c */
[----:B------:R-:W2:-:S15]  /*3eaf0*/  LDL.LU R22, [R1+0xb8] ;  /* 0x0000b80001167983 */ /* 0x000e9e0000300800 */
[----:B------:R-:W-:-:S07]  /*3eb00*/  NOP ;  /* 0x0000000000007918 */ /* 0x000fce0000000000 */
[----:B------:R-:W-:Y:S04]  /*3eb10*/  STL.64 [R1+0x110], R12 ;  /* 0x0001100c01007387 */ /* 0x000fe80000100a00 */
[----:B------:R-:W-:Y:S04]  /*3eb20*/  STL.64 [R1+0x118], R14 ;  /* 0x0001180e01007387 */ /* 0x000fe80000100a00 */
[----:B------:R-:W2:Y:S01]  /*3eb30*/  LDL.LU R23, [R1+0xbc] ;  /* 0x0000bc0001177983 */ /* 0x000ea20000300800 */
[----:B------:R-:W-:Y:S02]  /*3eb40*/  IMAD.MOV.U32 R2, RZ, RZ, R5 ;  /* 0x000000ffff027224 */ /* 0x000fe400078e0005 */
[----:B---3--:R-:W-:Y:S01]  /*3eb50*/  HMMA.16816.F32 R4, R8, R6, R16 ;  /* 0x000000060804723c */ /* 0x008fe20000001810 */
[----:B--2---:R0:W-:Y:S04]  /*3eb60*/  STL.64 [R1+0x1f30], R22 ;  /* 0x001f301601007387 */ /* 0x0041e80000100a00 */
[----:B0-----:R-:W2:Y:S04]  /*3eb70*/  LDL.LU R22, [R1+0x78] ;  /* 0x0000780001167983 */ /* 0x001ea80000300800 */
[----:B------:R-:W2:Y:S01]  /*3eb80*/  LDL.LU R23, [R1+0x7c] ;  /* 0x00007c0001177983 */ /* 0x000ea20000300800 */
[----:B------:R-:W-:Y:S01]  /*3eb90*/  LOP3.LUT R0, R29, 0x40, RZ, 0x3c, !PT ;  /* 0x000000401d007812 */ /* 0x000fe200078e3cff */
[----:B------:R-:W-:-:S02]  /*3eba0*/  IMAD.MOV.U32 R14, RZ, RZ, R28 ;  /* 0x000000ffff0e7224 */ /* 0x000fc400078e001c */
[----:B------:R-:W-:-:S11]  /*3ebb0*/  IMAD.MOV.U32 R15, RZ, RZ, R3 ;  /* 0x000000ffff0f7224 */ /* 0x000fd600078e0003 */
[----:B------:R-:W-:Y:S02]  /*3ebc0*/  IMAD.MOV.U32 R29, RZ, RZ, R5 ;  /* 0x000000ffff1d7224 */ /* 0x000fe400078e0005 */
[----:B------:R-:W-:Y:S02]  /*3ebd0*/  IMAD.MOV.U32 R28, RZ, RZ, R6 ;  /* 0x000000ffff1c7224 */ /* 0x000fe400078e0006 */
[----:B------:R-:W-:Y:S01]  /*3ebe0*/  IMAD.MOV.U32 R3, RZ, RZ, R7 ;  /* 0x000000ffff037224 */ /* 0x000fe200078e0007 */
[----:B--2---:R-:W-:Y:S04]  /*3ebf0*/  STL.64 [R1+0x1f38], R22 ;  /* 0x001f381601007387 */ /* 0x004fe80000100a00 */
[----:B------:R-:W2:Y:S04]  /*3ec00*/  LDL.LU R12, [R1+0xa0] ;  /* 0x0000a000010c7983 */ /* 0x000ea80000300800 */
[----:B------:R-:W2:Y:S04]  /*3ec10*/  LDL.LU R13, [R1+0xa4] ;  /* 0x0000a400010d7983 */ /* 0x000ea80000300800 */
[----:B------:R-:W-:Y:S04]  /*3ec20*/  STL [R1+0xc0], R4 ;  /* 0x0000c00401007387 */ /* 0x000fe80000100800 */
[----:B----4-:R-:W0:Y:S04]  /*3ec30*/  LDSM.16.MT88.4 R4, [R27+0x10400] ;  /* 0x010400001b04783b */ /* 0x010e280000004200 */
[----:B------:R-:W1:Y:S04]  /*3ec40*/  LDSM.16.M88.4 R20, [R0+UR5] ;  /* 0x000000050014783b */ /* 0x000e680008000200 */
[----:B------:R-:W3:Y:S04]  /*3ec50*/  LDL.LU R18, [R1+0x98] ;  /* 0x0000980001127983 */ /* 0x000ee80000300800 */
[----:B------:R-:W3:Y:S04]  /*3ec60*/  LDL.LU R19, [R1+0x9c] ;  /* 0x00009c0001137983 */ /* 0x000ee80000300800 */
[----:B------:R-:W-:Y:S04]  /*3ec70*/  STL [R1+0x1e78], R3 ;  /* 0x001e780301007387 */ /* 0x000fe80000100800 */
[----:B------:R-:W-:Y:S04]  /*3ec80*/  STL [R1+0x1e6c], R28 ;  /* 0x001e6c1c01007387 */ /* 0x000fe80000100800 */
[----:B------:R-:W-:Y:S04]  /*3ec90*/  STL [R1+0x1e68], R29 ;  /* 0x001e681d01007387 */ /* 0x000fe80000100800 */
[----:B0-----:R0:W-:Y:S04]  /*3eca0*/  STL [R1+0x1e9c], R4 ;  /* 0x001e9c0401007387 */ /* 0x0011e80000100800 */
[----:B------:R4:W-:Y:S04]  /*3ecb0*/  STL [R1+0x1e98], R5 ;  /* 0x001e980501007387 */ /* 0x0009e80000100800 */
[----:B------:R1:W-:Y:S04]  /*3ecc0*/  STL [R1+0x1e94], R6 ;  /* 0x001e940601007387 */ /* 0x0003e80000100800 */
[----:B------:R1:W-:Y:S04]  /*3ecd0*/  STL [R1+0x1e90], R7 ;  /* 0x001e900701007387 */ /* 0x0003e80000100800 */
[----:B0-----:R-:W2:Y:S04]  /*3ece0*/  LDL.LU R4, [R1+0x60] ;  /* 0x0000600001047983 */ /* 0x001ea80000300800 */
[----:B----4-:R-:W2:Y:S04]  /*3ecf0*/  LDL.LU R5, [R1+0x64] ;  /* 0x0000640001057983 */ /* 0x010ea80000300800 */
[----:B-1----:R-:W2:Y:S04]  /*3ed00*/  LDL.LU R6, [R1+0x68] ;  /* 0x0000680001067983 */ /* 0x002ea80000300800 */
[----:B------:R-:W2:Y:S04]  /*3ed10*/  LDL.LU R7, [R1+0x6c] ;  /* 0x00006c0001077983 */ /* 0x000ea80000300800 */
[----:B------:R-:W-:Y:S04]  /*3ed20*/  STL.64 [R1+0x210], R20 ;  /* 0x0002101401007387 */ /* 0x000fe80000100a00 */
[----:B------:R-:W-:Y:S04]  /*3ed30*/  STL.64 [R1+0x218], R22 ;  /* 0x0002181601007387 */ /* 0x000fe80000100a00 */
[----:B------:R-:W0:Y:S04]  /*3ed40*/  LDSM.16.M88.4 R20, [R0+UR5+0x1000] ;  /* 0x001000050014783b */ /* 0x000e280008000200 */
[----:B0-----:R-:W-:Y:S04]  /*3ed50*/  STL.64 [R1+0x220], R20 ;  /* 0x0002201401007387 */ /* 0x001fe80000100a00 */
        /* <DEDUP_REMOVED lines=18> */
[----:B------:R0:W-:Y:S04]  /*3ee80*/  STL.64 [R1+0x288], R22 ;  /* 0x0002881601007387 */ /* 0x0001e80000100a00 */
[----:B0-----:R-:W2:Y:S02]  /*3ee90*/  LDL.LU.64 R22, [R1+0x1f38] ;  /* 0x001f380001167983 */ /* 0x001ea40000300a00 */
[----:B--2---:R-:W-:-:S15]  /*3eea0*/  HMMA.16816.F32 R20, R8, R22, R4 ;  /* 0x000000160814723c */ /* 0x004fde0000001804 */
[----:B------:R-:W-:-:S09]  /*3eeb0*/  NOP ;  /* 0x0000000000007918 */ /* 0x000fd20000000000 */
[----:B------:R-:W-:Y:S02]  /*3eec0*/  IMAD.MOV.U32 R7, RZ, RZ, R23 ;  /* 0x000000ffff077224 */ /* 0x000fe400078e0017 */
[----:B------:R-:W-:Y:S02]  /*3eed0*/  IMAD.MOV.U32 R6, RZ, RZ, R22 ;  /* 0x000000ffff067224 */ /* 0x000fe400078e0016 */
[----:B------:R-:W-:Y:S02]  /*3eee0*/  IMAD.MOV.U32 R5, RZ, RZ, R21 ;  /* 0x000000ffff057224 */ /* 0x000fe400078e0015 */
[----:B------:R-:W-:Y:S01]  /*3eef0*/  IMAD.MOV.U32 R4, RZ, RZ, R20 ;  /* 0x000000ffff047224 */ /* 0x000fe200078e0014 */
[----:B------:R-:W2:Y:S04]  /*3ef00*/  LDL.LU.64 R22, [R1+0x1f30] ;  /* 0x001f300001167983 */ /* 0x000ea80000300a00 */
[----:B------:R-:W-:Y:S04]  /*3ef10*/  STL [R1+0x1eac], R7 ;  /* 0x001eac0701007387 */ /* 0x000fe80000100800 */
[----:B------:R-:W-:Y:S04]  /*3ef20*/  STL [R1+0x1ea8], R6 ;  /* 0x001ea80601007387 */ /* 0x000fe80000100800 */
[----:B------:R-:W-:Y:S04]  /*3ef30*/  STL [R1+0x1ea4], R5 ;  /* 0x001ea40501007387 */ /* 0x000fe80000100800 */
[----:B------:R0:W-:Y:S04]  /*3ef40*/  STL [R1+0x1ea0], R4 ;  /* 0x001ea00401007387 */ /* 0x0001e80000100800 */
[----:B0-----:R-:W3:Y:S04]  /*3ef50*/  LDL.LU R4, [R1+0x80] ;  /* 0x0000800001047983 */ /* 0x001ee80000300800 */
[----:B------:R-:W3:Y:S04]  /*3ef60*/  LDL.LU R5, [R1+0x84] ;  /* 0x0000840001057983 */ /* 0x000ee80000300800 */
[----:B------:R-:W3:Y:S04]  /*3ef70*/  LDL.LU R6, [R1+0x88] ;  /* 0x0000880001067983 */ /* 0x000ee80000300800 */
[----:B------:R-:W3:Y:S01]  /*3ef80*/  LDL.LU R7, [R1+0x8c] ;  /* 0x00008c0001077983 */ /* 0x000ee20000300800 */
[C---:B--2---:R-:W-:Y:S06]  /*3ef90*/  HMMA.16816.F32 R12, R8.reuse, R22, R12 ;  /* 0x00000016080c723c */ /* 0x044fec000000180c */
[----:B---3--:R-:W-:-:S15]  /*3efa0*/  HMMA.16816.F32 R16, R8, R18, R4 ;  /* 0x000000120810723c */ /* 0x008fde0000001804 */
[----:B------:R-:W-:-:S03]  /*3efb0*/  NOP ;  /* 0x0000000000007918 */ /* 0x000fc60000000000 */
[----:B------:R-:W-:Y:S02]  /*3efc0*/  IMAD.MOV.U32 R4, RZ, RZ, R15 ;  /* 0x000000ffff047224 */ /* 0x000fe400078e000f */
[----:B------:R-:W-:Y:S02]  /*3efd0*/  IMAD.MOV.U32 R5, RZ, RZ, R14 ;  /* 0x000000ffff057224 */ /* 0x000fe400078e000e */
[----:B------:R-:W-:Y:S02]  /*3efe0*/  IMAD.MOV.U32 R6, RZ, RZ, R13 ;  /* 0x000000ffff067224 */ /* 0x000fe400078e000d */
[----:B------:R-:W-:Y:S02]  /*3eff0*/  IMAD.MOV.U32 R7, RZ, RZ, R12 ;  /* 0x000000ffff077224 */ /* 0x000fe400078e000c */
[----:B------:R-:W0:Y:S04]  /*3f000*/  LDSM.16.M88.4 R12, [R0+UR5+0x8000] ;  /* 0x00800005000c783b */ /* 0x000e280008000200 */
[----:B------:R-:W-:Y:S04]  /*3f010*/  STL.64 [R1+0x40], R16 ;  /* 0x0000401001007387 */ /* 0x000fe80000100a00 */
[----:B------:R-:W-:Y:S04]  /*3f020*/  STL.64 [R1+0x48], R18 ;  /* 0x0000481201007387 */ /* 0x000fe80000100a00 */
[----:B------:R-:W-:Y:S04]  /*3f030*/  STL [R1+0x1ebc], R4 ;  /* 0x001ebc0401007387 */ /* 0x000fe80000100800 */
[----:B------:R-:W-:Y:S04]  /*3f040*/  STL [R1+0x1eb8], R5 ;  /* 0x001eb80501007387 */ /* 0x000fe80000100800 */
[----:B------:R-:W-:Y:S04]  /*3f050*/  STL [R1+0x1eb4], R6 ;  /* 0x001eb40601007387 */ /* 0x000fe80000100800 */
[----:B------:R-:W-:Y:S04]  /*3f060*/  STL [R1+0x1eb0], R7 ;  /* 0x001eb00701007387 */ /* 0x000fe80000100800 */
[----:B------:R-:W1:Y:S04]  /*3f070*/  LDSM.16.M88.4 R4, [R0+UR5+0x9000] ;  /* 0x009000050004783b */ /* 0x000e680008000200 */
[----:B------:R-:W2:Y:S04]  /*3f080*/  LDSM.16.M88.4 R16, [R0+UR5+0xa000] ;  /* 0x00a000050010783b */ /* 0x000ea80008000200 */
[----:B0-----:R-:W-:Y:S04]  /*3f090*/  STL.64 [R1+0x290], R12 ;  /* 0x0002900c01007387 */ /* 0x001fe80000100a00 */
[----:B------:R-:W-:Y:S04]  /*3f0a0*/  STL.64 [R1+0x298], R14 ;  /* 0x0002980e01007387 */ /* 0x000fe80000100a00 */
[----:B------:R-:W-:Y:S04]  /*3f0b0*/  LDSM.16.M88.4 R12, [R0+UR5+0xb000] ;  /* 0x00b00005000c783b */ /* 0x000fe80008000200 */
[----:B-1----:R-:W-:Y:S04]  /*3f0c0*/  STL.64 [R1+0x2a0], R4 ;  /* 0x0002a00401007387 */ /* 0x002fe80000100a00 */
[----:B------:R-:W-:Y:S04]  /*3f0d0*/  STL.64 [R1+0x2a8], R6 ;  /* 0x0002a80601007387 */ /* 0x000fe80000100a00 */
[----:B------:R-:W0:Y:S04]  /*3f0e0*/  LDSM.16.M88.4 R4, [R0+UR5+0xc000] ;  /* 0x00c000050004783b */ /* 0x000e280008000200 */
[----:B--2---:R-:W-:Y:S04]  /*3f0f0*/  STL.64 [R1+0x2b0], R16 ;  /* 0x0002b01001007387 */ /* 0x004fe80000100a00 */
[----:B------:R-:W-:Y:S04]  /*3f100*/  STL.64 [R1+0x2b8], R18 ;  /* 0x0002b81201007387 */ /* 0x000fe80000100a00 */
[----:B0-----:R-:W-:Y:S04]  /*3f110*/  STL [R1+0x2d0], R4 ;  /* 0x0002d00401007387 */ /* 0x001fe80000100800 */
[----:B------:R-:W-:Y:S04]  /*3f120*/  STL.64 [R1+0x2c0], R12 ;  /* 0x0002c00c01007387 */ /* 0x000fe80000100a00 */
[----:B------:R-:W-:Y:S04]  /*3f130*/  STL.64 [R1+0x2c8], R14 ;  /* 0x0002c80e01007387 */ /* 0x000fe80000100a00 */
[----:B------:R-:W-:Y:S01]  /*3f140*/  STL.64 [R1+0x2d8], R6 ;  /* 0x0002d80601007387 */ /* 0x000fe20000100a00 */
[----:B------:R-:W-:-:S03]  /*3f150*/  IMAD.MOV.U32 R3, RZ, RZ, R5 ;  /* 0x000000ffff037224 */ /* 0x000fc600078e0005 */
[----:B------:R-:W-:Y:S04]  /*3f160*/  LDSM.16.M88.4 R12, [R0+UR5+0xe000] ;  /* 0x00e00005000c783b */ /* 0x000fe80008000200 */
[----:B------:R-:W0:Y:S04]  /*3f170*/  LDSM.16.M88.4 R4, [R0+UR5+0xd000] ;  /* 0x00d000050004783b */ /* 0x000e280008000200 */
[----:B------:R-:W-:Y:S01]  /*3f180*/  STL [R1+0x1ec0], R3 ;  /* 0x001ec00301007387 */ /* 0x000fe20000100800 */
[----:B0-----:R-:W-:-:S03]  /*3f190*/  IMAD.MOV.U32 R28, RZ, RZ, R4 ;  /* 0x000000ffff1c7224 */ /* 0x001fc600078e0004 */
[----:B------:R-:W-:Y:S01]  /*3f1a0*/  STL.64 [R1+0x2e8], R6 ;  /* 0x0002e80601007387 */ /* 0x000fe20000100a00 */
[----:B------:R-:W-:-:S03]  /*3f1b0*/  IMAD.MOV.U32 R29, RZ, RZ, R5 ;  /* 0x000000ffff1d7224 */ /* 0x000fc600078e0005 */
[----:B------:R-:W0:Y:S04]  /*3f1c0*/  LDSM.16.M88.4 R4, [R0+UR5+0xf000] ;  /* 0x00f000050004783b */ /* 0x000e280008000200 */
[----:B------:R-:W-:Y:S04]  /*3f1d0*/  STL [R1+0x1ec8], R29 ;  /* 0x001ec81d01007387 */ /* 0x000fe80000100800 */
[----:B------:R-:W-:Y:S04]  /*3f1e0*/  STL [R1+0x1ec4], R28 ;  /* 0x001ec41c01007387 */ /* 0x000fe80000100800 */
[----:B------:R-:W-:Y:S04]  /*3f1f0*/  STL [R1+0x1a88], R0 ;  /* 0x001a880001007387 */ /* 0x000fe80000100800 */
[----:B------:R-:W-:Y:S04]  /*3f200*/  STL.64 [R1+0x2f0], R12 ;  /* 0x0002f00c01007387 */ /* 0x000fe80000100a00 */
[----:B------:R-:W-:Y:S04]  /*3f210*/  STL.64 [R1+0x2f8], R14 ;  /* 0x0002f80e01007387 */ /* 0x000fe80000100a00 */
[----:B------:R-:W1:Y:S04]  /*3f220*/  LDSM.16.MT88.4 R12, [R27+0x10600] ;  /* 0x010600001b0c783b */ /* 0x000e680000004200 */
[----:B0-----:R-:W-:Y:S04]  /*3f230*/  STL.64 [R1+0x300], R4 ;  /* 0x0003000401007387 */ /* 0x001fe80000100a00 */
[----:B------:R0:W-:Y:S04]  /*3f240*/  STL.64 [R1+0x308], R6 ;  /* 0x0003080601007387 */ /* 0x0001e80000100a00 */
[----:B------:R-:W2:Y:S04]  /*3f250*/  LDL.LU R18, [R1+0x1c8] ;  /* 0x0001c80001127983 */ /* 0x000ea80000300800 */
[----:B------:R-:W2:Y:S04]  /*3f260*/  LDL.LU R19, [R1+0x1cc] ;  /* 0x0001cc0001137983 */ /* 0x000ea80000300800 */
[----:B--2---:R-:W-:Y:S04]  /*3f270*/  STL.64 [R1+0x1ef8], R18 ;  /* 0x001ef81201007387 */ /* 0x004fe80000100a00 */
[----:B------:R-:W2:Y:S04]  /*3f280*/  LDL.LU R22, [R1+0x198] ;  /* 0x0001980001167983 */ /* 0x000ea80000300800 */
[----:B------:R-:W2:Y:S04]  /*3f290*/  LDL.LU R23, [R1+0x19c] ;  /* 0x00019c0001177983 */ /* 0x000ea80000300800 */
[----:B0-----:R-:W3:Y:S04]  /*3f2a0*/  LDL.LU R6, [R1+0x108] ;  /* 0x0001080001067983 */ /* 0x001ee80000300800 */
[----:B------:R-:W3:Y:S04]  /*3f2b0*/  LDL.LU R7, [R1+0x10c] ;  /* 0x00010c0001077983 */ /* 0x000ee80000300800 */
[----:B---3--:R0:W-:Y:S04]  /*3f2c0*/  STL.64 [R1+0x1f28], R6 ;  /* 0x001f280601007387 */ /* 0x0081e80000100a00 */
[----:B0-----:R-:W3:Y:S04]  /*3f2d0*/  LDL.LU R6, [R1+0xe8] ;  /* 0x0000e80001067983 */ /* 0x001ee80000300800 */
[----:B------:R-:W3:Y:S04]  /*3f2e0*/  LDL.LU R7, [R1+0xec] ;  /* 0x0000ec0001077983 */ /* 0x000ee80000300800 */
[----:B--2---:R-:W-:Y:S04]  /*3f2f0*/  STL.64 [R1+0x1f00], R22 ;  /* 0x001f001601007387 */ /* 0x004fe80000100a00 */
[----:B------:R-:W2:Y:S04]  /*3f300*/  LDL.LU R16, [R1+0x180] ;  /* 0x0001800001107983 */ /* 0x000ea80000300800 */
[----:B------:R-:W2:Y:S04]  /*3f310*/  LDL.LU R17, [R1+0x184] ;  /* 0x0001840001117983 */ /* 0x000ea80000300800 */
[----:B------:R-:W4:Y:S04]  /*3f320*/  LDL.LU R18, [R1+0x188] ;  /* 0x0001880001127983 */ /* 0x000f280000300800 */
[----:B------:R-:W4:Y:S04]  /*3f330*/  LDL.LU R19, [R1+0x18c] ;  /* 0x00018c0001137983 */ /* 0x000f280000300800 */
[----:B----4-:R0:W-:Y:S04]  /*3f340*/  STL.64 [R1+0x1f10], R18 ;  /* 0x001f101201007387 */ /* 0x0101e80000100a00 */
[----:B--2---:R2:W-:Y:S04]  /*3f350*/  STL.64 [R1+0x1f08], R16 ;  /* 0x001f081001007387 */ /* 0x0045e80000100a00 */
[----:B------:R-:W4:Y:S04]  /*3f360*/  LDL.LU R26, [R1+0x168] ;  /* 0x00016800011a7983 */ /* 0x000f280000300800 */
[----:B------:R-:W4:Y:S04]  /*3f370*/  LDL.LU R27, [R1+0x16c] ;  /* 0x00016c00011b7983 */ /* 0x000f280000300800 */
[----:B----4-:R-:W-:Y:S04]  /*3f380*/  STL.64 [R1+0x1f18], R26 ;  /* 0x001f181a01007387 */ /* 0x010fe80000100a00 */
[----:B0-----:R-:W4:Y:S04]  /*3f390*/  LDL.LU R18, [R1+0x138] ;  /* 0x0001380001127983 */ /* 0x001f280000300800 */
[----:B------:R-:W4:Y:S04]  /*3f3a0*/  LDL.LU R19, [R1+0x13c] ;  /* 0x00013c0001137983 */ /* 0x000f280000300800 */
[----:B----4-:R0:W-:Y:S04]  /*3f3b0*/  STL.64 [R1+0x1f20], R18 ;  /* 0x001f201201007387 */ /* 0x0101e80000100a00 */
[----:B--2---:R-:W2:Y:S04]  /*3f3c0*/  LDL.LU R16, [R1+0xf0] ;  /* 0x0000f00001107983 */ /* 0x004ea80000300800 */
[----:B------:R-:W2:Y:S04]  /*3f3d0*/  LDL.LU R17, [R1+0xf4] ;  /* 0x0000f40001117983 */ /* 0x000ea80000300800 */
[----:B0-----:R-:W2:Y:S04]  /*3f3e0*/  LDL.LU R18, [R1+0xf8] ;  /* 0x0000f80001127983 */ /* 0x001ea80000300800 */
[----:B------:R-:W2:Y:S04]  /*3f3f0*/  LDL.LU R19, [R1+0xfc] ;  /* 0x0000fc0001137983 */ /* 0x000ea80000300800 */
        /* <DEDUP_REMOVED lines=8> */
[----:B-1----:R0:W-:Y:S04]  /*3f480*/  STL [R1+0x1d6c], R12 ;  /* 0x001d6c0c01007387 */ /* 0x0021e80000100800 */
[----:B------:R1:W-:Y:S04]  /*3f490*/  STL [R1+0x1d68], R13 ;  /* 0x001d680d01007387 */ /* 0x0003e80000100800 */
[----:B------:R3:W-:Y:S04]  /*3f4a0*/  STL [R1+0x1d64], R14 ;  /* 0x001d640e01007387 */ /* 0x0007e80000100800 */
[----:B------:R3:W-:Y:S04]  /*3f4b0*/  STL [R1+0x1d60], R15 ;  /* 0x001d600f01007387 */ /* 0x0007e80000100800 */
[----:B0-----:R-:W2:Y:S04]  /*3f4c0*/  LDL.LU R12, [R1+0xd0] ;  /* 0x0000d000010c7983 */ /* 0x001ea80000300800 */
[----:B-1----:R-:W2:Y:S04]  /*3f4d0*/  LDL.LU R13, [R1+0xd4] ;  /* 0x0000d400010d7983 */ /* 0x002ea80000300800 */
[----:B---3--:R-:W2:Y:S04]  /*3f4e0*/  LDL.LU R14, [R1+0xd8] ;  /* 0x0000d800010e7983 */ /* 0x008ea80000300800 */
[----:B------:R-:W2:Y:S02]  /*3f4f0*/  LDL.LU R15, [R1+0xdc] ;  /* 0x0000dc00010f7983 */ /* 0x000ea40000300800 */
[----:B--2---:R-:W-:-:S15]  /*3f500*/  HMMA.16816.F32 R4, R8, R6, R12 ;  /* 0x000000060804723c */ /* 0x004fde000000180c */
[----:B------:R-:W-:-:S09]  /*3f510*/  NOP ;  /* 0x0000000000007918 */ /* 0x000fd20000000000 */
[----:B------:R-:W-:Y:S02]  /*3f520*/  IMAD.MOV.U32 R13, RZ, RZ, R6 ;  /* 0x000000ffff0d7224 */ /* 0x000fe400078e0006 */
[----:B------:R-:W-:Y:S02]  /*3f530*/  IMAD.MOV.U32 R12, RZ, RZ, R7 ;  /* 0x000000ffff0c7224 */ /* 0x000fe400078e0007 */
[----:B------:R-:W2:Y:S01]  /*3f540*/  LDL.LU.64 R6, [R1+0x1f28] ;  /* 0x001f280001067983 */ /* 0x000ea20000300a00 */
[----:B------:R-:W-:Y:S02]  /*3f550*/  IMAD.MOV.U32 R15, RZ, RZ, R4 ;  /* 0x000000ffff0f7224 */ /* 0x000fe400078e0004 */
[----:B------:R-:W-:-:S03]  /*3f560*/  IMAD.MOV.U32 R14, RZ, RZ, R5 ;  /* 0x000000ffff0e7224 */ /* 0x000fc600078e0005 */
[----:B------:R-:W-:Y:S01]  /*3f570*/  STL [R1+0x1ecc], R15 ;  /* 0x001ecc0f01007387 */ /* 0x000fe20000100800 */
[----:B--2---:R-:W-:-:S15]  /*3f580*/  HMMA.16816.F32 R16, R8, R6, R16 ;  /* 0x000000060810723c */ /* 0x004fde0000001810 */
[----:B------:R-:W-:-:S09]  /*3f590*/  NOP ;  /* 0x0000000000007918 */ /* 0x000fd20000000000 */
[----:B------:R-:W-:Y:S02]  /*3f5a0*/  IMAD.MOV.U32 R6, RZ, RZ, R18 ;  /* 0x000000ffff067224 */ /* 0x000fe400078e0012 */
[----:B------:R-:W-:Y:S02]  /*3f5b0*/  IMAD.MOV.U32 R7, RZ, RZ, R19 ;  /* 0x000000ffff077224 */ /* 0x000fe400078e0013 */
[----:B------:R-:W-:Y:S02]  /*3f5c0*/  IMAD.MOV.U32 R4, RZ, RZ, R16 ;  /* 0x000000ffff047224 */ /* 0x000fe400078e0010 */
[----:B------:R-:W-:Y:S01]  /*3f5d0*/  IMAD.MOV.U32 R5, RZ, RZ, R17 ;  /* 0x000000ffff057224 */ /* 0x000fe200078e0011 */
[----:B------:R-:W4:Y:S04]  /*3f5e0*/  LDL.LU.64 R18, [R1+0x1f20] ;  /* 0x001f200001127983 */ /* 0x000f280000300a00 */
[----:B------:R-:W-:Y:S04]  /*3f5f0*/  STL.64 [R1+0x1ed8], R6 ;  /* 0x001ed80601007387 */ /* 0x000fe80000100a00 */
[----:B------:R0:W-:Y:S04]  /*3f600*/  STL.64 [R1+0x1ed0], R4 ;  /* 0x001ed00401007387 */ /* 0x0001e80000100a00 */
[----:B0-----:R-:W2:Y:S04]  /*3f610*/  LDL.LU R4, [R1+0x1e0] ;  /* 0x0001e00001047983 */ /* 0x001ea80000300800 */
[----:B------:R-:W2:Y:S04]  /*3f620*/  LDL.LU R5, [R1+0x1e4] ;  /* 0x0001e40001057983 */ /* 0x000ea80000300800 */
[----:B------:R-:W3:Y:S04]  /*3f630*/  LDL.LU R6, [R1+0x1e8] ;  /* 0x0001e80001067983 */ /* 0x000ee80000300800 */
[----:B------:R-:W3:Y:S01]  /*3f640*/  LDL.LU R7, [R1+0x1ec] ;  /* 0x0001ec0001077983 */ /* 0x000ee20000300800 */
[----:B----4-:R-:W-:Y:S03]  /*3f650*/  HMMA.16816.F32 R16, R8, R18, R24 ;  /* 0x000000120810723c */ /* 0x010fe60000001818 */
[----:B---3--:R-:W-:Y:S04]  /*3f660*/  STL.64 [R1+0x1ee8], R6 ;  /* 0x001ee80601007387 */ /* 0x008fe80000100a00 */
[----:B--2---:R0:W-:Y:S04]  /*3f670*/  STL.64 [R1+0x1ee0], R4 ;  /* 0x001ee00401007387 */ /* 0x0041e80000100a00 */
[----:B0-----:R-:W2:Y:S04]  /*3f680*/  LDL.LU R4, [R1+0x1b0] ;  /* 0x0001b00001047983 */ /* 0x001ea80000300800 */
[----:B------:R-:W2:Y:S04]  /*3f690*/  LDL.LU R5, [R1+0x1b4] ;  /* 0x0001b40001057983 */ /* 0x000ea80000300800 */
[----:B------:R-:W2:Y:S04]  /*3f6a0*/  LDL.LU R6, [R1+0x1b8] ;  /* 0x0001b80001067983 */ /* 0x000ea80000300800 */
[----:B------:R-:W2:Y:S04]  /*3f6b0*/  LDL.LU R7, [R1+0x1bc] ;  /* 0x0001bc0001077983 */ /* 0x000ea80000300800 */
[----:B------:R-:W3:Y:S01]  /*3f6c0*/  LDL.LU.64 R26, [R1+0x1f18] ;  /* 0x001f1800011a7983 */ /* 0x000ee20000300a00 */
[----:B------:R-:W-:-:S02]  /*3f6d0*/  IMAD.MOV.U32 R28, RZ, RZ, R18 ;  /* 0x000000ffff1c7224 */ /* 0x000fc400078e0012 */
[----:B------:R-:W-:Y:S02]  /*3f6e0*/  IMAD.MOV.U32 R3, RZ, RZ, R19 ;  /* 0x000000ffff037224 */ /* 0x000fe400078e0013 */
[----:B------:R-:W-:Y:S02]  /*3f6f0*/  IMAD.MOV.U32 R15, RZ, RZ, R16 ;  /* 0x000000ffff0f7224 */ /* 0x000fe400078e0010 */
[----:B------:R-:W-:Y:S01]  /*3f700*/  IMAD.MOV.U32 R29, RZ, RZ, R17 ;  /* 0x000000ffff1d7224 */ /* 0x000fe200078e0011 */
[----:B------:R-:W4:Y:S04]  /*3f710*/  LDL.LU.64 R18, [R1+0x1f10] ;  /* 0x001f100001127983 */ /* 0x000f280000300a00 */
[----:B------:R-:W4:Y:S01]  /*3f720*/  LDL.LU.64 R16, [R1+0x1f08] ;  /* 0x001f080001107983 */ /* 0x000f220000300a00 */
[----:B---3--:R-:W-:Y:S03]  /*3f730*/  HMMA.16816.F32 R24, R8, R26, R20 ;  /* 0x0000001a0818723c */ /* 0x008fe60000001814 */
[----:B------:R-:W4:-:S15]  /*3f740*/  LDL.LU.64 R22, [R1+0x1f00] ;  /* 0x001f000001167983 */ /* 0x000f1e0000300a00 */
[----:B------:R-:W-:-:S05]  /*3f750*/  NOP ;  /* 0x0000000000007918 */ /* 0x000fca0000000000 */
[----:B------:R0:W-:Y:S04]  /*3f760*/  STL.64 [R1+0x1db8], R26 ;  /* 0x001db81a01007387 */ /* 0x0001e80000100a00 */
[----:B------:R-:W-:Y:S04]  /*3f770*/  STL.64 [R1+0x1db0], R24 ;  /* 0x001db01801007387 */ /* 0x000fe80000100a00 */
[----:B0-----:R-:W3:Y:S04]  /*3f780*/  LDL.LU R26, [R1+0x208] ;  /* 0x00020800011a7983 */ /* 0x001ee80000300800 */
[----:B------:R-:W3:Y:S01]  /*3f790*/  LDL.LU R27, [R1+0x20c] ;  /* 0x00020c00011b7983 */ /* 0x000ee20000300800 */
[----:B----4-:R-:W-:Y:S03]  /*3f7a0*/  HMMA.16816.F32 R20, R8, R22, R16 ;  /* 0x000000160814723c */ /* 0x010fe60000001810 */
[----:B------:R-:W2:-:S15]  /*3f7b0*/  LDL.LU.64 R18, [R1+0x1ef8] ;  /* 0x001ef80001127983 */ /* 0x000e9e0000300a00 */
[----:B------:R-:W-:-:S05]  /*3f7c0*/  NOP ;  /* 0x0000000000007918 */ /* 0x000fca0000000000 */
[----:B------:R-:W-:Y:S04]  /*3f7d0*/  STL.64 [R1+0x1da8], R22 ;  /* 0x001da81601007387 */ /* 0x000fe80000100a00 */
[----:B------:R0:W-:Y:S04]  /*3f7e0*/  STL.64 [R1+0x1da0], R20 ;  /* 0x001da01401007387 */ /* 0x0001e80000100a00 */
[----:B0-----:R-:W3:Y:S01]  /*3f7f0*/  LDL.LU R20, [R1+0x1d0] ;  /* 0x0001d00001147983 */ /* 0x001ee20000300800 */
[----:B------:R-:W-:-:S03]  /*3f800*/  IMAD.MOV.U32 R21, RZ, RZ, R2 ;  /* 0x000000ffff157224 */ /* 0x000fc600078e0002 */
[----:B------:R-:W4:Y:S04]  /*3f810*/  LDL.LU R2, [R1+0x1ef0] ;  /* 0x001ef00001027983 */ /* 0x000f280000300800 */
[----:B------:R-:W3:Y:S04]  /*3f820*/  LDL.LU R22, [R1+0x1d8] ;  /* 0x0001d80001167983 */ /* 0x000ee80000300800 */
[----:B------:R-:W3:Y:S01]  /*3f830*/  LDL.LU R23, [R1+0x1dc] ;  /* 0x0001dc0001177983 */ /* 0x000ee20000300800 */
[----:B--2---:R-:W-:Y:S03]  /*3f840*/  HMMA.16816.F32 R16, R8, R18, R4 ;  /* 0x000000120810723c */ /* 0x004fe60000001804 */
[----:B------:R-:W2:Y:S04]  /*3f850*/  LDL.LU.64 R6, [R1+0x1ee8] ;  /* 0x001ee80001067983 */ /* 0x000ea80000300a00 */
[----:B------:R-:W2:-:S15]  /*3f860*/  LDL.LU.64 R4, [R1+0x1ee0] ;  /* 0x001ee00001047983 */ /* 0x000e9e0000300a00 */
[----:B------:R-:W-:-:S01]  /*3f870*/  NOP ;  /* 0x0000000000007918 */ /* 0x000fc20000000000 */
[----:B------:R0:W-:Y:S04]  /*3f880*/  STL.64 [R1+0x1d98], R18 ;  /* 0x001d981201007387 */ /* 0x0001e80000100a00 */
[----:B------:R2:W-:Y:S04]  /*3f890*/  STL.64 [R1+0x1d90], R16 ;  /* 0x001d901001007387 */ /* 0x0005e80000100a00 */
[----:B0-----:R-:W2:Y:S01]  /*3f8a0*/  LDL.LU R18, [R1+0x1f8] ;  /* 0x0001f80001127983 */ /* 0x001ea20000300800 */
[----:B----4-:R-:W-:-:S07]  /*3f8b0*/  IMAD.MOV.U32 R19, RZ, RZ, R2 ;  /* 0x000000ffff137224 */ /* 0x010fce00078e0002 */
[C---:B--2---:R-:W-:Y:S01]  /*3f8c0*/  HMMA.16816.F32 R16, R8.reuse, R18, R4 ;  /* 0x000000120810723c */ /* 0x044fe20000001804 */
[----:B------:R-:W2:Y:S04]  /*3f8d0*/  LDL.LU.64 R6, [R1+0x1ed8] ;  /* 0x001ed80001067983 */ /* 0x000ea80000300a00 */
[----:B------:R-:W4:Y:S01]  /*3f8e0*/  LDL.LU.64 R4, [R1+0x1ed0] ;  /* 0x001ed00001047983 */ /* 0x000f220000300a00 */
[----:B---3--:R-:W-:-:S15]  /*3f8f0*/  HMMA.16816.F32 R8, R8, R26, R20 ;  /* 0x0000001a0808723c */ /* 0x008fde0000001814 */
[----:B------:R-:W-:-:S02]  /*3f900*/  NOP ;  /* 0x0000000000007918 */ /* 0x000fc40000000000 */
[----:B------:R-:W-:Y:S04]  /*3f910*/  STL.64 [R1+0x60], R16 ;  /* 0x0000601001007387 */ /* 0x000fe80000100a00 */
[----:B------:R-:W3:Y:S04]  /*3f920*/  LDL.LU R20, [R1+0x2c0] ;  /* 0x0002c00001147983 */ /* 0x000ee80000300800 */
[----:B------:R-:W3:Y:S04]  /*3f930*/  LDL.LU R21, [R1+0x2c4] ;  /* 0x0002c40001157983 */ /* 0x000ee80000300800 */
[----:B---3--:R0:W-:Y:S04]  /*3f940*/  STL.64 [R1+0x1dc0], R20 ;  /* 0x001dc01401007387 */ /* 0x0081e80000100a00 */
[----:B------:R-:W3:Y:S04]  /*3f950*/  LDL.LU R24, [R1+0x2b0] ;  /* 0x0002b00001187983 */ /* 0x000ee80000300800 */
[----:B------:R-:W3:Y:S01]  /*3f960*/  LDL.LU R25, [R1+0x2b4] ;  /* 0x0002b40001197983 */ /* 0x000ee20000300800 */
[----:B------:R-:W-:-:S02]  /*3f970*/  IMAD.MOV.U32 R22, RZ, RZ, R28 ;  /* 0x000000ffff167224 */ /* 0x000fc400078e001c */
[----:B------:R-:W-:Y:S02]  /*3f980*/  IMAD.MOV.U32 R23, RZ, RZ, R3 ;  /* 0x000000ffff177224 */ /* 0x000fe400078e0003 */
[----:B0-----:R-:W-:Y:S02]  /*3f990*/  IMAD.MOV.U32 R20, RZ, RZ, R15 ;  /* 0x000000ffff147224 */ /* 0x001fe400078e000f */
[----:B------:R-:W-:Y:S01]  /*3f9a0*/  IMAD.MOV.U32 R21, RZ, RZ, R29 ;  /* 0x000000ffff157224 */ /* 0x000fe200078e001d */
[----:B---3--:R0:W-:Y:S04]  /*3f9b0*/  STL.64 [R1+0x1dc8], R24 ;  /* 0x001dc81801007387 */ /* 0x0081e80000100a00 */
[----:B------:R-:W3:Y:S04]  /*3f9c0*/  LDL.LU R15, [R1+0x1ecc] ;  /* 0x001ecc00010f7983 */ /* 0x000ee80000300800 */
[----:B------:R-:W3:Y:S04]  /*3f9d0*/  LDL.LU R29, [R1+0x1ec8] ;  /* 0x001ec800011d7983 */ /* 0x000ee80000300800 */
[----:B------:R-:W3:Y:S04]  /*3f9e0*/  LDL.LU R28, [R1+0x1ec4] ;  /* 0x001ec400011c7983 */ /* 0x000ee80000300800 */
[----:B------:R-:W3:Y:S04]  /*3f9f0*/  LDL.LU R3, [R1+0x1ec0] ;  /* 0x001ec00001037983 */ /* 0x000ee80000300800 */
[----:B------:R-:W-:Y:S04]  /*3fa00*/  STL.64 [R1+0x1dd8], R22 ;  /* 0x001dd81601007387 */ /* 0x000fe80000100a00 */
[----:B------:R-:W-:Y:S04]  /*3fa10*/  STL.64 [R1+0x1dd0], R20 ;  /* 0x001dd01401007387 */ /* 0x000fe80000100a00 */
[----:B0-----:R-:W2:Y:S04]  /*3fa20*/  LDL.LU R24, [R1+0x2a0] ;  /* 0x0002a00001187983 */ /* 0x001ea80000300800 */
[----:B------:R-:W2:Y:S04]  /*3fa30*/  LDL.LU R25, [R1+0x2a4] ;  /* 0x0002a40001197983 */ /* 0x000ea80000300800 */
[----:B--2---:R0:W-:Y:S04]  /*3fa40*/  STL.64 [R1+0x1de0], R24 ;  /* 0x001de01801007387 */ /* 0x0041e80000100a00 */
[----:B0-----:R-:W2:Y:S04]  /*3fa50*/  LDL.LU R24, [R1+0x290] ;  /* 0x0002900001187983 */ /* 0x001ea80000300800 */
[----:B------:R-:W2:Y:S01]  /*3fa60*/  LDL.LU R25, [R1+0x294] ;  /* 0x0002940001197983 */ /* 0x000ea20000300800 */
[----:B----4-:R-:W-:-:S02]  /*3fa70*/  IMAD.MOV.U32 R20, RZ, RZ, R4 ;  /* 0x000000ffff147224 */ /* 0x010fc400078e0004 */
[----:B------:R-:W-:Y:S02]  /*3fa80*/  IMAD.MOV.U32 R21, RZ, RZ, R5 ;  /* 0x000000ffff157224 */ /* 0x000fe400078e0005 */
[----:B------:R-:W-:Y:S02]  /*3fa90*/  IMAD.MOV.U32 R22, RZ, RZ, R6 ;  /* 0x000000ffff167224 */ /* 0x000fe400078e0006 */
[----:B------:R-:W-:Y:S01]  /*3faa0*/  IMAD.MOV.U32 R23, RZ, RZ, R7 ;  /* 0x000000ffff177224 */ /* 0x000fe200078e0007 */
[----:B--2---:R0:W-:Y:S04]  /*3fab0*/  STL.64 [R1+0x1df8], R24 ;  /* 0x001df81801007387 */ /* 0x0041e80000100a00 */
[----:B------:R-:W2:Y:S04]  /*3fac0*/  LDL.LU R4, [R1+0x1ebc] ;  /* 0x001ebc0001047983 */ /* 0x000ea80000300800 */
[----:B------:R-:W4:Y:S04]  /*3fad0*/  LDL.LU R5, [R1+0x1eb8] ;  /* 0x001eb80001057983 */ /* 0x000f280000300800 */
[----:B------:R-:W2:Y:S04]  /*3fae0*/  LDL.LU R6, [R1+0x1eb4] ;  /* 0x001eb40001067983 */ /* 0x000ea80000300800 */
[----:B------:R-:W4:Y:S04]  /*3faf0*/  LDL.LU R7, [R1+0x1eb0] ;  /* 0x001eb00001077983 */ /* 0x000f280000300800 */
[----:B0-----:R-:W3:Y:S04]  /*3fb00*/  LDL.LU R24, [R1+0x280] ;  /* 0x0002800001187983 */ /* 0x001ee80000300800 */
[----:B------:R-:W3:Y:S04]  /*3fb10*/  LDL.LU R25, [R1+0x284] ;  /* 0x0002840001197983 */ /* 0x000ee80000300800 */
[----:B---3--:R0:W-:Y:S04]  /*3fb20*/  STL.64 [R1+0x1e10], R24 ;  /* 0x001e101801007387 */ /* 0x0081e80000100a00 */
[----:B------:R1:W-:Y:S04]  /*3fb30*/  STL.64 [R1+0x1df0], R22 ;  /* 0x001df01601007387 */ /* 0x0003e80000100a00 */
[----:B------:R-:W-:Y:S04]  /*3fb40*/  STL.64 [R1+0x1de8], R20 ;  /* 0x001de81401007387 */ /* 0x000fe80000100a00 */
[----:B0-----:R-:W3:Y:S04]  /*3fb50*/  LDL.LU R24, [R1+0x270] ;  /* 0x0002700001187983 */ /* 0x001ee80000300800 */
[----:B------:R-:W3:Y:S01]  /*3fb60*/  LDL.LU R25, [R1+0x274] ;  /* 0x0002740001197983 */ /* 0x000ee20000300800 */
[----:B-1----:R-:W-:-:S02]  /*3fb70*/  IMAD.MOV.U32 R22, RZ, RZ, R13 ;  /* 0x000000ffff167224 */ /* 0x002fc400078e000d */
[----:B------:R-:W-:Y:S01]  /*3fb80*/  IMAD.MOV.U32 R23, RZ, RZ, R12 ;  /* 0x000000ffff177224 */ /* 0x000fe200078e000c */
[----:B---3--:R0:W-:Y:S04]  /*3fb90*/  STL.64 [R1+0x1e28], R24 ;  /* 0x001e281801007387 */ /* 0x0081e80000100a00 */
[----:B0-----:R-:W3:Y:S04]  /*3fba0*/  LDL.LU R24, [R1+0x260] ;  /* 0x0002600001187983 */ /* 0x001ee80000300800 */
[----:B------:R-:W3:Y:S01]  /*3fbb0*/  LDL.LU R25, [R1+0x264] ;  /* 0x0002640001197983 */ /* 0x000ee20000300800 */
[----:B------:R-:W-:-:S02]  /*3fbc0*/  IMAD.MOV.U32 R20, RZ, RZ, R15 ;  /* 0x000000ffff147224 */ /* 0x000fc400078e000f */
[----:B------:R-:W-:Y:S01]  /*3fbd0*/  IMAD.MOV.U32 R21, RZ, RZ, R14 ;  /* 0x000000ffff157224 */ /* 0x000fe200078e000e */
[----:B---3--:R-:W-:Y:S04]  /*3fbe0*/  STL.64 [R1+0x1e40], R24 ;  /* 0x001e401801007387 */ /* 0x008fe80000100a00 */
[----:B------:R-:W-:Y:S04]  /*3fbf0*/  STL.64 [R1+0x1e08], R22 ;  /* 0x001e081601007387 */ /* 0x000fe80000100a00 */
[----:B------:R4:W-:Y:S02]  /*3fc00*/  STL.64 [R1+0x1e00], R20 ;  /* 0x001e001401007387 */ /* 0x0009e40000100a00 */
[----:B----4-:R-:W-:-:S02]  /*3fc10*/  IMAD.MOV.U32 R20, RZ, RZ, R7 ;  /* 0x000000ffff147224 */ /* 0x010fc400078e0007 */
[----:B--2---:R-:W-:Y:S01]  /*3fc20*/  IMAD.MOV.U32 R21, RZ, RZ, R6 ;  /* 0x000000ffff157224 */ /* 0x004fe200078e0006 */
[----:B------:R-:W2:Y:S04]  /*3fc30*/  LDL.LU R7, [R1+0x1eac] ;  /* 0x001eac0001077983 */ /* 0x000ea80000300800 */
[----:B------:R-:W3:Y:S01]  /*3fc40*/  LDL.LU R6, [R1+0x1ea8] ;  /* 0x001ea80001067983 */ /* 0x000ee20000300800 */
[----:B------:R-:W-:Y:S02]  /*3fc50*/  IMAD.MOV.U32 R22, RZ, RZ, R5 ;  /* 0x000000ffff167224 */ /* 0x000fe400078e0005 */
[----:B------:R-:W-:Y:S01]  /*3fc60*/  IMAD.MOV.U32 R23, RZ, RZ, R4 ;  /* 0x000000ffff177224 */ /* 0x000fe200078e0004 */
[----:B------:R-:W4:Y:S04]  /*3fc70*/  LDL.LU R5, [R1+0x1ea4] ;  /* 0x001ea40001057983 */ /* 0x000f280000300800 */
[----:B------:R-:W2:Y:S04]  /*3fc80*/  LDL.LU R4, [R1+0x1ea0] ;  /* 0x001ea00001047983 */ /* 0x000ea80000300800 */
[----:B------:R-:W3:Y:S04]  /*3fc90*/  LDL.LU R24, [R1+0x250] ;  /* 0x0002500001187983 */ /* 0x000ee80000300800 */
[----:B------:R-:W3:Y:S04]  /*3fca0*/  LDL.LU R25, [R1+0x254] ;  /* 0x0002540001197983 */ /* 0x000ee80000300800 */
[----:B------:R-:W4:Y:S04]  /*3fcb0*/  LDL.LU R12, [R1+0x230] ;  /* 0x00023000010c7983 */ /* 0x000f280000300800 */
[----:B------:R-:W4:Y:S04]  /*3fcc0*/  LDL.LU R13, [R1+0x234] ;  /* 0x00023400010d7983 */ /* 0x000f280000300800 */
[----:B----4-:R-:W-:Y:S04]  /*3fcd0*/  STL.64 [R1+0x1e70], R12 ;  /* 0x001e700c01007387 */ /* 0x010fe80000100a00 */
[----:B---3--:R0:W-:Y:S04]  /*3fce0*/  STL.64 [R1+0x1e48], R24 ;  /* 0x001e481801007387 */ /* 0x0081e80000100a00 */
[----:B0-----:R-:W3:Y:S04]  /*3fcf0*/  LDL.LU R24, [R1+0x240] ;  /* 0x0002400001187983 */ /* 0x001ee80000300800 */
[----:B------:R-:W3:Y:S04]  /*3fd00*/  LDL.LU R25, [R1+0x244] ;  /* 0x0002440001197983 */ /* 0x000ee80000300800 */
[----:B------:R-:W4:Y:S04]  /*3fd10*/  LDL.LU R16, [R1+0x210] ;  /* 0x0002100001107983 */ /* 0x000f280000300800 */
[----:B------:R-:W4:Y:S04]  /*3fd20*/  LDL.LU R17, [R1+0x214] ;  /* 0x0002140001117983 */ /* 0x000f280000300800 */
[----:B------:R-:W2:Y:S04]  /*3fd30*/  LDL.LU R12, [R1+0x170] ;  /* 0x00017000010c7983 */ /* 0x000ea80000300800 */
[----:B------:R-:W2:Y:S04]  /*3fd40*/  LDL.LU R13, [R1+0x174] ;  /* 0x00017400010d7983 */ /* 0x000ea80000300800 */
[----:B------:R-:W3:Y:S04]  /*3fd50*/  LDL.LU R14, [R1+0x178] ;  /* 0x00017800010e7983 */ /* 0x000ee80000300800 */
[----:B------:R-:W3:Y:S04]  /*3fd60*/  LDL.LU R15, [R1+0x17c] ;  /* 0x00017c00010f7983 */ /* 0x000ee80000300800 */
[----:B---3--:R-:W-:Y:S04]  /*3fd70*/  STL.64 [R1+0x1e88], R14 ;  /* 0x001e880e01007387 */ /* 0x008fe80000100a00 */
[----:B--2---:R0:W-:Y:S04]  /*3fd80*/  STL.64 [R1+0x1e80], R12 ;  /* 0x001e800c01007387 */ /* 0x0041e80000100a00 */
[----:B0-----:R-:W4:Y:S04]  /*3fd90*/  LDL.LU R12, [R1+0x1a0] ;  /* 0x0001a000010c7983 */ /* 0x001f280000300800 */
[----:B------:R-:W4:Y:S04]  /*3fda0*/  LDL.LU R13, [R1+0x1a4] ;  /* 0x0001a400010d7983 */ /* 0x000f280000300800 */
[----:B------:R-:W4:Y:S04]  /*3fdb0*/  LDL.LU R14, [R1+0x1a8] ;  /* 0x0001a800010e7983 */ /* 0x000f280000300800 */
[----:B------:R-:W4:Y:S04]  /*3fdc0*/  LDL.LU R15, [R1+0x1ac] ;  /* 0x0001ac00010f7983 */ /* 0x000f280000300800 */
[----:B------:R0:W-:Y:S04]  /*3fdd0*/  STL.64 [R1+0x1e60], R24 ;  /* 0x001e601801007387 */ /* 0x0001e80000100a00 */
[----:B0-----:R-:W2:Y:S04]  /*3fde0*/  LDL.LU R24, [R1+0x140] ;  /* 0x0001400001187983 */ /* 0x001ea80000300800 */
[----:B------:R-:W2:Y:S04]  /*3fdf0*/  LDL.LU R25, [R1+0x144] ;  /* 0x0001440001197983 */ /* 0x000ea80000300800 */
[----:B------:R-:W2:Y:S04]  /*3fe00*/  LDL.LU R26, [R1+0x148] ;  /* 0x00014800011a7983 */ /* 0x000ea80000300800 */
[----:B------:R-:W2:Y:S04]  /*3fe10*/  LDL.LU R27, [R1+0x14c] ;  /* 0x00014c00011b7983 */ /* 0x000ea80000300800 */
[----:B------:R-:W-:Y:S04]  /*3fe20*/  STL.64 [R1+0x1e20], R22 ;  /* 0x001e201601007387 */ /* 0x000fe80000100a00 */
[----:B------:R0:W-:Y:S04]  /*3fe30*/  STL.64 [R1+0x1e18], R20 ;  /* 0x001e181401007387 */ /* 0x0001e80000100a00 */
[----:B0-----:R-:W3:Y:S04]  /*3fe40*/  LDL.LU R20, [R1+0x40] ;  /* 0x0000400001147983 */ /* 0x001ee80000300800 */
[----:B------:R-:W3:Y:S04]  /*3fe50*/  LDL.LU R21, [R1+0x44] ;  /* 0x0000440001157983 */ /* 0x000ee80000300800 */
[----:B------:R-:W4:Y:S04]  /*3fe60*/  LDL.LU R22, [R1+0x48] ;  /* 0x0000480001167983 */ /* 0x000f280000300800 */
[----:B------:R-:W4:Y:S04]  /*3fe70*/  LDL.LU R23, [R1+0x4c] ;  /* 0x00004c0001177983 */ /* 0x000f280000300800 */
[----:B----4-:R-:W-:Y:S04]  /*3fe80*/  STL.64 [R1+0x1e38], R22 ;  /* 0x001e381601007387 */ /* 0x010fe80000100a00 */
[----:B---3--:R0:W-:Y:S02]  /*3fe90*/  STL.64 [R1+0x1e30], R20 ;  /* 0x001e301401007387 */ /* 0x0081e40000100a00 */
[----:B0-----:R-:W-:-:S02]  /*3fea0*/  IMAD.MOV.U32 R20, RZ, RZ, R4 ;  /* 0x000000ffff147224 */ /* 0x001fc400078e0004 */
[----:B------:R-:W-:Y:S01]  /*3feb0*/  IMAD.MOV.U32 R21, RZ, RZ, R5 ;  /* 0x000000ffff157224 */ /* 0x000fe200078e0005 */
[----:B------:R-:W3:Y:S04]  /*3fec0*/  LDL.LU R4, [R1+0x1e9c] ;  /* 0x001e9c0001047983 */ /* 0x000ee80000300800 */
[----:B------:R-:W3:Y:S01]  /*3fed0*/  LDL.LU R5, [R1+0x1e98] ;  /* 0x001e980001057983 */ /* 0x000ee20000300800 */
[----:B------:R-:W-:Y:S02]  /*3fee0*/  IMAD.MOV.U32 R22, RZ, RZ, R6 ;  /* 0x000000ffff167224 */ /* 0x000fe400078e0006 */
[----:B------:R-:W-:Y:S01]  /*3fef0*/  IMAD.MOV.U32 R23, RZ, RZ, R7 ;  /* 0x000000ffff177224 */ /* 0x000fe200078e0007 */
[----:B------:R-:W3:Y:S04]  /*3ff00*/  LDL.LU R6, [R1+0x1e94] ;  /* 0x001e940001067983 */ /* 0x000ee80000300800 */
[----:B------:R-:W3:Y:S04]  /*3ff10*/  LDL.LU R7, [R1+0x1e90] ;  /* 0x001e900001077983 */ /* 0x000ee80000300800 */
[----:B------:R-:W-:Y:S04]  /*3ff20*/  STL.64 [R1+0x1e58], R22 ;  /* 0x001e581601007387 */ /* 0x000fe80000100a00 */
[----:B------:R0:W-:Y:S01]  /*3ff30*/  STL.64 [R1+0x1e50], R20 ;  /* 0x001e501401007387 */ /* 0x0001e20000100a00 */
[----:B------:R-:W-:-:S02]  /*3ff40*/  IMAD.MOV.U32 R2, RZ, RZ, R18 ;  /* 0x000000ffff027224 */ /* 0x000fc400078e0012 */
[----:B------:R-:W-:Y:S01]  /*3ff50*/  IMAD.MOV.U32 R0, RZ, RZ, R19 ;  /* 0x000000ffff007224 */ /* 0x000fe200078e0013 */
[----:B0-----:R-:W4:Y:S04]  /*3ff60*/  LDL.LU R20, [R1+0x110] ;  /* 0x0001100001147983 */ /* 0x001f280000300800 */
[----:B------:R-:W4:Y:S04]  /*3ff70*/  LDL.LU R21, [R1+0x114] ;  /* 0x0001140001157983 */ /* 0x000f280000300800 */
[----:B------:R-:W4:Y:S04]  /*3ff80*/  LDL.LU R22, [R1+0x118] ;  /* 0x0001180001167983 */ /* 0x000f280000300800 */
[----:B------:R-:W4:Y:S04]  /*3ff90*/  LDL.LU R23, [R1+0x11c] ;  /* 0x00011c0001177983 */ /* 0x000f280000300800 */
[----:B------:R-:W-:Y:S04]  /*3ffa0*/  STL.64 [R1+0x1d88], R10 ;  /* 0x001d880a01007387 */ /* 0x000fe80000100a00 */
[----:B------:R0:W-:Y:S04]  /*3ffb0*/  STL.64 [R1+0x1d80], R8 ;  /* 0x001d800801007387 */ /* 0x0001e80000100a00 */
[----:B0-----:R-:W2:Y:S04]  /*3ffc0*/  LDL.LU R8, [R1+0x220] ;  /* 0x0002200001087983 */ /* 0x001ea80000300800 */
[----:B------:R-:W2:Y:S01]  /*3ffd0*/  LDL.LU R9, [R1+0x224] ;  /* 0x0002240001097983 */ /* 0x000ea20000300800 */
[----:B---3--:R-:W-:Y:S03]  /*3ffe0*/  HMMA.16816.F32 R16, R4, R16, R12 ;  /* 0x000000100410723c */ /* 0x008fe6000000180c */
[----:B------:R-:W2:Y:S04]  /*3fff0*/  LDL.LU.64 R14, [R1+0x1e88] ;  /* 0x001e8800010e7983 */ /* 0x000ea80000300a00 */
[----:B------:R-:W2:-:S15]  /*40000*/  LDL.LU.64 R12, [R1+0x1e80] ;  /* 0x001e8000010c7983 */ /* 0x000e9e0000300a00 */
[----:B------:R-:W-:-:S01]  /*40010*/  NOP ;  /* 0x0000000000007918 */ /* 0x000fc20000000000 */
[----:B------:R0:W-:Y:S04]  /*40020*/  STL.64 [R1+0x70], R16 ;  /* 0x0000701001007387 */ /* 0x0001e80000100a00 */
[----:B------:R-:W-:Y:S04]  /*40030*/  STL.64 [R1+0x78], R18 ;  /* 0x0000781201007387 */ /* 0x000fe80000100a00 */
[----:B0-----:R-:W3:Y:S01]  /*40040*/  LDL.LU R16, [R1+0x2d0] ;  /* 0x0002d00001107983 */ /* 0x001ee20000300800 */
[----:B------:R-:W-:-:S03]  /*40050*/  IMAD.MOV.U32 R17, RZ, RZ, R3 ;  /* 0x000000ffff117224 */ /* 0x000fc600078e0003 */
[----:B------:R-:W3:Y:S01]  /*40060*/  LDL.LU R3, [R1+0x1e78] ;  /* 0x001e780001037983 */ /* 0x000ee20000300800 */
[----:B--2---:R-:W-:Y:S03]  /*40070*/  HMMA.16816.F32 R8, R4, R8, R12 ;  /* 0x000000080408723c */ /* 0x004fe6000000180c */
[----:B------:R-:W2:-:S15]  /*40080*/  LDL.LU.64 R12, [R1+0x1e70] ;  /* 0x001e7000010c7983 */ /* 0x000e9e0000300a00 */
[----:B------:R-:W-:-:S05]  /*40090*/  NOP ;  /* 0x0000000000007918 */ /* 0x000fca0000000000 */
[----:B------:R0:W-:Y:S04]  /*400a0*/  STL.64 [R1+0x80], R8 ;  /* 0x0000800801007387 */ /* 0x0001e80000100a00 */
[----:B------:R-:W-:Y:S01]  /*400b0*/  STL.64 [R1+0x88], R10 ;  /* 0x0000880a01007387 */ /* 0x000fe20000100a00 */
[----:B0-----:R-:W-:Y:S02]  /*400c0*/  IMAD.MOV.U32 R8, RZ, RZ, R28 ;  /* 0x000000ffff087224 */ /* 0x001fe400078e001c */
[----:B------:R-:W-:Y:S01]  /*400d0*/  IMAD.MOV.U32 R9, RZ, RZ, R29 ;  /* 0x000000ffff097224 */ /* 0x000fe200078e001d */
[----:B------:R-:W3:Y:S04]  /*400e0*/  LDL.LU R28, [R1+0x1e6c] ;  /* 0x001e6c00011c7983 */ /* 0x000ee80000300800 */
[----:B------:R-:W3:Y:S01]  /*400f0*/  LDL.LU R29, [R1+0x1e68] ;  /* 0x001e6800011d7983 */ /* 0x000ee20000300800 */
[----:B--2---:R-:W-:-:S15]  /*40100*/  HMMA.16816.F32 R24, R4, R12, R24 ;  /* 0x0000000c0418723c */ /* 0x004fde0000001818 */
[----:B------:R-:W-:-:S09]  /*40110*/  NOP ;  /* 0x0000000000007918 */ /* 0x000fd20000000000 */
[----:B------:R-:W-:Y:S02]  /*40120*/  IMAD.MOV.U32 R12, RZ, RZ, R24 ;  /* 0x000000ffff0c7224 */ /* 0x000fe400078e0018 */
[----:B------:R-:W-:Y:S02]  /*40130*/  IMAD.MOV.U32 R13, RZ, RZ, R25 ;  /* 0x000000ffff0d7224 */ /* 0x000fe400078e0019 */
[----:B------:R-:W4:Y:S01]  /*40140*/  LDL.LU.64 R24, [R1+0x1e60] ;  /* 0x001e600001187983 */ /* 0x000f220000300a00 */
[----:B------:R-:W-:Y:S02]  /*40150*/  IMAD.MOV.U32 R14, RZ, RZ, R26 ;  /* 0x000000ffff0e7224 */ /* 0x000fe400078e001a */
[----:B------:R-:W-:-:S05]  /*40160*/  IMAD.MOV.U32 R15, RZ, RZ, R27 ;  /* 0x000000ffff0f7224 */ /* 0x000fca00078e001b */
[----:B------:R-:W-:Y:S04]  /*40170*/  STL [R1+0x1d7c], R15 ;  /* 0x001d7c0f01007387 */ /* 0x000fe80000100800 */
[----:B------:R-:W-:Y:S04]  /*40180*/  STL [R1+0x1d78], R14 ;  /* 0x001d780e01007387 */ /* 0x000fe80000100800 */
[----:B------:R-:W-:Y:S04]  /*40190*/  STL [R1+0x1d74], R13 ;  /* 0x001d740d01007387 */ /* 0x000fe80000100800 */
[----:B------:R0:W-:Y:S04]  /*401a0*/  STL [R1+0x1d70], R12 ;  /* 0x001d700c01007387 */ /* 0x0001e80000100800 */
[----:B0-----:R-:W2:Y:S01]  /*401b0*/  LDL.LU R12, [R1+0xc0] ;  /* 0x0000c000010c7983 */ /* 0x001ea20000300800 */
[----:B----4-:R-:W-:Y:S03]  /*401c0*/  HMMA.16816.F32 R24, R4, R24, R20 ;  /* 0x000000180418723c */ /* 0x010fe60000001814 */
[----:B------:R-:W4:Y:S04]  /*401d0*/  LDL.LU.64 R22, [R1+0x1e58] ;  /* 0x001e580001167983 */ /* 0x000f280000300a00 */
[----:B------:R-:W4:-:S15]  /*401e0*/  LDL.LU.64 R20, [R1+0x1e50] ;  /* 0x001e500001147983 */ /* 0x000f1e0000300a00 */
[----:B------:R-:W-:-:S01]  /*401f0*/  NOP ;  /* 0x0000000000007918 */ /* 0x000fc20000000000 */
[----:B------:R0:W-:Y:S04]  /*40200*/  STL.64 [R1+0xe0], R24 ;  /* 0x0000e01801007387 */ /* 0x0001e80000100a00 */
[----:B------:R2:W-:Y:S04]  /*40210*/  STL.64 [R1+0xe8], R26 ;  /* 0x0000e81a01007387 */ /* 0x0005e80000100a00 */
[----:B0-----:R-:W2:Y:S01]  /*40220*/  LDL.LU.64 R24, [R1+0x1e48] ;  /* 0x001e480001187983 */ /* 0x001ea20000300a00 */
[----:B---3--:R-:W-:Y:S02]  /*40230*/  IMAD.MOV.U32 R13, RZ, RZ, R29 ;  /* 0x000000ffff0d7224 */ /* 0x008fe400078e001d */
[----:B------:R-:W-:-:S02]  /*40240*/  IMAD.MOV.U32 R14, RZ, RZ, R28 ;  /* 0x000000ffff0e7224 */ /* 0x000fc400078e001c */
[----:B------:R-:W-:-:S07]  /*40250*/  IMAD.MOV.U32 R15, RZ, RZ, R3 ;  /* 0x000000ffff0f7224 */ /* 0x000fce00078e0003 */
[----:B--2---:R-:W-:-:S15]  /*40260*/  HMMA.16816.F32 R24, R4, R24, R12 ;  /* 0x000000180418723c */ /* 0x004fde000000180c */
[----:B------:R-:W-:-:S09]  /*40270*/  NOP ;  /* 0x0000000000007918 */ /* 0x000fd20000000000 */
[----:B------:R-:W-:Y:S02]  /*40280*/  IMAD.MOV.U32 R15, RZ, RZ, R24 ;  /* 0x000000ffff0f7224 */ /* 0x000fe400078e0018 */
[----:B------:R-:W-:Y:S02]  /*40290*/  IMAD.MOV.U32 R14, RZ, RZ, R25 ;  /* 0x000000ffff0e7224 */ /* 0x000fe400078e0019 */
[----:B------:R-:W4:Y:S01]  /*402a0*/  LDL.LU.64 R24, [R1+0x1e40] ;  /* 0x001e400001187983 */ /* 0x000f220000300a00 */
[----:B------:R-:W-:Y:S02]  /*402b0*/  IMAD.MOV.U32 R13, RZ, RZ, R26 ;  /* 0x000000ffff0d7224 */ /* 0x000fe400078e001a */
[----:B------:R-:W-:Y:S02]  /*402c0*/  IMAD.MOV.U32 R12, RZ, RZ, R27 ;  /* 0x000000ffff0c7224 */ /* 0x000fe400078e001b */
[----:B----4-:R-:W-:Y:S01]  /*402d0*/  HMMA.16816.F32 R24, R4, R24, R20 ;  /* 0x000000180418723c */ /* 0x010fe20000001814 */
        /* <DEDUP_REMOVED lines=10> */
[----:B------:R0:W-:Y:S01]  /*40380*/  STL [R1+0xb0], R24 ;  /* 0x0000b01801007387 */ /* 0x0001e20000100800 */
[----:B------:R-:W-:-:S03]  /*40390*/  IMAD.MOV.U32 R29, RZ, RZ, R25 ;  /* 0x000000ffff1d7224 */ /* 0x000fc600078e0019 */
[----:B0-----:R-:W2:Y:S01]  /*403a0*/  LDL.LU.64 R24, [R1+0x1e10] ;  /* 0x001e100001187983 */ /* 0x001ea20000300a00 */
[----:B------:R-:W-:Y:S02]  /*403b0*/  IMAD.MOV.U32 R28, RZ, RZ, R26 ;  /* 0x000000ffff1c7224 */ /* 0x000fe400078e001a */
[----:B------:R-:W-:Y:S02]  /*403c0*/  IMAD.MOV.U32 R3, RZ, RZ, R27 ;  /* 0x000000ffff037224 */ /* 0x000fe400078e001b */
        /* <DEDUP_REMOVED lines=22> */
[----:B------:R-:W2:-:S15]  /*40530*/  LDL.LU.64 R20, [R1+0x1dc0] ;  /* 0x001dc00001147983 */ /* 0x000e9e0000300a00 */
[----:B------:R-:W-:-:S06]  /*40540*/  NOP ;  /* 0x0000000000007918 */ /* 0x000fcc0000000000 */
[----:B------:R-:W-:Y:S04]  /*40550*/  STL.64 [R1+0x20], R24 ;  /* 0x0000201801007387 */ /* 0x000fe80000100a00 */
[----:B------:R0:W-:Y:S04]  /*40560*/  STL.64 [R1+0x28], R26 ;  /* 0x0000281a01007387 */ /* 0x0001e80000100a00 */
[----:B0-----:R-:W2:Y:S04]  /*40570*/  LDL.LU.64 R26, [R1+0x1db8] ;  /* 0x001db800011a7983 */ /* 0x001ea80000300a00 */
[----:B------:R-:W2:Y:S04]  /*40580*/  LDL.LU.64 R24, [R1+0x1db0] ;  /* 0x001db00001187983 */ /* 0x000ea80000300a00 */
[----:B------:R-:W3:Y:S01]  /*40590*/  LDL.LU.64 R22, [R1+0x1da8] ;  /* 0x001da80001167983 */ /* 0x000ee20000300a00 */
[----:B--2---:R-:W-:Y:S03]  /*405a0*/  HMMA.16816.F32 R24, R4, R20, R24 ;  /* 0x000000140418723c */ /* 0x004fe60000001818 */
[----:B------:R-:W3:-:S15]  /*405b0*/  LDL.LU.64 R20, [R1+0x1da0] ;  /* 0x001da00001147983 */ /* 0x000ede0000300a00 */
[----:B------:R-:W-:-:S05]  /*405c0*/  NOP ;  /* 0x0000000000007918 */ /* 0x000fca0000000000 */
[----:B------:R0:W-:Y:S04]  /*405d0*/  STL.64 [R1+0x120], R24 ;  /* 0x0001201801007387 */ /* 0x0001e80000100a00 */
[----:B------:R-:W-:Y:S04]  /*405e0*/  STL.64 [R1+0x128], R26 ;  /* 0x0001281a01007387 */ /* 0x000fe80000100a00 */
[----:B0-----:R-:W2:Y:S04]  /*405f0*/  LDL.LU R24, [R1+0x300] ;  /* 0x0003000001187983 */ /* 0x001ea80000300800 */
[----:B------:R-:W2:Y:S04]  /*40600*/  LDL.LU R25, [R1+0x304] ;  /* 0x0003040001197983 */ /* 0x000ea80000300800 */
[----:B------:R-:W4:Y:S01]  /*40610*/  LDL.LU.64 R18, [R1+0x1d98] ;  /* 0x001d980001127983 */ /* 0x000f220000300a00 */
[----:B---3--:R-:W-:Y:S03]  /*40620*/  HMMA.16816.F32 R20, R4, R16, R20 ;  /* 0x000000100414723c */ /* 0x008fe60000001814 */
[----:B------:R-:W4:-:S15]  /*40630*/  LDL.LU.64 R16, [R1+0x1d90] ;  /* 0x001d900001107983 */ /* 0x000f1e0000300a00 */
[----:B------:R-:W-:-:S05]  /*40640*/  NOP ;  /* 0x0000000000007918 */ /* 0x000fca0000000000 */
[----:B------:R0:W-:Y:S04]  /*40650*/  STL.64 [R1+0x110], R20 ;  /* 0x0001101401007387 */ /* 0x0001e80000100a00 */
[----:B------:R-:W-:Y:S04]  /*40660*/  STL.64 [R1+0x118], R22 ;  /* 0x0001181601007387 */ /* 0x000fe80000100a00 */
[----:B0-----:R-:W3:Y:S04]  /*40670*/  LDL.LU R20, [R1+0x2f0] ;  /* 0x0002f00001147983 */ /* 0x001ee80000300800 */
[----:B------:R-:W3:Y:S04]  /*40680*/  LDL.LU R21, [R1+0x2f4] ;  /* 0x0002f40001157983 */ /* 0x000ee80000300800 */
[----:B------:R-:W2:Y:S01]  /*40690*/  LDL.LU.64 R10, [R1+0x1d88] ;  /* 0x001d8800010a7983 */ /* 0x000ea20000300a00 */
[----:B----4-:R-:W-:Y:S03]  /*406a0*/  HMMA.16816.F32 R16, R4, R8, R16 ;  /* 0x000000080410723c */ /* 0x010fe60000001810 */
[----:B------:R-:W2:-:S15]  /*406b0*/  LDL.LU.64 R8, [R1+0x1d80] ;  /* 0x001d800001087983 */ /* 0x000e9e0000300a00 */
[----:B------:R-:W-:-:S05]  /*406c0*/  NOP ;  /* 0x0000000000007918 */ /* 0x000fca0000000000 */
[----:B------:R0:W-:Y:S04]  /*406d0*/  STL.64 [R1+0x10], R16 ;  /* 0x0000101001007387 */ /* 0x0001e80000100a00 */
[----:B------:R1:W-:Y:S04]  /*406e0*/  STL.64 [R1+0x18], R18 ;  /* 0x0000181201007387 */ /* 0x0003e80000100a00 */
[----:B0-----:R-:W3:Y:S04]  /*406f0*/  LDL.LU R16, [R1+0x60] ;  /* 0x0000600001107983 */ /* 0x001ee80000300800 */
[----:B------:R-:W3:Y:S01]  /*40700*/  LDL.LU R17, [R1+0x64] ;  /* 0x0000640001117983 */ /* 0x000ee20000300800 */
[----:B-1----:R-:W-:-:S02]  /*40710*/  IMAD.MOV.U32 R18, RZ, RZ, R2 ;  /* 0x000000ffff127224 */ /* 0x002fc400078e0002 */
[----:B------:R-:W-:Y:S01]  /*40720*/  IMAD.MOV.U32 R19, RZ, RZ, R0 ;  /* 0x000000ffff137224 */ /* 0x000fe200078e0000 */
[C---:B--2---:R-:W-:Y:S06]  /*40730*/  HMMA.16816.F32 R24, R4.reuse, R24, R8 ;  /* 0x000000180418723c */ /* 0x044fec0000001808 */
[----:B---3--:R-:W-:-:S15]  /*40740*/  HMMA.16816.F32 R20, R4, R20, R16 ;  /* 0x000000140414723c */ /* 0x008fde0000001810 */
[----:B------:R-:W-:-:S08]  /*40750*/  NOP ;  /* 0x0000000000007918 */ /* 0x000fd00000000000 */
[----:B------:R-:W-:Y:S04]  /*40760*/  STL.64 [R1], R20 ;  /* 0x0000001401007387 */ /* 0x000fe80000100a00 */
[----:B------:R-:W2:Y:S04]  /*40770*/  LDL.LU R10, [R1+0x288] ;  /* 0x00028800010a7983 */ /* 0x000ea80000300800 */
[----:B------:R-:W2:Y:S04]  /*40780*/  LDL.LU R11, [R1+0x28c] ;  /* 0x00028c00010b7983 */ /* 0x000ea80000300800 */
[----:B--2---:R0:W-:Y:S04]  /*40790*/  STL.64 [R1+0x1cf0], R10 ;  /* 0x001cf00a01007387 */ /* 0x0041e80000100a00 */
[----:B0-----:R-:W2:Y:S04]  /*407a0*/  LDL.LU R10, [R1+0x268] ;  /* 0x00026800010a7983 */ /* 0x001ea80000300800 */
[----:B------:R-:W2:Y:S04]  /*407b0*/  LDL.LU R11, [R1+0x26c] ;  /* 0x00026c00010b7983 */ /* 0x000ea80000300800 */
[----:B--2---:R0:W-:Y:S04]  /*407c0*/  STL.64 [R1+0x1d00], R10 ;  /* 0x001d000a01007387 */ /* 0x0041e80000100a00 */
[----:B0-----:R-:W2:Y:S04]  /*407d0*/  LDL.LU R10, [R1+0x258] ;  /* 0x00025800010a7983 */ /* 0x001ea80000300800 */
[----:B------:R-:W2:Y:S04]  /*407e0*/  LDL.LU R11, [R1+0x25c] ;  /* 0x00025c00010b7983 */ /* 0x000ea80000300800 */
[----:B--2---:R0:W-:Y:S04]  /*407f0*/  STL.64 [R1+0x1d18], R10 ;  /* 0x001d180a01007387 */ /* 0x0041e80000100a00 */
[----:B0-----:R-:W2:Y:S04]  /*40800*/  LDL.LU R10, [R1+0x248] ;  /* 0x00024800010a7983 */ /* 0x001ea80000300800 */
[----:B------:R-:W2:Y:S04]  /*40810*/  LDL.LU R11, [R1+0x24c] ;  /* 0x00024c00010b7983 */ /* 0x000ea80000300800 */
[----:B--2---:R-:W-:Y:S04]  /*40820*/  STL.64 [R1+0x1d30], R10 ;  /* 0x001d300a01007387 */ /* 0x004fe80000100a00 */
[----:B------:R-:W2:Y:S04]  /*40830*/  LDL R7, [R1+0x51c] ;  /* 0x00051c0001077983 */ /* 0x000ea80000100800 */
[----:B--2---:R0:W-:Y:S04]  /*40840*/  STL [R1+0x1cf8], R7 ;  /* 0x001cf80701007387 */ /* 0x0041e80000100800 */
[----:B------:R-:W2:Y:S04]  /*40850*/  LDL.LU R4, [R1+0xc0] ;  /* 0x0000c00001047983 */ /* 0x000ea80000300800 */
[----:B------:R-:W2:Y:S04]  /*40860*/  LDL.LU R5, [R1+0xc4] ;  /* 0x0000c40001057983 */ /* 0x000ea80000300800 */
[----:B------:R-:W3:Y:S04]  /*40870*/  LDL.LU R6, [R1+0xc8] ;  /* 0x0000c80001067983 */ /* 0x000ee80000300800 */
[----:B0-----:R-:W3:Y:S04]  /*40880*/  LDL.LU R7, [R1+0xcc] ;  /* 0x0000cc0001077983 */ /* 0x001ee80000300800 */
[----:B------:R-:W4:Y:S04]  /*40890*/  LDL.LU R18, [R1+0x228] ;  /* 0x0002280001127983 */ /* 0x000f280000300800 */
[----:B------:R-:W4:Y:S01]  /*408a0*/  LDL.LU R19, [R1+0x22c] ;  /* 0x00022c0001137983 */ /* 0x000f220000300800 */
[----:B------:R-:W-:-:S02]  /*408b0*/  IMAD.MOV.U32 R2, RZ, RZ, R22 ;  /* 0x000000ffff027224 */ /* 0x000fc400078e0016 */
[----:B------:R-:W-:Y:S01]  /*408c0*/  IMAD.MOV.U32 R0, RZ, RZ, R23 ;  /* 0x000000ffff007224 */ /* 0x000fe200078e0017 */
[----:B----4-:R0:W-:Y:S04]  /*408d0*/  STL.64 [R1+0x1d58], R18 ;  /* 0x001d581201007387 */ /* 0x0101e80000100a00 */
[----:B------:R-:W4:Y:S04]  /*408e0*/  LDL.LU R22, [R1+0x218] ;  /* 0x0002180001167983 */ /* 0x000f280000300800 */
[----:B------:R-:W4:Y:S04]  /*408f0*/  LDL.LU R23, [R1+0x21c] ;  /* 0x00021c0001177983 */ /* 0x000f280000300800 */
[----:B------:R-:W4:Y:S04]  /*40900*/  LDL.LU R16, [R1+0x70] ;  /* 0x0000700001107983 */ /* 0x000f280000300800 */
[----:B------:R-:W4:Y:S04]  /*40910*/  LDL.LU R17, [R1+0x74] ;  /* 0x0000740001117983 */ /* 0x000f280000300800 */
[----:B0-----:R-:W4:Y:S04]  /*40920*/  LDL.LU R18, [R1+0x78] ;  /* 0x0000780001127983 */ /* 0x001f280000300800 */
[----:B------:R-:W4:Y:S04]  /*40930*/  LDL.LU R19, [R1+0x7c] ;  /* 0x00007c0001137983 */ /* 0x000f280000300800 */
[----:B------:R-:W2:Y:S04]  /*40940*/  LDL.LU R10, [R1+0x238] ;  /* 0x00023800010a7983 */ /* 0x000ea80000300800 */
[----:B------:R-:W2:Y:S04]  /*40950*/  LDL.LU R11, [R1+0x23c] ;  /* 0x00023c00010b7983 */ /* 0x000ea80000300800 */
[----:B--2---:R0:W-:Y:S04]  /*40960*/  STL.64 [R1+0x1d50], R10 ;  /* 0x001d500a01007387 */ /* 0x0041e80000100a00 */
[----:B------:R-:W2:Y:S04]  /*40970*/  LDL.LU R8, [R1+0x80] ;  /* 0x0000800001087983 */ /* 0x000ea80000300800 */
[----:B------:R-:W2:Y:S04]  /*40980*/  LDL.LU R9, [R1+0x84] ;  /* 0x0000840001097983 */ /* 0x000ea80000300800 */
[----:B0-----:R-:W2:Y:S04]  /*40990*/  LDL.LU R10, [R1+0x88] ;  /* 0x00008800010a7983 */ /* 0x001ea80000300800 */
[----:B------:R-:W2:Y:S04]  /*409a0*/  LDL.LU R11, [R1+0x8c] ;  /* 0x00008c00010b7983 */ /* 0x000ea80000300800 */
[----:B---3--:R0:W-:Y:S04]  /*409b0*/  STL.64 [R1+0x1d10], R6 ;  /* 0x001d100601007387 */ /* 0x0081e80000100a00 */
[----:B------:R1:W-:Y:S01]  /*409c0*/  STL.64 [R1+0x1d08], R4 ;  /* 0x001d080401007387 */ /* 0x0003e20000100a00 */
[----:B0-----:R-:W-:-:S02]  /*409d0*/  IMAD.MOV.U32 R6, RZ, RZ, R13 ;  /* 0x000000ffff067224 */ /* 0x001fc400078e000d */
[----:B-1----:R-:W-:Y:S02]  /*409e0*/  IMAD.MOV.U32 R4, RZ, RZ, R15 ;  /* 0x000000ffff047224 */ /* 0x002fe400078e000f */
[----:B------:R-:W-:Y:S01]  /*409f0*/  IMAD.MOV.U32 R7, RZ, RZ, R12 ;  /* 0x000000ffff077224 */ /* 0x000fe200078e000c */
[----:B------:R-:W3:Y:S01]  /*40a00*/  LDL.LU R15, [R1+0x1d7c] ;  /* 0x001d7c00010f7983 */ /* 0x000ee20000300800 */
[----:B------:R-:W-:-:S03]  /*40a10*/  IMAD.MOV.U32 R5, RZ, RZ, R14 ;  /* 0x000000ffff057224 */ /* 0x000fc600078e000e */
[----:B------:R-:W4:Y:S04]  /*40a20*/  LDL.LU R14, [R1+0x1d78] ;  /* 0x001d7800010e7983 */ /* 0x000f280000300800 */
[----:B------:R-:W2:Y:S04]  /*40a30*/  LDL.LU R13, [R1+0x1d74] ;  /* 0x001d7400010d7983 */ /* 0x000ea80000300800 */
[----:B------:R-:W3:Y:S04]  /*40a40*/  LDL.LU R12, [R1+0x1d70] ;  /* 0x001d7000010c7983 */ /* 0x000ee80000300800 */
[----:B------:R-:W-:Y:S04]  /*40a50*/  STL.64 [R1+0x1d28], R6 ;  /* 0x001d280601007387 */ /* 0x000fe80000100a00 */
[----:B------:R0:W-:Y:S04]  /*40a60*/  STL.64 [R1+0x1d20], R4 ;  /* 0x001d200401007387 */ /* 0x0001e80000100a00 */
[----:B0-----:R-:W4:Y:S04]  /*40a70*/  LDL.LU R4, [R1+0xe0] ;  /* 0x0000e00001047983 */ /* 0x001f280000300800 */
[----:B------:R-:W4:Y:S04]  /*40a80*/  LDL.LU R5, [R1+0xe4] ;  /* 0x0000e40001057983 */ /* 0x000f280000300800 */
[----:B------:R-:W2:Y:S04]  /*40a90*/  LDL.LU R6, [R1+0xe8] ;  /* 0x0000e80001067983 */ /* 0x000ea80000300800 */
[----:B------:R-:W2:Y:S04]  /*40aa0*/  LDL.LU R7, [R1+0xec] ;  /* 0x0000ec0001077983 */ /* 0x000ea80000300800 */
[----:B--2---:R-:W-:Y:S04]  /*40ab0*/  STL.64 [R1+0x1d40], R6 ;  /* 0x001d400601007387 */ /* 0x004fe80000100a00 */
[----:B----4-:R3:W-:Y:S02]  /*40ac0*/  STL.64 [R1+0x1d38], R4 ;  /* 0x001d380401007387 */ /* 0x0107e40000100a00 */
[----:B---3--:R-:W-:-:S02]  /*40ad0*/  IMAD.MOV.U32 R4, RZ, RZ, R12 ;  /* 0x000000ffff047224 */ /* 0x008fc400078e000c */
[----:B------:R-:W-:Y:S01]  /*40ae0*/  IMAD.MOV.U32 R5, RZ, RZ, R13 ;  /* 0x000000ffff057224 */ /* 0x000fe200078e000d */
[----:B------:R-:W2:Y:S04]  /*40af0*/  LDL.LU R12, [R1+0x1d6c] ;  /* 0x001d6c00010c7983 */ /* 0x000ea80000300800 */
[----:B------:R-:W2:Y:S01]  /*40b00*/  LDL.LU R13, [R1+0x1d68] ;  /* 0x001d6800010d7983 */ /* 0x000ea20000300800 */
[----:B------:R-:W-:Y:S02]  /*40b10*/  IMAD.MOV.U32 R6, RZ, RZ, R14 ;  /* 0x000000ffff067224 */ /* 0x000fe400078e000e */
[----:B------:R-:W-:Y:S01]  /*40b20*/  IMAD.MOV.U32 R7, RZ, RZ, R15 ;  /* 0x000000ffff077224 */ /* 0x000fe200078e000f */
[----:B------:R-:W2:Y:S04]  /*40b30*/  LDL.LU R14, [R1+0x1d64] ;  /* 0x001d6400010e7983 */ /* 0x000ea80000300800 */
[----:B------:R-:W2:Y:S04]  /*40b40*/  LDL.LU R15, [R1+0x1d60] ;  /* 0x001d6000010f7983 */ /* 0x000ea80000300800 */
[----:B------:R-:W-:Y:S04]  /*40b50*/  STL.64 [R1+0x1c50], R26 ;  /* 0x001c501a01007387 */ /* 0x000fe80000100a00 */
[----:B------:R0:W-:Y:S04]  /*40b60*/  STL.64 [R1+0x1c48], R24 ;  /* 0x001c481801007387 */ /* 0x0001e80000100a00 */
[----:B0-----:R-:W3:Y:S04]  /*40b70*/  LDL.LU R24, [R1+0xa0] ;  /* 0x0000a00001187983 */ /* 0x001ee80000300800 */
[----:B------:R-:W3:Y:S04]  /*40b80*/  LDL.LU R25, [R1+0xa4] ;  /* 0x0000a40001197983 */ /* 0x000ee80000300800 */
[----:B------:R-:W3:Y:S04]  /*40b90*/  LDL.LU R26, [R1+0xa8] ;  /* 0x0000a800011a7983 */ /* 0x000ee80000300800 */
[----:B------:R-:W3:Y:S01]  /*40ba0*/  LDL.LU R27, [R1+0xac] ;  /* 0x0000ac00011b7983 */ /* 0x000ee20000300800 */
[----:B--2---:R-:W-:Y:S03]  /*40bb0*/  HMMA.16816.F32 R20, R12, R22, R16 ;  /* 0x000000160c14723c */ /* 0x004fe60000001810 */
[----:B------:R-:W2:-:S15]  /*40bc0*/  LDL.LU.64 R18, [R1+0x1d58] ;  /* 0x001d580001127983 */ /* 0x000e9e0000300a00 */
[----:B------:R-:W-:-:S05]  /*40bd0*/  NOP ;  /* 0x0000000000007918 */ /* 0x000fca0000000000 */
[----:B------:R0:W-:Y:S04]  /*40be0*/  STL.64 [R1+0x1c60], R22 ;  /* 0x001c601601007387 */ /* 0x0001e80000100a00 */
[----:B------:R-:W-:Y:S04]  /*40bf0*/  STL.64 [R1+0x1c58], R20 ;  /* 0x001c581401007387 */ /* 0x000fe80000100a00 */
[----:B0-----:R-:W4:Y:S04]  /*40c00*/  LDL.LU R22, [R1+0x278] ;  /* 0x0002780001167983 */ /* 0x001f280000300800 */
[----:B------:R-:W4:Y:S01]  /*40c10*/  LDL.LU R23, [R1+0x27c] ;  /* 0x00027c0001177983 */ /* 0x000f220000300800 */
[----:B--2---:R-:W-:Y:S03]  /*40c20*/  HMMA.16816.F32 R16, R12, R18, R8 ;  /* 0x000000120c10723c */ /* 0x004fe60000001808 */
[----:B------:R-:W2:-:S15]  /*40c30*/  LDL.LU.64 R10, [R1+0x1d50] ;  /* 0x001d5000010a7983 */ /* 0x000e9e0000300a00 */
[----:B------:R-:W-:-:S05]  /*40c40*/  NOP ;  /* 0x0000000000007918 */ /* 0x000fca0000000000 */
[----:B------:R0:W-:Y:S04]  /*40c50*/  STL [R1+0x1c44], R16 ;  /* 0x001c441001007387 */ /* 0x0001e80000100800 */
[----:B------:R1:W-:Y:S04]  /*40c60*/  STL [R1+0x1c40], R17 ;  /* 0x001c401101007387 */ /* 0x0003e80000100800 */
[----:B------:R-:W-:Y:S04]  /*40c70*/  STL [R1+0x1c3c], R18 ;  /* 0x001c3c1201007387 */ /* 0x000fe80000100800 */
[----:B------:R-:W-:Y:S04]  /*40c80*/  STL [R1+0x1c38], R19 ;  /* 0x001c381301007387 */ /* 0x000fe80000100800 */
[----:B0-----:R-:W4:Y:S01]  /*40c90*/  LDL.LU R16, [R1+0xb0] ;  /* 0x0000b00001107983 */ /* 0x001f220000300800 */
[----:B-1----:R-:W-:-:S03]  /*40ca0*/  IMAD.MOV.U32 R17, RZ, RZ, R29 ;  /* 0x000000ffff117224 */ /* 0x002fc600078e001d */
[----:B------:R-:W3:Y:S01]  /*40cb0*/  LDL.LU R29, [R1+0x1d48] ;  /* 0x001d4800011d7983 */ /* 0x000ee20000300800 */
[----:B--2---:R-:W-:Y:S03]  /*40cc0*/  HMMA.16816.F32 R8, R12, R10, R4 ;  /* 0x0000000a0c08723c */ /* 0x004fe60000001804 */
[----:B------:R-:W2:Y:S04]  /*40cd0*/  LDL.LU.64 R6, [R1+0x1d40] ;  /* 0x001d400001067983 */ /* 0x000ea80000300a00 */
[----:B------:R-:W2:-:S15]  /*40ce0*/  LDL.LU.64 R4, [R1+0x1d38] ;  /* 0x001d380001047983 */ /* 0x000e9e0000300a00 */
[----:B------:R-:W-:-:S01]  /*40cf0*/  NOP ;  /* 0x0000000000007918 */ /* 0x000fc20000000000 */
[----:B------:R-:W-:Y:S04]  /*40d00*/  STL.64 [R1+0x30], R8 ;  /* 0x0000300801007387 */ /* 0x000fe80000100a00 */
[----:B------:R0:W-:Y:S04]  /*40d10*/  STL.64 [R1+0x38], R10 ;  /* 0x0000380a01007387 */ /* 0x0001e80000100a00 */
[----:B0-----:R-:W2:Y:S02]  /*40d20*/  LDL.LU.64 R10, [R1+0x1d30] ;  /* 0x001d3000010a7983 */ /* 0x001ea40000300a00 */
[----:B--2---:R-:W-:Y:S02]  /*40d30*/  HMMA.16816.F32 R8, R12, R10, R4 ;  /* 0x0000000a0c08723c */ /* 0x004fe40000001804 */
[----:B------:R-:W2:Y:S04]  /*40d40*/  LDL.LU.64 R6, [R1+0x1d28] ;  /* 0x001d280001067983 */ /* 0x000ea80000300a00 */
[----:B------:R-:W2:-:S15]  /*40d50*/  LDL.LU.64 R4, [R1+0x1d20] ;  /* 0x001d200001047983 */ /* 0x000e9e0000300a00 */
[----:B------:R-:W-:-:S02]  /*40d60*/  NOP ;  /* 0x0000000000007918 */ /* 0x000fc40000000000 */
        /* <DEDUP_REMOVED lines=11> */
[----:B------:R-:W2:-:S15]  /*40e20*/  LDL.LU R7, [R1+0x1cf8] ;  /* 0x001cf80001077983 */ /* 0x000e9e0000300800 */
[----:B------:R-:W-:-:S06]  /*40e30*/  NOP ;  /* 0x0000000000007918 */ /* 0x000fcc0000000000 */
[----:B------:R-:W-:Y:S04]  /*40e40*/  STL.64 [R1+0x70], R8 ;  /* 0x0000700801007387 */ /* 0x000fe80000100a00 */
[----:B------:R0:W-:Y:S04]  /*40e50*/  STL.64 [R1+0x78], R10 ;  /* 0x0000780a01007387 */ /* 0x0001e80000100a00 */
[----:B0-----:R-:W2:Y:S01]  /*40e60*/  LDL.LU.64 R10, [R1+0x1cf0] ;  /* 0x001cf000010a7983 */ /* 0x001ea20000300a00 */
[----:B------:R-:W-:Y:S02]  /*40e70*/  IMAD.MOV.U32 R18, RZ, RZ, R28 ;  /* 0x000000ffff127224 */ /* 0x000fe400078e001c */
[----:B------:R-:W-:-:S07]  /*40e80*/  IMAD.MOV.U32 R19, RZ, RZ, R3 ;  /* 0x000000ffff137224 */ /* 0x000fce00078e0003 */
[----:B----4-:R-:W-:Y:S06]  /*40e90*/  HMMA.16816.F32 R16, R12, R22, R16 ;  /* 0x000000160c10723c */ /* 0x010fec0000001810 */
[----:B------:R-:W-:Y:S04]  /*40ea0*/  STL.64 [R1+0x1ce8], R14 ;  /* 0x001ce80e01007387 */ /* 0x000fe80000100a00 */
[----:B---3--:R-:W-:-:S13]  /*40eb0*/  LDSM.16.M88.4 R20, [R29+UR5+0x80] ;  /* 0x000080051d14783b */ /* 0x008fda0008000200 */
[----:B------:R-:W-:Y:S04]  /*40ec0*/  STL.64 [R1+0x80], R16 ;  /* 0x0000801001007387 */ /* 0x000fe80000100a00 */
[----:B------:R-:W-:Y:S04]  /*40ed0*/  STL.64 [R1+0x88], R18 ;  /* 0x0000881201007387 */ /* 0x000fe80000100a00 */
[----:B------:R-:W-:Y:S01]  /*40ee0*/  STL.64 [R1+0x1ce0], R12 ;  /* 0x001ce00c01007387 */ /* 0x000fe20000100a00 */
[----:B--2---:R-:W-:Y:S03]  /*40ef0*/  HMMA.16816.F32 R8, R12, R10, R24 ;  /* 0x0000000a0c08723c */ /* 0x004fe60000001818 */
[----:B------:R-:W-:-:S15]  /*40f00*/  LDSM.16.M88.4 R12, [R29+UR5+0x2080] ;  /* 0x002080051d0c783b */ /* 0x000fde0008000200 */
[----:B------:R-:W-:-:S05]  /*40f10*/  NOP ;  /* 0x0000000000007918 */ /* 0x000fca0000000000 */
[----:B------:R-:W-:Y:S04]  /*40f20*/  STL.64 [R1+0x90], R8 ;  /* 0x0000900801007387 */ /* 0x000fe80000100a00 */
[----:B------:R-:W-:Y:S04]  /*40f30*/  STL.64 [R1+0x98], R10 ;  /* 0x0000980a01007387 */ /* 0x000fe80000100a00 */
[----:B------:R-:W0:Y:S04]  /*40f40*/  LDSM.16.MT88.4 R8, [R7+0x10800] ;  /* 0x010800000708783b */ /* 0x000e280000004200 */
[----:B------:R-:W-:Y:S04]  /*40f50*/  STL [R1+0x1ca0], R7 ;  /* 0x001ca00701007387 */ /* 0x000fe80000100800 */
[----:B------:R-:W1:Y:S04]  /*40f60*/  LDSM.16.M88.4 R4, [R29+UR5+0x1080] ;  /* 0x001080051d04783b */ /* 0x000e680008000200 */
[----:B0-----:R-:W-:Y:S04]  /*40f70*/  STL.64 [R1+0x1c70], R10 ;  /* 0x001c700a01007387 */ /* 0x001fe80000100a00 */
[----:B------:R-:W-:Y:S04]  /*40f80*/  STL.64 [R1+0x1c68], R8 ;  /* 0x001c680801007387 */ /* 0x000fe80000100a00 */
[----:B------:R-:W-:Y:S01]  /*40f90*/  STL.64 [R1+0x138], R22 ;  /* 0x0001381601007387 */ /* 0x000fe20000100a00 */
[----:B-1----:R-:W-:-:S03]  /*40fa0*/  IMAD.MOV.U32 R18, RZ, RZ, R4 ;  /* 0x000000ffff127224 */ /* 0x002fc600078e0004 */
[----:B------:R-:W-:Y:S01]  /*40fb0*/  STL.64 [R1+0x148], R6 ;  /* 0x0001480601007387 */ /* 0x000fe20000100a00 */
[----:B------:R-:W-:-:S03]  /*40fc0*/  IMAD.MOV.U32 R3, RZ, RZ, R5 ;  /* 0x000000ffff037224 */ /* 0x000fc600078e0005 */
[----:B------:R-:W0:Y:S04]  /*40fd0*/  LDSM.16.M88.4 R4, [R29+UR5+0x4080] ;  /* 0x004080051d04783b */ /* 0x000e280008000200 */
[----:B------:R-:W1:Y:S04]  /*40fe0*/  LDSM.16.M88.4 R8, [R29+UR5+0x3080] ;  /* 0x003080051d08783b */ /* 0x000e680008000200 */
[----:B------:R-:W-:Y:S04]  /*40ff0*/  STL.64 [R1+0x150], R12 ;  /* 0x0001500c01007387 */ /* 0x000fe80000100a00 */
[----:B------:R-:W-:Y:S04]  /*41000*/  STL.64 [R1+0x158], R14 ;  /* 0x0001580e01007387 */ /* 0x000fe80000100a00 */
[----:B------:R-:W-:Y:S04]  /*41010*/  LDSM.16.M88.4 R12, [R29+UR5+0x7080] ;  /* 0x007080051d0c783b */ /* 0x000fe80008000200 */
[----:B0-----:R-:W-:Y:S04]  /*41020*/  STL.64 [R1+0x170], R4 ;  /* 0x0001700401007387 */ /* 0x001fe80000100a00 */
[----:B-1----:R-:W-:Y:S04]  /*41030*/  STL.64 [R1+0x160], R8 ;  /* 0x0001600801007387 */ /* 0x002fe80000100a00 */
[----:B------:R0:W-:Y:S04]  /*41040*/  STL.64 [R1+0x168], R10 ;  /* 0x0001680a01007387 */ /* 0x0001e80000100a00 */
[----:B------:R-:W-:Y:S01]  /*41050*/  STL [R1+0x178], R6 ;  /* 0x0001780601007387 */ /* 0x000fe20000100800 */
[----:B------:R-:W-:-:S03]  /*41060*/  IMAD.MOV.U32 R28, RZ, RZ, R7 ;  /* 0x000000ffff1c7224 */ /* 0x000fc600078e0007 */
[----:B------:R-:W1:Y:S04]  /*41070*/  LDSM.16.M88.4 R4, [R29+UR5+0x5080] ;  /* 0x005080051d04783b */ /* 0x000e680008000200 */
[----:B------:R-:W-:Y:S04]  /*41080*/  STL [R1+0x1bb8], R28 ;  /* 0x001bb81c01007387 */ /* 0x000fe80000100800 */
[----:B0-----:R-:W2:Y:S04]  /*41090*/  LDL.LU R10, [R1+0x2e8] ;  /* 0x0002e800010a7983 */ /* 0x001ea80000300800 */
[----:B-1----:R-:W-:Y:S04]  /*410a0*/  STL.64 [R1+0x180], R4 ;  /* 0x0001800401007387 */ /* 0x002fe80000100a00 */
[----:B------:R0:W-:Y:S04]  /*410b0*/  STL.64 [R1+0x188], R6 ;  /* 0x0001880601007387 */ /* 0x0001e80000100a00 */
[----:B------:R-:W2:Y:S04]  /*410c0*/  LDL.LU R11, [R1+0x2ec] ;  /* 0x0002ec00010b7983 */ /* 0x000ea80000300800 */
[----:B--2---:R-:W-:Y:S04]  /*410d0*/  STL.64 [R1+0x1c78], R10 ;  /* 0x001c780a01007387 */ /* 0x004fe80000100a00 */
[----:B------:R-:W1:Y:S04]  /*410e0*/  LDSM.16.M88.4 R8, [R29+UR5+0x6080] ;  /* 0x006080051d08783b */ /* 0x000e680008000200 */
[----:B0-----:R-:W2:Y:S04]  /*410f0*/  LDL.LU R6, [R1+0x2b8] ;  /* 0x0002b80001067983 */ /* 0x001ea80000300800 */
[----:B-1----:R-:W-:Y:S04]  /*41100*/  STL.64 [R1+0x190], R8 ;  /* 0x0001900801007387 */ /* 0x002fe80000100a00 */
[----:B------:R-:W-:Y:S04]  /*41110*/  STL.64 [R1+0x198], R10 ;  /* 0x0001980a01007387 */ /* 0x000fe80000100a00 */
[----:B------:R-:W2:Y:S04]  /*41120*/  LDL.LU R7, [R1+0x2bc] ;  /* 0x0002bc0001077983 */ /* 0x000ea80000300800 */
[----:B--2---:R0:W-:Y:S04]  /*41130*/  STL.64 [R1+0x1cb0], R6 ;  /* 0x001cb00601007387 */ /* 0x0041e80000100a00 */
[----:B------:R-:W2:Y:S04]  /*41140*/  LDL.LU R26, [R1+0x2f8] ;  /* 0x0002f800011a7983 */ /* 0x000ea80000300800 */
[----:B------:R-:W2:Y:S04]  /*41150*/  LDL.LU R27, [R1+0x2fc] ;  /* 0x0002fc00011b7983 */ /* 0x000ea80000300800 */
[----:B0-----:R-:W3:Y:S04]  /*41160*/  LDL.LU R6, [R1+0x2a8] ;  /* 0x0002a80001067983 */ /* 0x001ee80000300800 */
[----:B------:R-:W3:Y:S04]  /*41170*/  LDL.LU R7, [R1+0x2ac] ;  /* 0x0002ac0001077983 */ /* 0x000ee80000300800 */
[----:B---3--:R-:W-:Y:S04]  /*41180*/  STL.64 [R1+0x1cc8], R6 ;  /* 0x001cc80601007387 */ /* 0x008fe80000100a00 */
[----:B--2---:R-:W-:Y:S04]  /*41190*/  STL.64 [R1+0x1c80], R26 ;  /* 0x001c801a01007387 */ /* 0x004fe80000100a00 */
[----:B------:R-:W2:Y:S04]  /*411a0*/  LDL.LU R10, [R1+0x2d8] ;  /* 0x0002d800010a7983 */ /* 0x000ea80000300800 */
[----:B------:R-:W2:Y:S04]  /*411b0*/  LDL.LU R11, [R1+0x2dc] ;  /* 0x0002dc00010b7983 */ /* 0x000ea80000300800 */
[----:B--2---:R0:W-:Y:S04]  /*411c0*/  STL.64 [R1+0x1c88], R10 ;  /* 0x001c880a01007387 */ /* 0x0041e80000100a00 */
[----:B0-----:R-:W2:Y:S04]  /*411d0*/  LDL.LU R10, [R1+0x2c8] ;  /* 0x0002c800010a7983 */ /* 0x001ea80000300800 */
[----:B------:R-:W2:Y:S04]  /*411e0*/  LDL.LU R11, [R1+0x2cc] ;  /* 0x0002cc00010b7983 */ /* 0x000ea80000300800 */
[----:B------:R-:W3:Y:S04]  /*411f0*/  LDL.LU R6, [R1+0x298] ;  /* 0x0002980001067983 */ /* 0x000ee80000300800 */
[----:B------:R-:W3:Y:S04]  /*41200*/  LDL.LU R7, [R1+0x29c] ;  /* 0x00029c0001077983 */ /* 0x000ee80000300800 */
[----:B--2---:R0:W-:Y:S04]  /*41210*/  STL.64 [R1+0x1ca8], R10 ;  /* 0x001ca80a01007387 */ /* 0x0041e80000100a00 */
[----:B------:R-:W2:Y:S04]  /*41220*/  LDL.LU R8, [R1+0x20] ;  /* 0x0000200001087983 */ /* 0x000ea80000300800 */
[----:B------:R-:W2:Y:S04]  /*41230*/  LDL.LU R9, [R1+0x24] ;  /* 0x0000240001097983 */ /* 0x000ea80000300800 */
[----:B0-----:R-:W4:Y:S04]  /*41240*/  LDL.LU R10, [R1+0x28] ;  /* 0x00002800010a7983 */ /* 0x001f280000300800 */
[----:B------:R-:W4:Y:S04]  /*41250*/  LDL.LU R11, [R1+0x2c] ;  /* 0x00002c00010b7983 */ /* 0x000f280000300800 */
[----:B----4-:R-:W-:Y:S04]  /*41260*/  STL.64 [R1+0x1cc0], R10 ;  /* 0x001cc00a01007387 */ /* 0x010fe80000100a00 */
[----:B--2---:R0:W-:Y:S04]  /*41270*/  STL.64 [R1+0x1cb8], R8 ;  /* 0x001cb80801007387 */ /* 0x0041e80000100a00 */
[----:B0-----:R-:W2:Y:S04]  /*41280*/  LDL.LU R8, [R1+0xf0] ;  /* 0x0000f00001087983 */ /* 0x001ea80000300800 */
[----:B------:R-:W2:Y:S04]  /*41290*/  LDL.LU R9, [R1+0xf4] ;  /* 0x0000f40001097983 */ /* 0x000ea80000300800 */
[----:B------:R-:W4:Y:S04]  /*412a0*/  LDL.LU R10, [R1+0xf8] ;  /* 0x0000f800010a7983 */ /* 0x000f280000300800 */
[----:B------:R-:W4:Y:S04]  /*412b0*/  LDL.LU R11, [R1+0xfc] ;  /* 0x0000fc00010b7983 */ /* 0x000f280000300800 */
[----:B----4-:R-:W-:Y:S04]  /*412c0*/  STL.64 [R1+0x1cd8], R10 ;  /* 0x001cd80a01007387 */ /* 0x010fe80000100a00 */
[----:B--2---:R0:W-:Y:S04]  /*412d0*/  STL.64 [R1+0x1cd0], R8 ;  /* 0x001cd00801007387 */ /* 0x0041e80000100a00 */
[----:B0-----:R-:W3:Y:S04]  /*412e0*/  LDL.LU R8, [R1+0x100] ;  /* 0x0001000001087983 */ /* 0x001ee80000300800 */
[----:B------:R-:W3:Y:S04]  /*412f0*/  LDL.LU R9, [R1+0x104] ;  /* 0x0001040001097983 */ /* 0x000ee80000300800 */
[----:B------:R-:W3:Y:S04]  /*41300*/  LDL.LU R10, [R1+0x108] ;  /* 0x00010800010a7983 */ /* 0x000ee80000300800 */
[----:B------:R-:W3:Y:S04]  /*41310*/  LDL.LU R11, [R1+0x10c] ;  /* 0x00010c00010b7983 */ /* 0x000ee80000300800 */
[----:B------:R-:W2:Y:S04]  /*41320*/  LDL.LU R24, [R1+0x110] ;  /* 0x0001100001187983 */ /* 0x000ea80000300800 */
[----:B------:R-:W2:Y:S04]  /*41330*/  LDL.LU R25, [R1+0x114] ;  /* 0x0001140001197983 */ /* 0x000ea80000300800 */
[----:B------:R-:W4:Y:S04]  /*41340*/  LDL.LU R26, [R1+0x118] ;  /* 0x00011800011a7983 */ /* 0x000f280000300800 */
[----:B------:R-:W4:Y:S01]  /*41350*/  LDL.LU R27, [R1+0x11c] ;  /* 0x00011c00011b7983 */ /* 0x000f220000300800 */
[----:B------:R-:W-:-:S02]  /*41360*/  IMAD.MOV.U32 R16, RZ, RZ, R20 ;  /* 0x000000ffff107224 */ /* 0x000fc400078e0014 */
[----:B------:R-:W-:Y:S01]  /*41370*/  IMAD.MOV.U32 R17, RZ, RZ, R21 ;  /* 0x000000ffff117224 */ /* 0x000fe200078e0015 */
[----:B----4-:R-:W-:Y:S04]  /*41380*/  STL.64 [R1+0x1c98], R26 ;  /* 0x001c981a01007387 */ /* 0x010fe80000100a00 */
[----:B--2---:R0:W-:Y:S04]  /*41390*/  STL.64 [R1+0x1c90], R24 ;  /* 0x001c901801007387 */ /* 0x0041e80000100a00 */
[----:B0-----:R-:W2:Y:S04]  /*413a0*/  LDL.LU R24, [R1+0x120] ;  /* 0x0001200001187983 */ /* 0x001ea80000300800 */
[----:B------:R-:W2:Y:S04]  /*413b0*/  LDL.LU R25, [R1+0x124] ;  /* 0x0001240001197983 */ /* 0x000ea80000300800 */
[----:B------:R-:W2:Y:S04]  /*413c0*/  LDL.LU R26, [R1+0x128] ;  /* 0x00012800011a7983 */ /* 0x000ea80000300800 */
[----:B------:R-:W2:Y:S04]  /*413d0*/  LDL.LU R27, [R1+0x12c] ;  /* 0x00012c00011b7983 */ /* 0x000ea80000300800 */
[----:B------:R-:W4:Y:S04]  /*413e0*/  LDL.LU R20, [R1] ;  /* 0x0000000001147983 */ /* 0x000f280000300800 */
[----:B------:R-:W4:Y:S04]  /*413f0*/  LDL.LU R21, [R1+0x4] ;  /* 0x0000040001157983 */ /* 0x000f280000300800 */
[----:B------:R-:W-:Y:S04]  /*41400*/  STL.64 [R1+0x1a0], R12 ;  /* 0x0001a00c01007387 */ /* 0x000fe80000100a00 */
[----:B------:R-:W-:Y:S04]  /*41410*/  STL.64 [R1+0x1a8], R14 ;  /* 0x0001a80e01007387 */ /* 0x000fe80000100a00 */
[----:B------:R-:W0:Y:S04]  /*41420*/  LDSM.16.M88.4 R12, [R29+UR5+0x8080] ;  /* 0x008080051d0c783b */ /* 0x000e280008000200 */
[----:B0-----:R-:W-:Y:S04]  /*41430*/  STL.64 [R1+0x1b0], R12 ;  /* 0x0001b00c01007387 */ /* 0x001fe80000100a00 */
[----:B------:R-:W-:Y:S04]  /*41440*/  STL.64 [R1+0x1b8], R14 ;  /* 0x0001b80e01007387 */ /* 0x000fe80000100a00 */
[----:B------:R-:W0:Y:S04]  /*41450*/  LDSM.16.M88.4 R12, [R29+UR5+0x9080] ;  /* 0x009080051d0c783b */ /* 0x000e280008000200 */
[----:B0-----:R-:W-:Y:S04]  /*41460*/  STL [R1+0x1c4], R13 ;  /* 0x0001c40d01007387 */ /* 0x001fe80000100800 */
[----:B------:R-:W-:Y:S01]  /*41470*/  STL.64 [R1+0x1c8], R14 ;  /* 0x0001c80e01007387 */ /* 0x000fe20000100a00 */
[----:B------:R-:W-:-:S03]  /*41480*/  IMAD.MOV.U32 R19, RZ, RZ, R12 ;  /* 0x000000ffff137224 */ /* 0x000fc600078e000c */
[----:B------:R-:W0:Y:S04]  /*41490*/  LDSM.16.M88.4 R12, [R29+UR5+0xa080] ;  /* 0x00a080051d0c783b */ /* 0x000e280008000200 */
[----:B0-----:R-:W-:Y:S04]  /*414a0*/  STL.64 [R1+0x1d0], R12 ;  /* 0x0001d00c01007387 */ /* 0x001fe80000100a00 */
[----:B------:R-:W-:Y:S04]  /*414b0*/  STL.64 [R1+0x1d8], R14 ;  /* 0x0001d80e01007387 */ /* 0x000fe80000100a00 */
[----:B------:R-:W0:Y:S04]  /*414c0*/  LDSM.16.M88.4 R12, [R29+UR5+0xb080] ;  /* 0x00b080051d0c783b */ /* 0x000e280008000200 */
[----:B0-----:R-:W-:Y:S04]  /*414d0*/  STL.64 [R1+0x1e0], R12 ;  /* 0x0001e00c01007387 */ /* 0x001fe80000100a00 */
[----:B------:R0:W-:Y:S04]  /*414e0*/  STL.64 [R1+0x1e8], R14 ;  /* 0x0001e80e01007387 */ /* 0x0001e80000100a00 */
[----:B0-----:R-:W3:Y:S04]  /*414f0*/  LDL.LU.64 R14, [R1+0x1ce8] ;  /* 0x001ce800010e7983 */ /* 0x001ee80000300a00 */
[----:B------:R-:W3:Y:S02]  /*41500*/  LDL.LU.64 R12, [R1+0x1ce0] ;  /* 0x001ce000010c7983 */ /* 0x000ee40000300a00 */
[----:B---3--:R-:W-:Y:S02]  /*41510*/  HMMA.16816.F32 R4, R12, R6, R8 ;  /* 0x000000060c04723c */ /* 0x008fe40000001808 */
[----:B------:R-:W3:Y:S04]  /*41520*/  LDL.LU.64 R10, [R1+0x1cd8] ;  /* 0x001cd800010a7983 */ /* 0x000ee80000300a00 */
[----:B------:R-:W3:-:S15]  /*41530*/  LDL.LU.64 R8, [R1+0x1cd0] ;  /* 0x001cd00001087983 */ /* 0x000ede0000300a00 */
[----:B------:R-:W-:-:S02]  /*41540*/  NOP ;  /* 0x0000000000007918 */ /* 0x000fc40000000000 */
[----:B------:R-:W-:Y:S04]  /*41550*/  STL.64 [R1+0xa0], R4 ;  /* 0x0000a00401007387 */ /* 0x000fe80000100a00 */
[----:B------:R0:W-:Y:S04]  /*41560*/  STL.64 [R1+0xa8], R6 ;  /* 0x0000a80601007387 */ /* 0x0001e80000100a00 */
[----:B0-----:R-:W3:Y:S02]  /*41570*/  LDL.LU.64 R6, [R1+0x1cc8] ;  /* 0x001cc80001067983 */ /* 0x001ee40000300a00 */
[----:B---3--:R-:W-:Y:S02]  /*41580*/  HMMA.16816.F32 R4, R12, R6, R8 ;  /* 0x000000060c04723c */ /* 0x008fe40000001808 */
[----:B------:R-:W3:Y:S04]  /*41590*/  LDL.LU.64 R10, [R1+0x1cc0] ;  /* 0x001cc000010a7983 */ /* 0x000ee80000300a00 */
[----:B------:R-:W3:-:S15]  /*415a0*/  LDL.LU.64 R8, [R1+0x1cb8] ;  /* 0x001cb80001087983 */ /* 0x000ede0000300a00 */
[----:B------:R-:W-:-:S02]  /*415b0*/  NOP ;  /* 0x0000000000007918 */ /* 0x000fc40000000000 */
[----:B------:R-:W-:Y:S04]  /*415c0*/  STL.64 [R1+0xb0], R4 ;  /* 0x0000b00401007387 */ /* 0x000fe80000100a00 */
[----:B------:R0:W-:Y:S04]  /*415d0*/  STL.64 [R1+0xb8], R6 ;  /* 0x0000b80601007387 */ /* 0x0001e80000100a00 */
[----:B0-----:R-:W3:Y:S01]  /*415e0*/  LDL.LU.64 R6, [R1+0x1cb0] ;  /* 0x001cb00001067983 */ /* 0x001ee20000300a00 */
[----:B------:R-:W-:Y:S02]  /*415f0*/  IMAD.MOV.U32 R22, RZ, RZ, R2 ;  /* 0x000000ffff167224 */ /* 0x000fe400078e0002 */
[----:B------:R-:W-:Y:S01]  /*41600*/  IMAD.MOV.U32 R23, RZ, RZ, R0 ;  /* 0x000000ffff177224 */ /* 0x000fe200078e0000 */
[----:B---3--:R-:W-:Y:S01]  /*41610*/  HMMA.16816.F32 R4, R12, R6, R8 ;  /* 0x000000060c04723c */ /* 0x008fe20000001808 */
[----:B------:R-:W2:-:S15]  /*41620*/  LDL.LU.64 R10, [R1+0x1ca8] ;  /* 0x001ca800010a7983 */ /* 0x000e9e0000300a00 */
[----:B------:R-:W-:-:S07]  /*41630*/  NOP ;  /* 0x0000000000007918 */ /* 0x000fce0000000000 */
[----:B------:R-:W-:Y:S04]  /*41640*/  STL.64 [R1+0xc0], R4 ;  /* 0x0000c00401007387 */ /* 0x000fe80000100a00 */
[----:B------:R-:W-:Y:S04]  /*41650*/  STL.64 [R1+0xc8], R6 ;  /* 0x0000c80601007387 */ /* 0x000fe80000100a00 */
[----:B------:R-:W0:Y:S04]  /*41660*/  LDSM.16.M88.4 R4, [R29+UR5+0xc080] ;  /* 0x00c080051d04783b */ /* 0x000e280008000200 */
[----:B0-----:R-:W-:Y:S04]  /*41670*/  STL.64 [R1+0x210], R4 ;  /* 0x0002100401007387 */ /* 0x001fe80000100a00 */
[----:B------:R-:W-:Y:S04]  /*41680*/  STL.64 [R1+0x218], R6 ;  /* 0x0002180601007387 */ /* 0x000fe80000100a00 */
[----:B------:R-:W0:Y:S02]  /*41690*/  LDSM.16.M88.4 R4, [R29+UR5+0xd080] ;  /* 0x00d080051d04783b */ /* 0x000e240008000200 */
[----:B0-----:R-:W-:-:S02]  /*416a0*/  IMAD.MOV.U32 R2, RZ, RZ, R4 ;  /* 0x000000ffff027224 */ /* 0x001fc400078e0004 */
[----:B------:R-:W-:Y:S01]  /*416b0*/  STL.64 [R1+0x228], R6 ;  /* 0x0002280601007387 */ /* 0x000fe20000100a00 */
[----:B------:R-:W-:-:S03]  /*416c0*/  IMAD.MOV.U32 R0, RZ, RZ, R5 ;  /* 0x000000ffff007224 */ /* 0x000fc600078e0005 */
[----:B------:R-:W0:Y:S04]  /*416d0*/  LDSM.16.M88.4 R4, [R29+UR5+0xe080] ;  /* 0x00e080051d04783b */ /* 0x000e280008000200 */
[----:B------:R-:W-:Y:S04]  /*416e0*/  STL [R1+0x1bc0], R0 ;  /* 0x001bc00001007387 */ /* 0x000fe80000100800 */
[----:B------:R-:W-:Y:S04]  /*416f0*/  STL [R1+0x1bbc], R2 ;  /* 0x001bbc0201007387 */ /* 0x000fe80000100800 */
[----:B0-----:R-:W-:Y:S04]  /*41700*/  STL.64 [R1+0x230], R4 ;  /* 0x0002300401007387 */ /* 0x001fe80000100a00 */
[----:B------:R-:W-:Y:S04]  /*41710*/  STL.64 [R1+0x238], R6 ;  /* 0x0002380601007387 */ /* 0x000fe80000100a00 */
[----:B------:R-:W0:Y:S04]  /*41720*/  LDSM.16.M88.4 R4, [R29+UR5+0xf080] ;  /* 0x00f080051d04783b */ /* 0x000e280008000200 */
[----:B0-----:R-:W-:Y:S04]  /*41730*/  STL.64 [R1+0x240], R4 ;  /* 0x0002400401007387 */ /* 0x001fe80000100a00 */
[----:B------:R0:W-:Y:S04]  /*41740*/  STL.64 [R1+0x248], R6 ;  /* 0x0002480601007387 */ /* 0x0001e80000100a00 */
[----:B0-----:R-:W3:Y:S04]  /*41750*/  LDL.LU R7, [R1+0x1ca0] ;  /* 0x001ca00001077983 */ /* 0x001ee80000300800 */
[----:B------:R-:W-:Y:S01]  /*41760*/  STL [R1+0x17b8], R29 ;  /* 0x0017b81d01007387 */ /* 0x000fe20000100800 */
[C---:B--2---:R-:W-:Y:S03]  /*41770*/  HMMA.16816.F32 R8, R12.reuse, R10, R24 ;  /* 0x0000000a0c08723c */ /* 0x044fe60000001818 */
[----:B---3--:R-:W0:Y:S04]  /*41780*/  LDSM.16.MT88.4 R4, [R7+0x10a00] ;  /* 0x010a00000704783b */ /* 0x008e280000004200 */
[----:B0-----:R-:W-:Y:S04]  /*41790*/  STL.64 [R1+0x1b48], R6 ;  /* 0x001b480601007387 */ /* 0x001fe80000100a00 */
[----:B------:R0:W-:Y:S04]  /*417a0*/  STL.64 [R1+0x1b40], R4 ;  /* 0x001b400401007387 */ /* 0x0001e80000100a00 */
[----:B0-----:R-:W2:Y:S04]  /*417b0*/  LDL.LU R4, [R1+0x10] ;  /* 0x0000100001047983 */ /* 0x001ea80000300800 */
[----:B------:R-:W2:Y:S04]  /*417c0*/  LDL.LU R5, [R1+0x14] ;  /* 0x0000140001057983 */ /* 0x000ea80000300800 */
[----:B------:R-:W2:Y:S04]  /*417d0*/  LDL.LU R6, [R1+0x18] ;  /* 0x0000180001067983 */ /* 0x000ea80000300800 */
[----:B------:R-:W2:Y:S04]  /*417e0*/  LDL.LU R7, [R1+0x1c] ;  /* 0x00001c0001077983 */ /* 0x000ea80000300800 */
[----:B------:R-:W3:Y:S04]  /*417f0*/  LDL.LU.64 R26, [R1+0x1c98] ;  /* 0x001c9800011a7983 */ /* 0x000ee80000300a00 */
[----:B------:R-:W3:Y:S04]  /*41800*/  LDL.LU.64 R24, [R1+0x1c90] ;  /* 0x001c900001187983 */ /* 0x000ee80000300a00 */
[----:B------:R-:W-:Y:S04]  /*41810*/  STL.64 [R1+0xd0], R8 ;  /* 0x0000d00801007387 */ /* 0x000fe80000100a00 */
[----:B------:R0:W-:Y:S04]  /*41820*/  STL.64 [R1+0xd8], R10 ;  /* 0x0000d80a01007387 */ /* 0x0001e80000100a00 */
[----:B0-----:R-:W3:Y:S02]  /*41830*/  LDL.LU.64 R10, [R1+0x1c88] ;  /* 0x001c8800010a7983 */ /* 0x001ee40000300a00 */
[----:B---3--:R-:W-:Y:S02]  /*41840*/  HMMA.16816.F32 R8, R12, R10, R24 ;  /* 0x0000000a0c08723c */ /* 0x008fe40000001818 */
[----:B------:R-:W4:-:S15]  /*41850*/  LDL.LU.64 R26, [R1+0x1c80] ;  /* 0x001c8000011a7983 */ /* 0x000f1e0000300a00 */
[----:B------:R-:W-:-:S06]  /*41860*/  NOP ;  /* 0x0000000000007918 */ /* 0x000fcc0000000000 */
[----:B------:R-:W-:Y:S04]  /*41870*/  STL.64 [R1+0x100], R8 ;  /* 0x0001000801007387 */ /* 0x000fe80000100a00 */
[----:B------:R0:W-:Y:S04]  /*41880*/  STL.64 [R1+0x108], R10 ;  /* 0x0001080a01007387 */ /* 0x0001e80000100a00 */
[----:B0-----:R-:W2:Y:S01]  /*41890*/  LDL.LU.64 R10, [R1+0x1c78] ;  /* 0x001c7800010a7983 */ /* 0x001ea20000300a00 */
[C---:B----4-:R-:W-:Y:S06]  /*418a0*/  HMMA.16816.F32 R24, R12.reuse, R26, R20 ;  /* 0x0000001a0c18723c */ /* 0x050fec0000001814 */
[----:B--2---:R-:W-:-:S15]  /*418b0*/  HMMA.16816.F32 R8, R12, R10, R4 ;  /* 0x0000000a0c08723c */ /* 0x004fde0000001804 */
[----:B------:R-:W-:-:S09]  /*418c0*/  NOP ;  /* 0x0000000000007918 */ /* 0x000fd20000000000 */
[----:B------:R-:W-:Y:S02]  /*418d0*/  IMAD.MOV.U32 R7, RZ, RZ, R11 ;  /* 0x000000ffff077224 */ /* 0x000fe400078e000b */
[----:B------:R-:W-:Y:S01]  /*418e0*/  IMAD.MOV.U32 R6, RZ, RZ, R10 ;  /* 0x000000ffff067224 */ /* 0x000fe200078e000a */
[----:B------:R0:W-:Y:S04]  /*418f0*/  STL.64 [R1+0xf0], R8 ;  /* 0x0000f00801007387 */ /* 0x0001e80000100a00 */
[----:B------:R-:W2:Y:S04]  /*41900*/  LDL.LU.64 R10, [R1+0x1c70] ;  /* 0x001c7000010a7983 */ /* 0x000ea80000300a00 */
[----:B0-----:R-:W2:Y:S04]  /*41910*/  LDL.LU.64 R8, [R1+0x1c68] ;  /* 0x001c680001087983 */ /* 0x001ea80000300a00 */
[----:B------:R-:W-:Y:S04]  /*41920*/  STL [R1+0x1bd4], R7 ;  /* 0x001bd40701007387 */ /* 0x000fe80000100800 */
[----:B------:R0:W-:Y:S04]  /*41930*/  STL [R1+0x1bd0], R6 ;  /* 0x001bd00601007387 */ /* 0x0001e80000100800 */
[----:B0-----:R-:W3:Y:S04]  /*41940*/  LDL.LU R6, [R1+0x308] ;  /* 0x0003080001067983 */ /* 0x001ee80000300800 */
[----:B------:R-:W3:Y:S04]  /*41950*/  LDL.LU R7, [R1+0x30c] ;  /* 0x00030c0001077983 */ /* 0x000ee80000300800 */
[----:B------:R-:W2:Y:S04]  /*41960*/  LDL.LU.64 R22, [R1+0x1c60] ;  /* 0x001c600001167983 */ /* 0x000ea80000300a00 */
[----:B------:R-:W2:Y:S04]  /*41970*/  LDL.LU.64 R20, [R1+0x1c58] ;  /* 0x001c580001147983 */ /* 0x000ea80000300a00 */
[----:B------:R-:W-:Y:S04]  /*41980*/  STL.64 [R1+0xe0], R24 ;  /* 0x0000e01801007387 */ /* 0x000fe80000100a00 */
[----:B------:R0:W-:Y:S04]  /*41990*/  STL.64 [R1+0xe8], R26 ;  /* 0x0000e81a01007387 */ /* 0x0001e80000100a00 */
[----:B0-----:R-:W3:Y:S04]  /*419a0*/  LDL.LU.64 R26, [R1+0x1c50] ;  /* 0x001c5000011a7983 */ /* 0x001ee80000300a00 */
[----:B------:R-:W3:Y:S01]  /*419b0*/  LDL.LU.64 R24, [R1+0x1c48] ;  /* 0x001c480001187983 */ /* 0x000ee20000300a00 */
[----:B------:R-:W-:Y:S01]  /*419c0*/  IMAD.MOV.U32 R4, RZ, RZ, R19 ;  /* 0x000000ffff047224 */ /* 0x000fe200078e0013 */
[----:B---3--:R-:W-:Y:S07]  /*419d0*/  HMMA.16816.F32 R24, R12, R6, R24 ;  /* 0x000000060c18723c */ /* 0x008fee0000001818 */
[----:B------:R-:W-:-:S02]  /*419e0*/  IMAD.MOV.U32 R12, RZ, RZ, R16 ;  /* 0x000000ffff0c7224 */ /* 0x000fc400078e0010 */
[----:B------:R-:W-:-:S07]  /*419f0*/  IMAD.MOV.U32 R13, RZ, RZ, R17 ;  /* 0x000000ffff0d7224 */ /* 0x000fce00078e0011 */
[----:B--2---:R-:W-:Y:S07]  /*41a00*/  HMMA.16816.F32 R12, R8, R12, R20 ;  /* 0x0000000c080c723c */ /* 0x004fee0000001814 */
[----:B------:R0:W-:Y:S01]  /*41a10*/  STL.64 [R1+0x60], R24 ;  /* 0x0000601801007387 */ /* 0x0001e20000100a00 */
[----:B------:R-:W-:Y:S02]  /*41a20*/  IMAD.MOV.U32 R7, RZ, RZ, R26 ;  /* 0x000000ffff077224 */ /* 0x000fe400078e001a */
[----:B------:R-:W-:Y:S01]  /*41a30*/  IMAD.MOV.U32 R6, RZ, RZ, R27 ;  /* 0x000000ffff067224 */ /* 0x000fe200078e001b */
[----:B------:R-:W2:Y:S04]  /*41a40*/  LDL.LU R16, [R1+0x1c44] ;  /* 0x001c440001107983 */ /* 0x000ea80000300800 */
[----:B------:R-:W2:Y:S01]  /*41a50*/  LDL.LU R17, [R1+0x1c40] ;  /* 0x001c400001117983 */ /* 0x000ea20000300800 */
[----:B0-----:R-:W-:-:S03]  /*41a60*/  IMAD.MOV.U32 R24, RZ, RZ, R18 ;  /* 0x000000ffff187224 */ /* 0x001fc600078e0012 */
[----:B------:R-:W2:Y:S04]  /*41a70*/  LDL.LU R18, [R1+0x1c3c] ;  /* 0x001c3c0001127983 */ /* 0x000ea80000300800 */
[----:B------:R-:W-:Y:S04]  /*41a80*/  STL.64 [R1+0x1bd8], R6 ;  /* 0x001bd80601007387 */ /* 0x000fe80000100a00 */
[----:B------:R-:W-:Y:S04]  /*41a90*/  STL [R1+0x20], R12 ;  /* 0x0000200c01007387 */ /* 0x000fe80000100800 */
[----:B------:R-:W2:Y:S04]  /*41aa0*/  LDL.LU R19, [R1+0x1c38] ;  /* 0x001c380001137983 */ /* 0x000ea80000300800 */
[----:B------:R-:W3:Y:S01]  /*41ab0*/  LDL.LU R5, [R1+0x1c4] ;  /* 0x0001c40001057983 */ /* 0x000ee20000300800 */
[----:B------:R-:W-:-:S02]  /*41ac0*/  IMAD.MOV.U32 R25, RZ, RZ, R3 ;  /* 0x000000ffff197224 */ /* 0x000fc400078e0003 */
[----:B------:R-:W-:Y:S02]  /*41ad0*/  IMAD.MOV.U32 R28, RZ, RZ, R13 ;  /* 0x000000ffff1c7224 */ /* 0x000fe400078e000d */
[----:B------:R-:W-:Y:S02]  /*41ae0*/  IMAD.MOV.U32 R29, RZ, RZ, R14 ;  /* 0x000000ffff1d7224 */ /* 0x000fe400078e000e */
[----:B------:R-:W-:Y:S01]  /*41af0*/  IMAD.MOV.U32 R3, RZ, RZ, R15 ;  /* 0x000000ffff037224 */ /* 0x000fe200078e000f */
[----:B---3--:R0:W-:Y:S04]  /*41b00*/  STL.64 [R1+0x1be8], R4 ;  /* 0x001be80401007387 */ /* 0x0081e80000100a00 */
[----:B0-----:R-:W3:Y:S04]  /*41b10*/  LDL.LU R4, [R1+0x1b0] ;  /* 0x0001b00001047983 */ /* 0x001ee80000300800 */
[----:B------:R-:W3:Y:S01]  /*41b20*/  LDL.LU R5, [R1+0x1b4] ;  /* 0x0001b40001057983 */ /* 0x000ee20000300800 */
[----:B--2---:R-:W-:Y:S03]  /*41b30*/  HMMA.16816.F32 R12, R8, R24, R16 ;  /* 0x00000018080c723c */ /* 0x004fe60000001810 */
[----:B---3--:R-:W-:Y:S04]  /*41b40*/  STL.64 [R1+0x1bf0], R4 ;  /* 0x001bf00401007387 */ /* 0x008fe80000100a00 */
[----:B------:R-:W-:Y:S04]  /*41b50*/  STL [R1+0x1bcc], R3 ;  /* 0x001bcc0301007387 */ /* 0x000fe80000100800 */
[----:B------:R-:W-:Y:S04]  /*41b60*/  STL [R1+0x1bc8], R29 ;  /* 0x001bc81d01007387 */ /* 0x000fe80000100800 */
[----:B------:R-:W-:Y:S08]  /*41b70*/  STL [R1+0x1bc4], R28 ;  /* 0x001bc41c01007387 */ /* 0x000ff00000100800 */
[----:B------:R-:W-:Y:S04]  /*41b80*/  STL.64 [R1+0x10], R12 ;  /* 0x0000100c01007387 */ /* 0x000fe80000100a00 */
[----:B------:R-:W2:Y:S04]  /*41b90*/  LDL.LU R24, [R1+0x160] ;  /* 0x0001600001187983 */ /* 0x000ea80000300800 */
[----:B------:R-:W2:Y:S04]  /*41ba0*/  LDL.LU R25, [R1+0x164] ;  /* 0x0001640001197983 */ /* 0x000ea80000300800 */
[----:B--2---:R0:W-:Y:S04]  /*41bb0*/  STL.64 [R1+0x1c20], R24 ;  /* 0x001c201801007387 */ /* 0x0041e80000100a00 */
[----:B0-----:R-:W2:Y:S04]  /*41bc0*/  LDL.LU R24, [R1+0x150] ;  /* 0x0001500001187983 */ /* 0x001ea80000300800 */
[----:B------:R-:W2:Y:S04]  /*41bd0*/  LDL.LU R25, [R1+0x154] ;  /* 0x0001540001197983 */ /* 0x000ea80000300800 */
[----:B------:R-:W3:Y:S04]  /*41be0*/  LDL.LU R20, [R1+0x170] ;  /* 0x0001700001147983 */ /* 0x000ee80000300800 */
[----:B------:R-:W3:Y:S04]  /*41bf0*/  LDL.LU R21, [R1+0x174] ;  /* 0x0001740001157983 */ /* 0x000ee80000300800 */
[----:B---3--:R0:W-:Y:S04]  /*41c00*/  STL.64 [R1+0x1c18], R20 ;  /* 0x001c181401007387 */ /* 0x0081e80000100a00 */
[----:B0-----:R-:W3:Y:S04]  /*41c10*/  LDL.LU R20, [R1+0x40] ;  /* 0x0000400001147983 */ /* 0x001ee80000300800 */
[----:B------:R-:W3:Y:S04]  /*41c20*/  LDL.LU R21, [R1+0x44] ;  /* 0x0000440001157983 */ /* 0x000ee80000300800 */
[----:B------:R-:W4:Y:S04]  /*41c30*/  LDL.LU R22, [R1+0x48] ;  /* 0x0000480001167983 */ /* 0x000f280000300800 */
[----:B------:R-:W4:Y:S04]  /*41c40*/  LDL.LU R23, [R1+0x4c] ;  /* 0x00004c0001177983 */ /* 0x000f280000300800 */
[----:B----4-:R-:W-:Y:S04]  /*41c50*/  STL.64 [R1+0x1c30], R22 ;  /* 0x001c301601007387 */ /* 0x010fe80000100a00 */
[----:B---3--:R0:W-:Y:S04]  /*41c60*/  STL.64 [R1+0x1c28], R20 ;  /* 0x001c281401007387 */ /* 0x0081e80000100a00 */
[----:B0-----:R-:W2:Y:S04]  /*41c70*/  LDL.LU R20, [R1+0x30] ;  /* 0x0000300001147983 */ /* 0x001ea80000300800 */
[----:B------:R-:W2:Y:S04]  /*41c80*/  LDL.LU R21, [R1+0x34] ;  /* 0x0000340001157983 */ /* 0x000ea80000300800 */
[----:B------:R-:W2:Y:S04]  /*41c90*/  LDL.LU R22, [R1+0x38] ;  /* 0x0000380001167983 */ /* 0x000ea80000300800 */
[----:B------:R-:W2:Y:S04]  /*41ca0*/  LDL.LU R23, [R1+0x3c] ;  /* 0x00003c0001177983 */ /* 0x000ea80000300800 */
[----:B------:R-:W3:Y:S04]  /*41cb0*/  LDL.LU R16, [R1+0x190] ;  /* 0x0001900001107983 */ /* 0x000ee80000300800 */
[----:B------:R-:W3:Y:S04]  /*41cc0*/  LDL.LU R17, [R1+0x194] ;  /* 0x0001940001117983 */ /* 0x000ee80000300800 */
[----:B---3--:R-:W-:Y:S04]  /*41cd0*/  STL.64 [R1+0x1c08], R16 ;  /* 0x001c081001007387 */ /* 0x008fe80000100a00 */
[----:B------:R-:W3:Y:S04]  /*41ce0*/  LDL.LU R12, [R1+0x180] ;  /* 0x00018000010c7983 */ /* 0x000ee80000300800 */
[----:B------:R-:W3:Y:S01]  /*41cf0*/  LDL.LU R13, [R1+0x184] ;  /* 0x00018400010d7983 */ /* 0x000ee20000300800 */
[----:B------:R-:W-:-:S02]  /*41d00*/  IMAD.MOV.U32 R0, RZ, RZ, R14 ;  /* 0x000000ffff007224 */ /* 0x000fc400078e000e */
[----:B------:R-:W-:Y:S01]  /*41d10*/  IMAD.MOV.U32 R2, RZ, RZ, R15 ;  /* 0x000000ffff027224 */ /* 0x000fe200078e000f */
[----:B--2---:R-:W-:Y:S01]  /*41d20*/  HMMA.16816.F32 R24, R8, R24, R20 ;  /* 0x000000180818723c */ /* 0x004fe20000001814 */
[----:B---3--:R0:W-:Y:S04]  /*41d30*/  STL.64 [R1+0x1c10], R12 ;  /* 0x001c100c01007387 */ /* 0x0081e80000100a00 */
[----:B0-----:R-:W2:Y:S04]  /*41d40*/  LDL.LU R12, [R1+0x50] ;  /* 0x00005000010c7983 */ /* 0x001ea80000300800 */
[----:B------:R-:W2:Y:S04]  /*41d50*/  LDL.LU R13, [R1+0x54] ;  /* 0x00005400010d7983 */ /* 0x000ea80000300800 */
[----:B------:R-:W2:Y:S04]  /*41d60*/  LDL.LU R14, [R1+0x58] ;  /* 0x00005800010e7983 */ /* 0x000ea80000300800 */
[----:B------:R-:W2:Y:S04]  /*41d70*/  LDL.LU R15, [R1+0x5c] ;  /* 0x00005c00010f7983 */ /* 0x000ea80000300800 */
[----:B------:R-:W3:Y:S04]  /*41d80*/  LDL.LU R16, [R1+0x70] ;  /* 0x0000700001107983 */ /* 0x000ee80000300800 */
[----:B------:R-:W3:Y:S04]  /*41d90*/  LDL.LU R17, [R1+0x74] ;  /* 0x0000740001117983 */ /* 0x000ee80000300800 */
[----:B------:R-:W3:Y:S04]  /*41da0*/  LDL.LU R18, [R1+0x78] ;  /* 0x0000780001127983 */ /* 0x000ee80000300800 */
[----:B------:R-:W3:Y:S04]  /*41db0*/  LDL.LU R19, [R1+0x7c] ;  /* 0x00007c0001137983 */ /* 0x000ee80000300800 */
[----:B------:R-:W4:Y:S04]  /*41dc0*/  LDL.LU R4, [R1+0x90] ;  /* 0x0000900001047983 */ /* 0x000f280000300800 */
[----:B------:R-:W4:Y:S04]  /*41dd0*/  LDL.LU R5, [R1+0x94] ;  /* 0x0000940001057983 */ /* 0x000f280000300800 */
[----:B------:R-:W2:Y:S04]  /*41de0*/  LDL.LU R6, [R1+0x98] ;  /* 0x0000980001067983 */ /* 0x000ea80000300800 */
[----:B------:R-:W2:Y:S01]  /*41df0*/  LDL.LU R7, [R1+0x9c] ;  /* 0x00009c0001077983 */ /* 0x000ea20000300800 */
[----:B------:R-:W-:-:S03]  /*41e00*/  IMAD.MOV.U32 R3, RZ, RZ, R25 ;  /* 0x000000ffff037224 */ /* 0x000fc600078e0019 */
[----:B--2---:R-:W-:Y:S04]  /*41e10*/  STL.64 [R1+0x1c00], R6 ;  /* 0x001c000601007387 */ /* 0x004fe80000100a00 */
[----:B----4-:R0:W-:Y:S04]  /*41e20*/  STL.64 [R1+0x1bf8], R4 ;  /* 0x001bf80401007387 */ /* 0x0101e80000100a00 */
[----:B0-----:R-:W2:Y:S04]  /*41e30*/  LDL.LU R4, [R1+0x80] ;  /* 0x0000800001047983 */ /* 0x001ea80000300800 */
[----:B------:R-:W2:Y:S04]  /*41e40*/  LDL.LU R5, [R1+0x84] ;  /* 0x0000840001057983 */ /* 0x000ea80000300800 */
[----:B------:R-:W2:Y:S04]  /*41e50*/  LDL.LU R6, [R1+0x88] ;  /* 0x0000880001067983 */ /* 0x000ea80000300800 */
[----:B------:R-:W2:Y:S04]  /*41e60*/  LDL.LU R7, [R1+0x8c] ;  /* 0x00008c0001077983 */ /* 0x000ea80000300800 */
[----:B------:R-:W4:Y:S04]  /*41e70*/  LDL.LU.64 R22, [R1+0x1c30] ;  /* 0x001c300001167983 */ /* 0x000f280000300a00 */
[----:B------:R-:W4:Y:S04]  /*41e80*/  LDL.LU.64 R20, [R1+0x1c28] ;  /* 0x001c280001147983 */ /* 0x000f280000300a00 */
[----:B------:R0:W-:Y:S04]  /*41e90*/  STL [R1], R24 ;  /* 0x0000001801007387 */ /* 0x0001e80000100800 */
[----:B0-----:R-:W4:Y:S01]  /*41ea0*/  LDL.LU.64 R24, [R1+0x1c20] ;  /* 0x001c200001187983 */ /* 0x001f220000300a00 */
[----:B------:R-:W-:-:S02]  /*41eb0*/  IMAD.MOV.U32 R29, RZ, RZ, R26 ;  /* 0x000000ffff1d7224 */ /* 0x000fc400078e001a */
[----:B------:R-:W-:Y:S02]  /*41ec0*/  IMAD.MOV.U32 R28, RZ, RZ, R27 ;  /* 0x000000ffff1c7224 */ /* 0x000fe400078e001b */
[----:B----4-:R-:W-:Y:S01]  /*41ed0*/  HMMA.16816.F32 R24, R8, R24, R20 ;  /* 0x000000180818723c */ /* 0x010fe20000001814 */
[----:B------:R-:W4:-:S15]  /*41ee0*/  LDL.LU.64 R20, [R1+0x1c18] ;  /* 0x001c180001147983 */ /* 0x000f1e0000300a00 */
[----:B------:R-:W-:-:S07]  /*41ef0*/  NOP ;  /* 0x0000000000007918 */ /* 0x000fce0000000000 */
[----:B------:R-:W-:Y:S04]  /*41f00*/  STL.64 [R1+0x1b00], R26 ;  /* 0x001b001a01007387 */ /* 0x000fe80000100a00 */
[----:B------:R0:W-:Y:S04]  /*41f10*/  STL.64 [R1+0x1af8], R24 ;  /* 0x001af81801007387 */ /* 0x0001e80000100a00 */
[----:B0-----:R-:W2:Y:S04]  /*41f20*/  LDL.LU R24, [R1+0xa0] ;  /* 0x0000a00001187983 */ /* 0x001ea80000300800 */
[----:B------:R-:W2:Y:S04]  /*41f30*/  LDL.LU R25, [R1+0xa4] ;  /* 0x0000a40001197983 */ /* 0x000ea80000300800 */
[----:B------:R-:W2:Y:S04]  /*41f40*/  LDL.LU R26, [R1+0xa8] ;  /* 0x0000a800011a7983 */ /* 0x000ea80000300800 */
[----:B------:R-:W2:Y:S01]  /*41f50*/  LDL.LU R27, [R1+0xac] ;  /* 0x0000ac00011b7983 */ /* 0x000ea20000300800 */
[----:B----4-:R-:W-:Y:S03]  /*41f60*/  HMMA.16816.F32 R20, R8, R20, R12 ;  /* 0x000000140814723c */ /* 0x010fe6000000180c */
[----:B------:R-:W3:-:S15]  /*41f70*/  LDL.LU.64 R12, [R1+0x1c10] ;  /* 0x001c1000010c7983 */ /* 0x000ede0000300a00 */
[----:B------:R-:W-:-:S05]  /*41f80*/  NOP ;  /* 0x0000000000007918 */ /* 0x000fca0000000000 */
[----:B------:R-:W-:Y:S04]  /*41f90*/  STL.64 [R1+0x1af0], R22 ;  /* 0x001af01601007387 */ /* 0x000fe80000100a00 */
[----:B------:R0:W-:Y:S04]  /*41fa0*/  STL.64 [R1+0x1ae8], R20 ;  /* 0x001ae81401007387 */ /* 0x0001e80000100a00 */
[----:B0-----:R-:W4:Y:S04]  /*41fb0*/  LDL.LU R20, [R1+0x1d0] ;  /* 0x0001d00001147983 */ /* 0x001f280000300800 */
[----:B------:R-:W4:Y:S01]  /*41fc0*/  LDL.LU R21, [R1+0x1d4] ;  /* 0x0001d40001157983 */ /* 0x000f220000300800 */
[C---:B---3--:R-:W-:Y:S03]  /*41fd0*/  HMMA.16816.F32 R12, R8.reuse, R12, R16 ;  /* 0x0000000c080c723c */ /* 0x048fe60000001810 */
[----:B----4-:R0:W-:Y:S04]  /*41fe0*/  STL.64 [R1+0x1be0], R20 ;  /* 0x001be01401007387 */ /* 0x0101e80000100a00 */
[----:B0-----:R-:W3:Y:S04]  /*41ff0*/  LDL.LU R20, [R1+0xb0] ;  /* 0x0000b00001147983 */ /* 0x001ee80000300800 */
[----:B------:R-:W3:Y:S04]  /*42000*/  LDL.LU R21, [R1+0xb4] ;  /* 0x0000b40001157983 */ /* 0x000ee80000300800 */
[----:B------:R-:W3:Y:S04]  /*42010*/  LDL.LU R22, [R1+0xb8] ;  /* 0x0000b80001167983 */ /* 0x000ee80000300800 */
[----:B------:R-:W3:Y:S04]  /*42020*/  LDL.LU R23, [R1+0xbc] ;  /* 0x0000bc0001177983 */ /* 0x000ee80000300800 */
[----:B------:R-:W2:Y:S04]  /*42030*/  LDL.LU.64 R16, [R1+0x1c08] ;  /* 0x001c080001107983 */ /* 0x000ea80000300a00 */
[----:B------:R-:W-:Y:S04]  /*42040*/  STL [R1+0x1ad0], R13 ;  /* 0x001ad00d01007387 */ /* 0x000fe80000100800 */
[----:B------:R-:W-:Y:S04]  /*42050*/  STL [R1+0x1acc], R14 ;  /* 0x001acc0e01007387 */ /* 0x000fe80000100800 */
[----:B------:R-:W-:Y:S01]  /*42060*/  STL [R1+0x1ac8], R15 ;  /* 0x001ac80f01007387 */ /* 0x000fe20000100800 */
[----:B--2---:R-:W-:Y:S03]  /*42070*/  HMMA.16816.F32 R16, R8, R16, R4 ;  /* 0x000000100810723c */ /* 0x004fe60000001804 */
[----:B------:R-:W2:Y:S04]  /*42080*/  LDL.LU.64 R6, [R1+0x1c00] ;  /* 0x001c000001067983 */ /* 0x000ea80000300a00 */
[----:B------:R-:W2:-:S15]  /*42090*/  LDL.LU.64 R4, [R1+0x1bf8] ;  /* 0x001bf80001047983 */ /* 0x000e9e0000300a00 */
[----:B------:R-:W-:-:S01]  /*420a0*/  NOP ;  /* 0x0000000000007918 */ /* 0x000fc20000000000 */
[----:B------:R-:W-:Y:S04]  /*420b0*/  STL.64 [R1+0x1ac0], R18 ;  /* 0x001ac01201007387 */ /* 0x000fe80000100a00 */
[----:B------:R0:W-:Y:S04]  /*420c0*/  STL.64 [R1+0x1ab8], R16 ;  /* 0x001ab81001007387 */ /* 0x0001e80000100a00 */
[----:B0-----:R-:W2:Y:S04]  /*420d0*/  LDL.LU R16, [R1+0x1a0] ;  /* 0x0001a00001107983 */ /* 0x001ea80000300800 */
[----:B------:R-:W2:Y:S02]  /*420e0*/  LDL.LU R17, [R1+0x1a4] ;  /* 0x0001a40001117983 */ /* 0x000ea40000300800 */
[----:B--2---:R-:W-:Y:S02]  /*420f0*/  HMMA.16816.F32 R16, R8, R16, R4 ;  /* 0x000000100810723c */ /* 0x004fe40000001804 */
[----:B------:R-:W2:-:S15]  /*42100*/  LDL.LU.64 R4, [R1+0x1bf0] ;  /* 0x001bf00001047983 */ /* 0x000e9e0000300a00 */
[----:B------:R-:W-:-:S06]  /*42110*/  NOP ;  /* 0x0000000000007918 */ /* 0x000fcc0000000000 */
[----:B------:R-:W-:Y:S04]  /*42120*/  STL.64 [R1+0x40], R16 ;  /* 0x0000401001007387 */ /* 0x000fe80000100a00 */
[----:B------:R0:W-:Y:S01]  /*42130*/  STL.64 [R1+0x48], R18 ;  /* 0x0000481201007387 */ /* 0x0001e20000100a00 */
[----:B--2---:R-:W-:-:S15]  /*42140*/  HMMA.16816.F32 R4, R8, R4, R24 ;  /* 0x000000040804723c */ /* 0x004fde0000001818 */
[----:B------:R-:W-:-:S09]  /*42150*/  NOP ;  /* 0x0000000000007918 */ /* 0x000fd20000000000 */
[----:B------:R-:W-:Y:S02]  /*42160*/  IMAD.MOV.U32 R25, RZ, RZ, R4 ;  /* 0x000000ffff197224 */ /* 0x000fe400078e0004 */
[----:B------:R-:W-:Y:S02]  /*42170*/  IMAD.MOV.U32 R24, RZ, RZ, R5 ;  /* 0x000000ffff187224 */ /* 0x000fe400078e0005 */
[----:B------:R-:W3:Y:S01]  /*42180*/  LDL.LU.64 R4, [R1+0x1be8] ;  /* 0x001be80001047983 */ /* 0x000ee20000300a00 */
[----:B0-----:R-:W-:Y:S02]  /*42190*/  IMAD.MOV.U32 R19, RZ, RZ, R6 ;  /* 0x000000ffff137224 */ /* 0x001fe400078e0006 */
[----:B------:R-:W-:Y:S02]  /*421a0*/  IMAD.MOV.U32 R18, RZ, RZ, R7 ;  /* 0x000000ffff127224 */ /* 0x000fe400078e0007 */
[----:B---3--:R-:W-:Y:S01]  /*421b0*/  HMMA.16816.F32 R4, R8, R4, R20 ;  /* 0x000000040804723c */ /* 0x008fe20000001814 */
[----:B------:R-:W2:-:S15]  /*421c0*/  LDL.LU.64 R20, [R1+0x1be0] ;  /* 0x001be00001147983 */ /* 0x000e9e0000300a00 */
[----:B------:R-:W-:-:S08]  /*421d0*/  NOP ;  /* 0x0000000000007918 */ /* 0x000fd00000000000 */
[----:B------:R-:W-:Y:S02]  /*421e0*/  IMAD.MOV.U32 R17, RZ, RZ, R6 ;  /* 0x000000ffff117224 */ /* 0x000fe400078e0006 */
[----:B------:R-:W-:Y:S01]  /*421f0*/  IMAD.MOV.U32 R16, RZ, RZ, R7 ;  /* 0x000000ffff107224 */ /* 0x000fe200078e0007 */
[----:B------:R-:W-:Y:S04]  /*42200*/  STL.64 [R1+0x80], R4 ;  /* 0x0000800401007387 */ /* 0x000fe80000100a00 */
[----:B------:R-:W3:Y:S04]  /*42210*/  LDL.LU.64 R6, [R1+0x1bd8] ;  /* 0x001bd80001067983 */ /* 0x000ee80000300a00 */
[----:B------:R-:W-:Y:S04]  /*42220*/  STL.64 [R1+0x1b58], R18 ;  /* 0x001b581201007387 */ /* 0x000fe80000100a00 */
[----:B------:R0:W-:Y:S04]  /*42230*/  STL.64 [R1+0x1b50], R16 ;  /* 0x001b501001007387 */ /* 0x0001e80000100a00 */
[----:B0-----:R-:W2:Y:S04]  /*42240*/  LDL.LU R16, [R1+0xc0] ;  /* 0x0000c00001107983 */ /* 0x001ea80000300800 */
[----:B------:R-:W2:Y:S04]  /*42250*/  LDL.LU R17, [R1+0xc4] ;  /* 0x0000c40001117983 */ /* 0x000ea80000300800 */
[----:B------:R-:W2:Y:S04]  /*42260*/  LDL.LU R18, [R1+0xc8] ;  /* 0x0000c80001127983 */ /* 0x000ea80000300800 */
[----:B------:R-:W2:Y:S02]  /*42270*/  LDL.LU R19, [R1+0xcc] ;  /* 0x0000cc0001137983 */ /* 0x000ea40000300800 */
[----:B--2---:R-:W-:-:S15]  /*42280*/  HMMA.16816.F32 R20, R8, R20, R16 ;  /* 0x000000140814723c */ /* 0x004fde0000001810 */
[----:B------:R-:W-:-:S08]  /*42290*/  NOP ;  /* 0x0000000000007918 */ /* 0x000fd00000000000 */
[----:B------:R0:W-:Y:S01]  /*422a0*/  STL [R1+0x9c], R23 ;  /* 0x00009c1701007387 */ /* 0x0001e20000100800 */
[----:B------:R-:W-:-:S03]  /*422b0*/  IMAD.MOV.U32 R15, RZ, RZ, R22 ;  /* 0x000000ffff0f7224 */ /* 0x000fc600078e0016 */
[----:B------:R-:W2:Y:S04]  /*422c0*/  LDL.LU R22, [R1+0x168] ;  /* 0x0001680001167983 */ /* 0x000ea80000300800 */
[----:B0-----:R-:W2:Y:S04]  /*422d0*/  LDL.LU R23, [R1+0x16c] ;  /* 0x00016c0001177983 */ /* 0x001ea80000300800 */
[----:B--2---:R-:W-:Y:S04]  /*422e0*/  STL.64 [R1+0x1b08], R22 ;  /* 0x001b081601007387 */ /* 0x004fe80000100a00 */
[----:B------:R-:W2:Y:S04]  /*422f0*/  LDL.LU R26, [R1+0x158] ;  /* 0x00015800011a7983 */ /* 0x000ea80000300800 */
[----:B------:R-:W2:Y:S04]  /*42300*/  LDL.LU R27, [R1+0x15c] ;  /* 0x00015c00011b7983 */ /* 0x000ea80000300800 */
[----:B------:R-:W4:Y:S04]  /*42310*/  LDL.LU R4, [R1+0x240] ;  /* 0x0002400001047983 */ /* 0x000f280000300800 */
[----:B------:R-:W4:Y:S01]  /*42320*/  LDL.LU R5, [R1+0x244] ;  /* 0x0002440001057983 */ /* 0x000f220000300800 */
[----:B---3--:R-:W-:-:S02]  /*42330*/  IMAD.MOV.U32 R18, RZ, RZ, R7 ;  /* 0x000000ffff127224 */ /* 0x008fc400078e0007 */
[----:B------:R-:W-:Y:S01]  /*42340*/  IMAD.MOV.U32 R19, RZ, RZ, R6 ;  /* 0x000000ffff137224 */ /* 0x000fe200078e0006 */
[----:B----4-:R0:W-:Y:S04]  /*42350*/  STL.64 [R1+0x1b60], R4 ;  /* 0x001b600401007387 */ /* 0x0101e80000100a00 */
[----:B------:R-:W3:Y:S04]  /*42360*/  LDL.LU R16, [R1+0x60] ;  /* 0x0000600001107983 */ /* 0x000ee80000300800 */
[----:B------:R-:W3:Y:S04]  /*42370*/  LDL.LU R17, [R1+0x64] ;  /* 0x0000640001117983 */ /* 0x000ee80000300800 */
[----:B------:R-:W4:Y:S04]  /*42380*/  LDL.LU R7, [R1+0x1bd4] ;  /* 0x001bd40001077983 */ /* 0x000f280000300800 */
[----:B------:R-:W4:Y:S04]  /*42390*/  LDL.LU R6, [R1+0x1bd0] ;  /* 0x001bd00001067983 */ /* 0x000f280000300800 */
[----:B------:R-:W-:Y:S04]  /*423a0*/  STL.64 [R1+0x1b70], R18 ;  /* 0x001b701201007387 */ /* 0x000fe80000100a00 */
[----:B---3--:R1:W-:Y:S04]  /*423b0*/  STL.64 [R1+0x1b68], R16 ;  /* 0x001b681001007387 */ /* 0x0083e80000100a00 */
[----:B0-----:R-:W3:Y:S04]  /*423c0*/  LDL.LU R4, [R1+0x230] ;  /* 0x0002300001047983 */ /* 0x001ee80000300800 */
[----:B------:R-:W3:Y:S04]  /*423d0*/  LDL.LU R5, [R1+0x234] ;  /* 0x0002340001057983 */ /* 0x000ee80000300800 */
[----:B---3--:R-:W-:Y:S04]  /*423e0*/  STL.64 [R1+0x1b78], R4 ;  /* 0x001b780401007387 */ /* 0x008fe80000100a00 */
[----:B-1----:R-:W3:Y:S04]  /*423f0*/  LDL.LU R16, [R1+0xe0] ;  /* 0x0000e00001107983 */ /* 0x002ee80000300800 */
[----:B------:R-:W3:Y:S04]  /*42400*/  LDL.LU R17, [R1+0xe4] ;  /* 0x0000e40001117983 */ /* 0x000ee80000300800 */
[----:B------:R-:W2:Y:S04]  /*42410*/  LDL.LU R18, [R1+0xe8] ;  /* 0x0000e80001127983 */ /* 0x000ea80000300800 */
[----:B------:R-:W2:Y:S04]  /*42420*/  LDL.LU R19, [R1+0xec] ;  /* 0x0000ec0001137983 */ /* 0x000ea80000300800 */
[----:B--2---:R-:W-:Y:S04]  /*42430*/  STL.64 [R1+0x1b88], R18 ;  /* 0x001b881201007387 */ /* 0x004fe80000100a00 */
[----:B---3--:R0:W-:Y:S04]  /*42440*/  STL.64 [R1+0x1b80], R16 ;  /* 0x001b801001007387 */ /* 0x0081e80000100a00 */
[----:B0-----:R-:W2:Y:S04]  /*42450*/  LDL.LU R16, [R1+0x210] ;  /* 0x0002100001107983 */ /* 0x001ea80000300800 */
[----:B------:R-:W2:Y:S04]  /*42460*/  LDL.LU R17, [R1+0x214] ;  /* 0x0002140001117983 */ /* 0x000ea80000300800 */
[----:B--2---:R0:W-:Y:S04]  /*42470*/  STL.64 [R1+0x1ba0], R16 ;  /* 0x001ba01001007387 */ /* 0x0041e80000100a00 */
[----:B------:R-:W2:Y:S04]  /*42480*/  LDL.LU R4, [R1+0xf0] ;  /* 0x0000f00001047983 */ /* 0x000ea80000300800 */
[----:B------:R-:W2:Y:S04]  /*42490*/  LDL.LU R5, [R1+0xf4] ;  /* 0x0000f40001057983 */ /* 0x000ea80000300800 */
[----:B0-----:R-:W3:Y:S04]  /*424a0*/  LDL.LU R16, [R1+0x1e0] ;  /* 0x0001e00001107983 */ /* 0x001ee80000300800 */
[----:B------:R-:W3:Y:S04]  /*424b0*/  LDL.LU R17, [R1+0x1e4] ;  /* 0x0001e40001117983 */ /* 0x000ee80000300800 */
[----:B----4-:R-:W-:Y:S04]  /*424c0*/  STL.64 [R1+0x1b98], R6 ;  /* 0x001b980601007387 */ /* 0x010fe80000100a00 */
[----:B--2---:R0:W-:Y:S04]  /*424d0*/  STL.64 [R1+0x1b90], R4 ;  /* 0x001b900401007387 */ /* 0x0041e80000100a00 */
[----:B0-----:R-:W2:Y:S04]  /*424e0*/  LDL.LU R4, [R1+0x100] ;  /* 0x0001000001047983 */ /* 0x001ea80000300800 */
[----:B------:R-:W2:Y:S04]  /*424f0*/  LDL.LU R5, [R1+0x104] ;  /* 0x0001040001057983 */ /* 0x000ea80000300800 */
[----:B------:R-:W4:Y:S04]  /*42500*/  LDL.LU R6, [R1+0x108] ;  /* 0x0001080001067983 */ /* 0x000f280000300800 */
[----:B------:R-:W4:Y:S01]  /*42510*/  LDL.LU R7, [R1+0x10c] ;  /* 0x00010c0001077983 */ /* 0x000f220000300800 */
[----:B------:R-:W-:-:S03]  /*42520*/  IMAD.MOV.U32 R13, RZ, RZ, R20 ;  /* 0x000000ffff0d7224 */ /* 0x000fc600078e0014 */
[----:B----4-:R-:W-:Y:S04]  /*42530*/  STL.64 [R1+0x1bb0], R6 ;  /* 0x001bb00601007387 */ /* 0x010fe80000100a00 */
[----:B--2---:R0:W-:Y:S04]  /*42540*/  STL.64 [R1+0x1ba8], R4 ;  /* 0x001ba80401007387 */ /* 0x0041e80000100a00 */
[----:B0-----:R-:W3:Y:S04]  /*42550*/  LDL.LU R4, [R1+0xd0] ;  /* 0x0000d00001047983 */ /* 0x001ee80000300800 */
[----:B------:R-:W3:Y:S04]  /*42560*/  LDL.LU R5, [R1+0xd4] ;  /* 0x0000d40001057983 */ /* 0x000ee80000300800 */
[----:B------:R-:W3:Y:S04]  /*42570*/  LDL.LU R6, [R1+0xd8] ;  /* 0x0000d80001067983 */ /* 0x000ee80000300800 */
[----:B------:R-:W3:Y:S04]  /*42580*/  LDL.LU R7, [R1+0xdc] ;  /* 0x0000dc0001077983 */ /* 0x000ee80000300800 */
[----:B------:R0:W-:Y:S04]  /*42590*/  STL.64 [R1+0x1b10], R26 ;  /* 0x001b101a01007387 */ /* 0x0001e80000100a00 */
[----:B------:R-:W2:Y:S01]  /*425a0*/  LDL.LU R20, [R1] ;  /* 0x0000000001147983 */ /* 0x000ea20000300800 */
[----:B------:R-:W-:-:S02]  /*425b0*/  IMAD.MOV.U32 R14, RZ, RZ, R21 ;  /* 0x000000ffff0e7224 */ /* 0x000fc400078e0015 */
[----:B------:R-:W-:Y:S02]  /*425c0*/  IMAD.MOV.U32 R22, RZ, RZ, R29 ;  /* 0x000000ffff167224 */ /* 0x000fe400078e001d */
[----:B------:R-:W-:Y:S02]  /*425d0*/  IMAD.MOV.U32 R23, RZ, RZ, R28 ;  /* 0x000000ffff177224 */ /* 0x000fe400078e001c */
[----:B------:R-:W-:Y:S02]  /*425e0*/  IMAD.MOV.U32 R21, RZ, RZ, R3 ;  /* 0x000000ffff157224 */ /* 0x000fe400078e0003 */
[----:B------:R-:W4:Y:S04]  /*425f0*/  LDL.LU R3, [R1+0x1bcc] ;  /* 0x001bcc0001037983 */ /* 0x000f280000300800 */
[----:B------:R-:W4:Y:S04]  /*42600*/  LDL.LU R29, [R1+0x1bc8] ;  /* 0x001bc800011d7983 */ /* 0x000f280000300800 */
[----:B------:R-:W4:Y:S04]  /*42610*/  LDL.LU R28, [R1+0x1bc4] ;  /* 0x001bc400011c7983 */ /* 0x000f280000300800 */
[----:B------:R1:W-:Y:S04]  /*42620*/  STL.64 [R1+0x1b20], R22 ;  /* 0x001b201601007387 */ /* 0x0003e80000100a00 */
[----:B--2---:R2:W-:Y:S04]  /*42630*/  STL.64 [R1+0x1b18], R20 ;  /* 0x001b181401007387 */ /* 0x0045e80000100a00 */
[----:B0-----:R-:W2:Y:S04]  /*42640*/  LDL.LU R26, [R1+0x148] ;  /* 0x00014800011a7983 */ /* 0x001ea80000300800 */
[----:B------:R-:W2:Y:S01]  /*42650*/  LDL.LU R27, [R1+0x14c] ;  /* 0x00014c00011b7983 */ /* 0x000ea20000300800 */
[----:B---3--:R-:W-:Y:S01]  /*42660*/  HMMA.16816.F32 R16, R8, R16, R4 ;  /* 0x000000100810723c */ /* 0x008fe20000001804 */
[----:B-1----:R-:W-:-:S02]  /*42670*/  IMAD.MOV.U32 R22, RZ, RZ, R0 ;  /* 0x000000ffff167224 */ /* 0x002fc400078e0000 */
[----:B------:R-:W-:Y:S01]  /*42680*/  IMAD.MOV.U32 R23, RZ, RZ, R2 ;  /* 0x000000ffff177224 */ /* 0x000fe200078e0002 */
[----:B--2---:R0:W-:Y:S04]  /*42690*/  STL.64 [R1+0x1b28], R26 ;  /* 0x001b281a01007387 */ /* 0x0041e80000100a00 */
[----:B------:R-:W2:Y:S04]  /*426a0*/  LDL.LU R20, [R1+0x10] ;  /* 0x0000100001147983 */ /* 0x000ea80000300800 */
[----:B------:R-:W2:Y:S04]  /*426b0*/  LDL.LU R21, [R1+0x14] ;  /* 0x0000140001157983 */ /* 0x000ea80000300800 */
[----:B------:R-:W3:Y:S04]  /*426c0*/  LDL.LU R0, [R1+0x1bc0] ;  /* 0x001bc00001007983 */ /* 0x000ee80000300800 */
[----:B------:R-:W3:Y:S04]  /*426d0*/  LDL.LU R2, [R1+0x1bbc] ;  /* 0x001bbc0001027983 */ /* 0x000ee80000300800 */
[----:B------:R-:W-:Y:S04]  /*426e0*/  STL.64 [R1+0x1b38], R22 ;  /* 0x001b381601007387 */ /* 0x000fe80000100a00 */
[----:B--2---:R1:W-:Y:S04]  /*426f0*/  STL.64 [R1+0x1b30], R20 ;  /* 0x001b301401007387 */ /* 0x0043e80000100a00 */
[----:B0-----:R-:W2:Y:S04]  /*42700*/  LDL.LU R26, [R1+0x138] ;  /* 0x00013800011a7983 */ /* 0x001ea80000300800 */
[----:B------:R-:W2:Y:S04]  /*42710*/  LDL.LU R27, [R1+0x13c] ;  /* 0x00013c00011b7983 */ /* 0x000ea80000300800 */
[----:B-1----:R-:W2:Y:S01]  /*42720*/  LDL.LU R20, [R1+0x20] ;  /* 0x0000200001147983 */ /* 0x002ea20000300800 */
[----:B----4-:R-:W-:-:S03]  /*42730*/  IMAD.MOV.U32 R21, RZ, RZ, R28 ;  /* 0x000000ffff157224 */ /* 0x010fc600078e001c */
[----:B------:R-:W4:Y:S04]  /*42740*/  LDL.LU R28, [R1+0x1bb8] ;  /* 0x001bb800011c7983 */ /* 0x000f280000300800 */
[----:B------:R-:W-:Y:S04]  /*42750*/  STL.64 [R1+0x1ae0], R14 ;  /* 0x001ae00e01007387 */ /* 0x000fe80000100a00 */
[----:B------:R-:W-:Y:S04]  /*42760*/  STL.64 [R1+0x1ad8], R12 ;  /* 0x001ad80c01007387 */ /* 0x000fe80000100a00 */
[----:B------:R-:W2:Y:S04]  /*42770*/  LDL.LU.64 R6, [R1+0x1bb0] ;  /* 0x001bb00001067983 */ /* 0x000ea80000300a00 */
[----:B------:R-:W2:Y:S04]  /*42780*/  LDL.LU.64 R4, [R1+0x1ba8] ;  /* 0x001ba80001047983 */ /* 0x000ea80000300a00 */
[----:B------:R0:W-:Y:S04]  /*42790*/  STL.64 [R1+0xb0], R16 ;  /* 0x0000b01001007387 */ /* 0x0001e80000100a00 */
[----:B0-----:R-:W2:Y:S01]  /*427a0*/  LDL.LU.64 R16, [R1+0x1ba0] ;  /* 0x001ba00001107983 */ /* 0x001ea20000300a00 */
[----:B---3--:R-:W-:-:S02]  /*427b0*/  IMAD.MOV.U32 R12, RZ, RZ, R2 ;  /* 0x000000ffff0c7224 */ /* 0x008fc400078e0002 */
[----:B------:R-:W-:Y:S02]  /*427c0*/  IMAD.MOV.U32 R13, RZ, RZ, R0 ;  /* 0x000000ffff0d7224 */ /* 0x000fe400078e0000 */
[----:B------:R-:W-:Y:S02]  /*427d0*/  IMAD.MOV.U32 R0, RZ, RZ, R18 ;  /* 0x000000ffff007224 */ /* 0x000fe400078e0012 */
[----:B------:R-:W-:Y:S02]  /*427e0*/  IMAD.MOV.U32 R2, RZ, RZ, R19 ;  /* 0x000000ffff027224 */ /* 0x000fe400078e0013 */
[----:B--2---:R-:W-:Y:S01]  /*427f0*/  HMMA.16816.F32 R16, R8, R16, R4 ;  /* 0x000000100810723c */ /* 0x004fe20000001804 */
[----:B------:R-:W2:Y:S04]  /*42800*/  LDL.LU.64 R6, [R1+0x1b98] ;  /* 0x001b980001067983 */ /* 0x000ea80000300a00 */
[----:B------:R-:W2:Y:S01]  /*42810*/  LDL.LU.64 R4, [R1+0x1b90] ;  /* 0x001b900001047983 */ /* 0x000ea20000300a00 */
[----:B------:R-:W-:-:S15]  /*42820*/  IMAD.MOV.U32 R23, RZ, RZ, R3 ;  /* 0x000000ffff177224 */ /* 0x000fde00078e0003 */
[----:B------:R-:W-:-:S02]  /*42830*/  NOP ;  /* 0x0000000000007918 */ /* 0x000fc40000000000 */
[----:B------:R-:W-:Y:S04]  /*42840*/  STL.64 [R1+0xd0], R16 ;  /* 0x0000d01001007387 */ /* 0x000fe80000100a00 */
[----:B------:R0:W-:Y:S01]  /*42850*/  STL [R1+0xd8], R18 ;  /* 0x0000d81201007387 */ /* 0x0001e20000100800 */
[----:B------:R-:W-:-:S03]  /*42860*/  IMAD.MOV.U32 R3, RZ, RZ, R19 ;  /* 0x000000ffff037224 */ /* 0x000fc600078e0013 */
[----:B0-----:R-:W3:Y:S04]  /*42870*/  LDL.LU.64 R18, [R1+0x1b88] ;  /* 0x001b880001127983 */ /* 0x001ee80000300a00 */
[----:B------:R-:W3:Y:S01]  /*42880*/  LDL.LU.64 R16, [R1+0x1b80] ;  /* 0x001b800001107983 */ /* 0x000ee20000300a00 */
[----:B--2---:R-:W-:Y:S03]  /*42890*/  HMMA.16816.F32 R12, R8, R12, R4 ;  /* 0x0000000c080c723c */ /* 0x004fe60000001804 */
[----:B------:R-:W3:-:S15]  /*428a0*/  LDL.LU.64 R4, [R1+0x1b78] ;  /* 0x001b780001047983 */ /* 0x000ede0000300a00 */
[----:B------:R-:W-:-:S05]  /*428b0*/  NOP ;  /* 0x0000000000007918 */ /* 0x000fca0000000000 */
[----:B------:R-:W-:Y:S04]  /*428c0*/  STL.64 [R1+0xf0], R12 ;  /* 0x0000f00c01007387 */ /* 0x000fe80000100a00 */
[----:B------:R0:W-:Y:S04]  /*428d0*/  STL [R1+0xf8], R14 ;  /* 0x0000f80e01007387 */ /* 0x0001e80000100800 */
[----:B0-----:R-:W2:Y:S01]  /*428e0*/  LDL.LU R14, [R1+0x178] ;  /* 0x00017800010e7983 */ /* 0x001ea20000300800 */
[----:B---3--:R-:W-:Y:S03]  /*428f0*/  HMMA.16816.F32 R4, R8, R4, R16 ;  /* 0x000000040804723c */ /* 0x008fe60000001810 */
[----:B------:R-:W3:Y:S04]  /*42900*/  LDL.LU.64 R18, [R1+0x1b70] ;  /* 0x001b700001127983 */ /* 0x000ee80000300a00 */
[----:B------:R-:W3:-:S15]  /*42910*/  LDL.LU.64 R16, [R1+0x1b68] ;  /* 0x001b680001107983 */ /* 0x000ede0000300a00 */
[----:B------:R-:W-:-:S01]  /*42920*/  NOP ;  /* 0x0000000000007918 */ /* 0x000fc20000000000 */
[----:B------:R0:W-:Y:S04]  /*42930*/  STL.64 [R1+0x200], R4 ;  /* 0x0002000401007387 */ /* 0x0001e80000100a00 */
[----:B------:R1:W-:Y:S04]  /*42940*/  STL.64 [R1+0x208], R6 ;  /* 0x0002080601007387 */ /* 0x0003e80000100a00 */
[----:B0-----:R-:W3:Y:S01]  /*42950*/  LDL.LU.64 R4, [R1+0x1b60] ;  /* 0x001b600001047983 */ /* 0x001ee20000300a00 */
[----:B------:R-:W-:Y:S02]  /*42960*/  IMAD.MOV.U32 R22, RZ, RZ, R29 ;  /* 0x000000ffff167224 */ /* 0x000fe400078e001d */
[----:B------:R-:W-:-:S02]  /*42970*/  IMAD.MOV.U32 R29, RZ, RZ, R15 ;  /* 0x000000ffff1d7224 */ /* 0x000fc400078e000f */
[----:B----4-:R-:W-:Y:S01]  /*42980*/  IMAD.MOV.U32 R15, RZ, RZ, R28 ;  /* 0x000000ffff0f7224 */ /* 0x010fe200078e001c */
[----:B---3--:R-:W-:Y:S01]  /*42990*/  HMMA.16816.F32 R8, R8, R4, R16 ;  /* 0x000000040808723c */ /* 0x008fe20000001810 */
[----:B------:R-:W3:Y:S04]  /*429a0*/  LDL.LU.64 R18, [R1+0x1b58] ;  /* 0x001b580001127983 */ /* 0x000ee80000300a00 */
[----:B------:R-:W4:Y:S04]  /*429b0*/  LDL.LU.64 R16, [R1+0x1b50] ;  /* 0x001b500001107983 */ /* 0x000f280000300a00 */
[----:B-1----:R-:W2:Y:S04]  /*429c0*/  LDL.LU.64 R6, [R1+0x1b48] ;  /* 0x001b480001067983 */ /* 0x002ea80000300a00 */
[----:B------:R-:W2:Y:S10]  /*429d0*/  LDL.LU.64 R4, [R1+0x1b40] ;  /* 0x001b400001047983 */ /* 0x000eb40000300a00 */
[----:B------:R-:W-:Y:S04]  /*429e0*/  STL.64 [R1+0xe0], R8 ;  /* 0x0000e00801007387 */ /* 0x000fe80000100a00 */
[----:B------:R0:W-:Y:S01]  /*429f0*/  STL [R1+0xe8], R10 ;  /* 0x0000e80a01007387 */ /* 0x0001e20000100800 */
[----:B------:R-:W-:-:S03]  /*42a00*/  IMAD.MOV.U32 R28, RZ, RZ, R11 ;  /* 0x000000ffff1c7224 */ /* 0x000fc600078e000b */
[----:B0-----:R-:W3:Y:S04]  /*42a10*/  LDL.LU R10, [R1+0x1c8] ;  /* 0x0001c800010a7983 */ /* 0x001ee80000300800 */
[----:B------:R-:W3:Y:S01]  /*42a20*/  LDL.LU R11, [R1+0x1cc] ;  /* 0x0001cc00010b7983 */ /* 0x000ee20000300800 */
[----:B------:R-:W-:Y:S02]  /*42a30*/  IMAD.MOV.U32 R8, RZ, RZ, R25 ;  /* 0x000000ffff087224 */ /* 0x000fe400078e0019 */
[----:B------:R-:W-:Y:S01]  /*42a40*/  IMAD.MOV.U32 R9, RZ, RZ, R24 ;  /* 0x000000ffff097224 */ /* 0x000fe200078e0018 */
[----:B---3--:R0:W-:Y:S02]  /*42a50*/  STL.64 [R1+0x1a90], R10 ;  /* 0x001a900a01007387 */ /* 0x0081e40000100a00 */
[----:B0-----:R-:W-:-:S02]  /*42a60*/  IMAD.MOV.U32 R10, RZ, RZ, R19 ;  /* 0x000000ffff0a7224 */ /* 0x001fc400078e0013 */
[----:B------:R-:W-:Y:S02]  /*42a70*/  IMAD.MOV.U32 R11, RZ, RZ, R18 ;  /* 0x000000ffff0b7224 */ /* 0x000fe400078e0012 */
[----:B------:R-:W3:Y:S04]  /*42a80*/  LDL.LU R18, [R1+0x188] ;  /* 0x0001880001127983 */ /* 0x000ee80000300800 */
[----:B------:R-:W3:Y:S04]  /*42a90*/  LDL.LU R19, [R1+0x18c] ;  /* 0x00018c0001137983 */ /* 0x000ee80000300800 */
[----:B------:R0:W-:Y:S04]  /*42aa0*/  STL.64 [R1+0x1aa0], R10 ;  /* 0x001aa00a01007387 */ /* 0x0001e80000100a00 */
[----:B------:R-:W-:Y:S04]  /*42ab0*/  STL.64 [R1+0x1a98], R8 ;  /* 0x001a980801007387 */ /* 0x000fe80000100a00 */
[----:B0-----:R-:W4:Y:S04]  /*42ac0*/  LDL.LU R10, [R1+0x1a8] ;  /* 0x0001a800010a7983 */ /* 0x001f280000300800 */
[----:B------:R-:W4:Y:S01]  /*42ad0*/  LDL.LU R11, [R1+0x1ac] ;  /* 0x0001ac00010b7983 */ /* 0x000f220000300800 */
[C---:B--2---:R-:W-:Y:S03]  /*42ae0*/  HMMA.16816.F32 R24, R4.reuse, R26, R20 ;  /* 0x0000001a0418723c */ /* 0x044fe60000001814 */
[----:B----4-:R0:W-:Y:S04]  /*42af0*/  STL.64 [R1+0x1ab0], R10 ;  /* 0x001ab00a01007387 */ /* 0x0101e80000100a00 */
[----:B0-----:R-:W2:Y:S04]  /*42b00*/  LDL.LU R10, [R1+0x198] ;  /* 0x00019800010a7983 */ /* 0x001ea80000300800 */
[----:B------:R-:W2:Y:S04]  /*42b10*/  LDL.LU R11, [R1+0x19c] ;  /* 0x00019c00010b7983 */ /* 0x000ea80000300800 */
[----:B------:R-:W4:Y:S04]  /*42b20*/  LDL.LU.64 R22, [R1+0x1b38] ;  /* 0x001b380001167983 */ /* 0x000f280000300a00 */
[----:B------:R-:W4:Y:S04]  /*42b30*/  LDL.LU.64 R20, [R1+0x1b30] ;  /* 0x001b300001147983 */ /* 0x000f280000300a00 */
[----:B------:R-:W-:Y:S04]  /*42b40*/  STL.64 [R1+0xc0], R24 ;  /* 0x0000c01801007387 */ /* 0x000fe80000100a00 */
[----:B------:R0:W-:Y:S04]  /*42b50*/  STL.64 [R1+0xc8], R26 ;  /* 0x0000c81a01007387 */ /* 0x0001e80000100a00 */
[----:B0-----:R-:W4:Y:S02]  /*42b60*/  LDL.LU.64 R26, [R1+0x1b28] ;  /* 0x001b2800011a7983 */ /* 0x001f240000300a00 */
[----:B----4-:R-:W-:Y:S02]  /*42b70*/  HMMA.16816.F32 R24, R4, R26, R20 ;  /* 0x0000001a0418723c */ /* 0x010fe40000001814 */
[----:B------:R-:W4:Y:S04]  /*42b80*/  LDL.LU.64 R22, [R1+0x1b20] ;  /* 0x001b200001167983 */ /* 0x000f280000300a00 */
[----:B------:R-:W4:-:S15]  /*42b90*/  LDL.LU.64 R20, [R1+0x1b18] ;  /* 0x001b180001147983 */ /* 0x000f1e0000300a00 */
[----:B------:R-:W-:-:S02]  /*42ba0*/  NOP ;  /* 0x0000000000007918 */ /* 0x000fc40000000000 */
[----:B------:R-:W-:Y:S04]  /*42bb0*/  STL.64 [R1+0xa0], R24 ;  /* 0x0000a01801007387 */ /* 0x000fe80000100a00 */
[----:B------:R0:W-:Y:S04]  /*42bc0*/  STL.64 [R1+0xa8], R26 ;  /* 0x0000a81a01007387 */ /* 0x0001e80000100a00 */
[----:B0-----:R-:W4:Y:S02]  /*42bd0*/  LDL.LU.64 R26, [R1+0x1b10] ;  /* 0x001b1000011a7983 */ /* 0x001f240000300a00 */
[----:B----4-:R-:W-:Y:S02]  /*42be0*/  HMMA.16816.F32 R24, R4, R26, R20 ;  /* 0x0000001a0418723c */ /* 0x010fe40000001814 */
[----:B------:R-:W4:-:S15]  /*42bf0*/  LDL.LU.64 R22, [R1+0x1b08] ;  /* 0x001b080001167983 */ /* 0x000f1e0000300a00 */
[----:B------:R-:W-:-:S06]  /*42c00*/  NOP ;  /* 0x0000000000007918 */ /* 0x000fcc0000000000 */
[----:B------:R-:W-:Y:S04]  /*42c10*/  STL.64 [R1+0x70], R24 ;  /* 0x0000701801007387 */ /* 0x000fe80000100a00 */
[----:B------:R0:W-:Y:S04]  /*42c20*/  STL.64 [R1+0x78], R26 ;  /* 0x0000781a01007387 */ /* 0x0001e80000100a00 */
[----:B0-----:R-:W4:Y:S04]  /*42c30*/  LDL.LU.64 R26, [R1+0x1b00] ;  /* 0x001b0000011a7983 */ /* 0x001f280000300a00 */
[----:B------:R-:W4:Y:S02]  /*42c40*/  LDL.LU.64 R24, [R1+0x1af8] ;  /* 0x001af80001187983 */ /* 0x000f240000300a00 */
[----:B----4-:R-:W-:Y:S02]  /*42c50*/  HMMA.16816.F32 R24, R4, R22, R24 ;  /* 0x000000160418723c */ /* 0x010fe40000001818 */
[----:B------:R-:W4:Y:S04]  /*42c60*/  LDL.LU.64 R22, [R1+0x1af0] ;  /* 0x001af00001167983 */ /* 0x000f280000300a00 */
[----:B------:R-:W4:-:S15]  /*42c70*/  LDL.LU.64 R20, [R1+0x1ae8] ;  /* 0x001ae80001147983 */ /* 0x000f1e0000300a00 */
[----:B------:R-:W-:-:S02]  /*42c80*/  NOP ;  /* 0x0000000000007918 */ /* 0x000fc40000000000 */
[----:B------:R-:W-:Y:S04]  /*42c90*/  STL.64 [R1+0x60], R24 ;  /* 0x0000601801007387 */ /* 0x000fe80000100a00 */
[----:B------:R0:W-:Y:S04]  /*42ca0*/  STL.64 [R1+0x68], R26 ;  /* 0x0000681a01007387 */ /* 0x0001e80000100a00 */
[----:B0-----:R-:W3:Y:S04]  /*42cb0*/  LDL.LU R26, [R1+0x1b8] ;  /* 0x0001b800011a7983 */ /* 0x001ee80000300800 */
[----:B------:R-:W3:Y:S01]  /*42cc0*/  LDL.LU R27, [R1+0x1bc] ;  /* 0x0001bc00011b7983 */ /* 0x000ee20000300800 */
[----:B----4-:R-:W-:Y:S03]  /*42cd0*/  HMMA.16816.F32 R20, R4, R14, R20 ;  /* 0x0000000e0414723c */ /* 0x010fe60000001814 */
[----:B---3--:R0:W-:Y:S04]  /*42ce0*/  STL.64 [R1+0x1aa8], R26 ;  /* 0x001aa81a01007387 */ /* 0x0081e80000100a00 */
[----:B------:R-:W3:Y:S04]  /*42cf0*/  LDL.LU R24, [R1+0x40] ;  /* 0x0000400001187983 */ /* 0x000ee80000300800 */
[----:B------:R-:W3:Y:S04]  /*42d00*/  LDL.LU R25, [R1+0x44] ;  /* 0x0000440001197983 */ /* 0x000ee80000300800 */
[----:B0-----:R-:W3:Y:S04]  /*42d10*/  LDL.LU R26, [R1+0x48] ;  /* 0x00004800011a7983 */ /* 0x001ee80000300800 */
[----:B------:R-:W3:Y:S04]  /*42d20*/  LDL.LU R27, [R1+0x4c] ;  /* 0x00004c00011b7983 */ /* 0x000ee80000300800 */
[----:B------:R-:W4:Y:S04]  /*42d30*/  LDL.LU.64 R14, [R1+0x1ae0] ;  /* 0x001ae000010e7983 */ /* 0x000f280000300a00 */
[----:B------:R-:W2:Y:S04]  /*42d40*/  LDL.LU.64 R12, [R1+0x1ad8] ;  /* 0x001ad800010c7983 */ /* 0x000ea80000300a00 */
[----:B------:R-:W-:Y:S04]  /*42d50*/  STL.64 [R1+0x30], R20 ;  /* 0x0000301401007387 */ /* 0x000fe80000100a00 */
[----:B------:R0:W-:Y:S04]  /*42d60*/  STL.64 [R1+0x38], R22 ;  /* 0x0000381601007387 */ /* 0x0001e80000100a00 */
[----:B0-----:R-:W3:Y:S01]  /*42d70*/  LDL R23, [R1+0x51c] ;  /* 0x00051c0001177983 */ /* 0x001ee20000100800 */
[----:B----4-:R-:W-:-:S02]  /*42d80*/  IMAD.MOV.U32 R21, RZ, RZ, R14 ;  /* 0x000000ffff157224 */ /* 0x010fc400078e000e */
[----:B--2---:R-:W-:Y:S02]  /*42d90*/  IMAD.MOV.U32 R20, RZ, RZ, R13 ;  /* 0x000000ffff147224 */ /* 0x004fe400078e000d */
[----:B------:R-:W-:Y:S01]  /*42da0*/  IMAD.MOV.U32 R22, RZ, RZ, R15 ;  /* 0x000000ffff167224 */ /* 0x000fe200078e000f */
[----:B---3--:R0:W-:Y:S04]  /*42db0*/  STL [R1+0x1a70], R23 ;  /* 0x001a701701007387 */ /* 0x0081e80000100800 */
[----:B------:R-:W2:Y:S04]  /*42dc0*/  LDL.LU R13, [R1+0x1ad0] ;  /* 0x001ad000010d7983 */ /* 0x000ea80000300800 */
[----:B------:R-:W2:Y:S04]  /*42dd0*/  LDL.LU R14, [R1+0x1acc] ;  /* 0x001acc00010e7983 */ /* 0x000ea80000300800 */
[----:B------:R-:W2:Y:S04]  /*42de0*/  LDL.LU R15, [R1+0x1ac8] ;  /* 0x001ac800010f7983 */ /* 0x000ea80000300800 */
[----:B0-----:R-:W3:Y:S01]  /*42df0*/  LDL.LU R23, [R1+0x9c] ;  /* 0x00009c0001177983 */ /* 0x001ee20000300800 */
[----:B--2---:R-:W-:Y:S03]  /*42e00*/  HMMA.16816.F32 R12, R4, R18, R12 ;  /* 0x00000012040c723c */ /* 0x004fe6000000180c */
[----:B---3--:R-:W-:Y:S04]  /*42e10*/  STL.64 [R1+0x1a80], R22 ;  /* 0x001a801601007387 */ /* 0x008fe80000100a00 */
[----:B------:R0:W-:Y:S04]  /*42e20*/  STL.64 [R1+0x1a78], R20 ;  /* 0x001a781401007387 */ /* 0x0001e80000100a00 */
[----:B0-----:R-:W2:Y:S04]  /*42e30*/  LDL.LU R20, [R1+0x80] ;  /* 0x0000800001147983 */ /* 0x001ea80000300800 */
[----:B------:R-:W2:Y:S01]  /*42e40*/  LDL.LU R21, [R1+0x84] ;  /* 0x0000840001157983 */ /* 0x000ea20000300800 */
[----:B------:R-:W-:-:S02]  /*42e50*/  IMAD.MOV.U32 R22, RZ, RZ, R17 ;  /* 0x000000ffff167224 */ /* 0x000fc400078e0011 */
[----:B------:R-:W-:Y:S01]  /*42e60*/  IMAD.MOV.U32 R23, RZ, RZ, R16 ;  /* 0x000000ffff177224 */ /* 0x000fe200078e0010 */
[----:B------:R-:W3:Y:S04]  /*42e70*/  LDL.LU.64 R18, [R1+0x1ac0] ;  /* 0x001ac00001127983 */ /* 0x000ee80000300a00 */
[----:B------:R-:W3:Y:S04]  /*42e80*/  LDL.LU.64 R16, [R1+0x1ab8] ;  /* 0x001ab80001107983 */ /* 0x000ee80000300a00 */
[----:B------:R-:W-:Y:S04]  /*42e90*/  STL.64 [R1+0x20], R12 ;  /* 0x0000200c01007387 */ /* 0x000fe80000100a00 */
[----:B------:R0:W-:Y:S04]  /*42ea0*/  STL.64 [R1+0x28], R14 ;  /* 0x0000280e01007387 */ /* 0x0001e80000100a00 */
[----:B0-----:R-:W4:Y:S04]  /*42eb0*/  LDL.LU R14, [R1+0x1d8] ;  /* 0x0001d800010e7983 */ /* 0x001f280000300800 */
[----:B------:R-:W4:Y:S01]  /*42ec0*/  LDL.LU R15, [R1+0x1dc] ;  /* 0x0001dc00010f7983 */ /* 0x000f220000300800 */
[----:B---3--:R-:W-:Y:S03]  /*42ed0*/  HMMA.16816.F32 R16, R4, R10, R16 ;  /* 0x0000000a0410723c */ /* 0x008fe60000001810 */
[----:B------:R-:W3:-:S15]  /*42ee0*/  LDL.LU.64 R10, [R1+0x1ab0] ;  /* 0x001ab000010a7983 */ /* 0x000ede0000300a00 */
[----:B------:R-:W-:-:S05]  /*42ef0*/  NOP ;  /* 0x0000000000007918 */ /* 0x000fca0000000000 */
[----:B------:R-:W-:Y:S04]  /*42f00*/  STL.64 [R1+0x10], R16 ;  /* 0x0000101001007387 */ /* 0x000fe80000100a00 */
[----:B------:R0:W-:Y:S04]  /*42f10*/  STL.64 [R1+0x18], R18 ;  /* 0x0000181201007387 */ /* 0x0001e80000100a00 */
[----:B0-----:R-:W4:Y:S04]  /*42f20*/  LDL.LU R18, [R1+0x1e8] ;  /* 0x0001e80001127983 */ /* 0x001f280000300800 */
[----:B------:R-:W4:Y:S01]  /*42f30*/  LDL.LU R19, [R1+0x1ec] ;  /* 0x0001ec0001137983 */ /* 0x000f220000300800 */
[----:B---3--:R-:W-:Y:S03]  /*42f40*/  HMMA.16816.F32 R8, R4, R10, R24 ;  /* 0x0000000a0408723c */ /* 0x008fe60000001818 */
[----:B------:R-:W3:-:S15]  /*42f50*/  LDL.LU.64 R26, [R1+0x1aa8] ;  /* 0x001aa800011a7983 */ /* 0x000ede0000300a00 */
[----:B------:R-:W-:-:S05]  /*42f60*/  NOP ;  /* 0x0000000000007918 */ /* 0x000fca0000000000 */
[----:B------:R-:W-:Y:S04]  /*42f70*/  STL.64 [R1], R8 ;  /* 0x0000000801007387 */ /* 0x000fe80000100a00 */
[----:B------:R0:W-:Y:S04]  /*42f80*/  STL.64 [R1+0x8], R10 ;  /* 0x0000080a01007387 */ /* 0x0001e80000100a00 */
[----:B0-----:R-:W3:Y:S04]  /*42f90*/  LDL.LU.64 R10, [R1+0x1aa0] ;  /* 0x001aa000010a7983 */ /* 0x001ee80000300a00 */
[----:B------:R-:W3:Y:S02]  /*42fa0*/  LDL.LU.64 R8, [R1+0x1a98] ;  /* 0x001a980001087983 */ /* 0x000ee40000300a00 */
[----:B---3--:R-:W-:Y:S02]  /*42fb0*/  HMMA.16816.F32 R24, R4, R26, R8 ;  /* 0x0000001a0418723c */ /* 0x008fe40000001808 */
[----:B------:R-:W2:-:S15]  /*42fc0*/  LDL.LU.64 R10, [R1+0x1a90] ;  /* 0x001a9000010a7983 */ /* 0x000e9e0000300a00 */
[----:B------:R-:W-:-:S06]  /*42fd0*/  NOP ;  /* 0x0000000000007918 */ /* 0x000fcc0000000000 */
[----:B------:R0:W-:Y:S04]  /*42fe0*/  STL.64 [R1+0x1a00], R26 ;  /* 0x001a001a01007387 */ /* 0x0001e80000100a00 */
[----:B------:R1:W-:Y:S01]  /*42ff0*/  STL.64 [R1+0x19f8], R24 ;  /* 0x0019f81801007387 */ /* 0x0003e20000100a00 */
[----:B0-----:R-:W-:-:S03]  /*43000*/  IMAD.MOV.U32 R26, RZ, RZ, R0 ;  /* 0x000000ffff1a7224 */ /* 0x001fc600078e0000 */
[----:B-1----:R-:W3:Y:S04]  /*43010*/  LDL.LU R24, [R1+0xb0] ;  /* 0x0000b00001187983 */ /* 0x002ee80000300800 */
[----:B------:R-:W3:Y:S04]  /*43020*/  LDL.LU R25, [R1+0xb4] ;  /* 0x0000b40001197983 */ /* 0x000ee80000300800 */
[----:B------:R-:W3:Y:S01]  /*43030*/  LDL.LU R0, [R1+0x1a88] ;  /* 0x001a880001007983 */ /* 0x000ee20000300800 */
[----:B--2---:R-:W-:Y:S03]  /*43040*/  HMMA.16816.F32 R8, R4, R10, R20 ;  /* 0x0000000a0408723c */ /* 0x004fe60000001814 */
[----:B------:R-:W4:Y:S04]  /*43050*/  LDL.LU.64 R22, [R1+0x1a80] ;  /* 0x001a800001167983 */ /* 0x000f280000300a00 */
[----:B------:R-:W4:-:S15]  /*43060*/  LDL.LU.64 R20, [R1+0x1a78] ;  /* 0x001a780001147983 */ /* 0x000f1e0000300a00 */
[----:B------:R-:W-:-:S01]  /*43070*/  NOP ;  /* 0x0000000000007918 */ /* 0x000fc20000000000 */
[----:B------:R-:W-:Y:S04]  /*43080*/  STL [R1+0x19e4], R10 ;  /* 0x0019e40a01007387 */ /* 0x000fe80000100800 */
[----:B------:R-:W-:Y:S01]  /*43090*/  STL [R1+0x19e0], R11 ;  /* 0x0019e00b01007387 */ /* 0x000fe20000100800 */
[----:B------:R-:W-:Y:S01]  /*430a0*/  IMAD.MOV.U32 R27, RZ, RZ, R2 ;  /* 0x000000ffff1b7224 */ /* 0x000fe200078e0002 */
[----:B----4-:R-:W-:Y:S02]  /*430b0*/  HMMA.16816.F32 R12, R4, R14, R20 ;  /* 0x0000000e040c723c */ /* 0x010fe40000001814 */
[----:B------:R-:W2:-:S15]  /*430c0*/  LDL.LU R23, [R1+0x1a70] ;  /* 0x001a700001177983 */ /* 0x000e9e0000300800 */
[----:B------:R-:W-:-:S06]  /*430d0*/  NOP ;  /* 0x0000000000007918 */ /* 0x000fcc0000000000 */
[----:B------:R-:W-:Y:S04]  /*430e0*/  STL.64 [R1+0x19d8], R14 ;  /* 0x0019d80e01007387 */ /* 0x000fe80000100a00 */
[----:B------:R3:W-:Y:S02]  /*430f0*/  STL.64 [R1+0x19d0], R12 ;  /* 0x0019d00c01007387 */ /* 0x0007e40000100a00 */
[----:B---3--:R-:W-:Y:S06]  /*43100*/  HMMA.16816.F32 R12, R4, R18, R24 ;  /* 0x00000012040c723c */ /* 0x008fec0000001818 */
[----:B------:R-:W-:Y:S04]  /*43110*/  STL.64 [R1+0x1a68], R6 ;  /* 0x001a680601007387 */ /* 0x000fe80000100a00 */
[----:B------:R-:W-:Y:S04]  /*43120*/  STL.64 [R1+0x1a60], R4 ;  /* 0x001a600401007387 */ /* 0x000fe80000100a00 */
[----:B------:R-:W0:Y:S04]  /*43130*/  LDSM.16.M88.4 R4, [R0+UR5+0x1080] ;  /* 0x001080050004783b */ /* 0x000e280008000200 */
[----:B------:R-:W-:Y:S05]  /*43140*/  LDSM.16.M88.4 R24, [R0+UR5+0x4080] ;  /* 0x004080050018783b */ /* 0x000fea0008000200 */
[----:B------:R-:W-:Y:S04]  /*43150*/  STL.64 [R1+0x40], R12 ;  /* 0x0000400c01007387 */ /* 0x000fe80000100a00 */
[----:B------:R-:W-:Y:S04]  /*43160*/  STL.64 [R1+0x48], R14 ;  /* 0x0000480e01007387 */ /* 0x000fe80000100a00 */
[----:B------:R-:W1:Y:S01]  /*43170*/  LDSM.16.M88.4 R12, [R0+UR5+0x80] ;  /* 0x00008005000c783b */ /* 0x000e620008000200 */
[----:B0-----:R-:W-:-:S02]  /*43180*/  IMAD.MOV.U32 R21, RZ, RZ, R4 ;  /* 0x000000ffff157224 */ /* 0x001fc400078e0004 */
[----:B------:R-:W-:Y:S02]  /*43190*/  IMAD.MOV.U32 R20, RZ, RZ, R5 ;  /* 0x000000ffff147224 */ /* 0x000fe400078e0005 */
[----:B-1----:R-:W-:Y:S01]  /*431a0*/  IMAD.MOV.U32 R2, RZ, RZ, R13 ;  /* 0x000000ffff027224 */ /* 0x002fe200078e000d */
[----:B--2---:R-:W0:Y:S04]  /*431b0*/  LDSM.16.MT88.4 R16, [R23+0x10c00] ;  /* 0x010c00001710783b */ /* 0x004e280000004200 */
[----:B------:R-:W-:Y:S04]  /*431c0*/  STL [R1+0x1a40], R23 ;  /* 0x001a401701007387 */ /* 0x000fe80000100800 */
[----:B0-----:R0:W-:Y:S04]  /*431d0*/  STL.64 [R1+0x1a30], R18 ;  /* 0x001a301201007387 */ /* 0x0011e80000100a00 */
[----:B------:R-:W-:Y:S04]  /*431e0*/  STL.64 [R1+0x1a28], R16 ;  /* 0x001a281001007387 */ /* 0x000fe80000100a00 */
[----:B------:R-:W-:Y:S04]  /*431f0*/  STL.64 [R1+0x1f8], R14 ;  /* 0x0001f80e01007387 */ /* 0x000fe80000100a00 */
[----:B------:R-:W-:Y:S04]  /*43200*/  STL.64 [R1+0x1e8], R6 ;  /* 0x0001e80601007387 */ /* 0x000fe80000100a00 */
[----:B------:R-:W1:Y:S01]  /*43210*/  LDSM.16.M88.4 R4, [R0+UR5+0x2080] ;  /* 0x002080050004783b */ /* 0x000e620008000200 */
[----:B0-----:R-:W-:-:S03]  /*43220*/  IMAD.MOV.U32 R18, RZ, RZ, R12 ;  /* 0x000000ffff127224 */ /* 0x001fc600078e000c */
[----:B------:R-:W0:Y:S01]  /*43230*/  LDSM.16.M88.4 R12, [R0+UR5+0x3080] ;  /* 0x00308005000c783b */ /* 0x000e220008000200 */
[----:B-1----:R-:W-:-:S03]  /*43240*/  IMAD.MOV.U32 R17, RZ, RZ, R4 ;  /* 0x000000ffff117224 */ /* 0x002fc600078e0004 */
[----:B------:R-:W-:Y:S01]  /*43250*/  STL.64 [R1+0x1d8], R6 ;  /* 0x0001d80601007387 */ /* 0x000fe20000100a00 */
[----:B------:R-:W-:-:S03]  /*43260*/  IMAD.MOV.U32 R16, RZ, RZ, R5 ;  /* 0x000000ffff107224 */ /* 0x000fc600078e0005 */
[----:B------:R-:W1:Y:S04]  /*43270*/  LDSM.16.M88.4 R4, [R0+UR5+0x5080] ;  /* 0x005080050004783b */ /* 0x000e680008000200 */
[----:B0-----:R-:W-:Y:S04]  /*43280*/  STL.64 [R1+0x1c0], R12 ;  /* 0x0001c00c01007387 */ /* 0x001fe80000100a00 */
[----:B------:R-:W-:Y:S04]  /*43290*/  STL.64 [R1+0x1c8], R14 ;  /* 0x0001c80e01007387 */ /* 0x000fe80000100a00 */
[----:B------:R-:W-:Y:S04]  /*432a0*/  STL.64 [R1+0x1b0], R24 ;  /* 0x0001b01801007387 */ /* 0x000fe80000100a00 */
[----:B------:R-:W-:Y:S04]  /*432b0*/  STL.64 [R1+0x1b8], R26 ;  /* 0x0001b81a01007387 */ /* 0x000fe80000100a00 */
[----:B------:R-:W0:Y:S04]  /*432c0*/  LDSM.16.M88.4 R12, [R0+UR5+0x6080] ;  /* 0x00608005000c783b */ /* 0x000e280008000200 */
[----:B------:R-:W-:Y:S04]  /*432d0*/  LDSM.16.M88.4 R24, [R0+UR5+0x7080] ;  /* 0x007080050018783b */ /* 0x000fe80008000200 */
[----:B-1----:R-:W-:Y:S04]  /*432e0*/  STL.64 [R1+0x1a0], R4 ;  /* 0x0001a00401007387 */ /* 0x002fe80000100a00 */
[----:B------:R-:W-:Y:S04]  /*432f0*/  STL.64 [R1+0x1a8], R6 ;  /* 0x0001a80601007387 */ /* 0x000fe80000100a00 */
[----:B------:R-:W1:Y:S04]  /*43300*/  LDSM.16.M88.4 R4, [R0+UR5+0x8080] ;  /* 0x008080050004783b */ /* 0x000e680008000200 */
[----:B0-----:R-:W-:Y:S04]  /*43310*/  STL.64 [R1+0x190], R12 ;  /* 0x0001900c01007387 */ /* 0x001fe80000100a00 */
[----:B------:R-:W-:Y:S04]  /*43320*/  STL.64 [R1+0x198], R14 ;  /* 0x0001980e01007387 */ /* 0x000fe80000100a00 */
[----:B------:R-:W-:Y:S04]  /*43330*/  LDSM.16.M88.4 R12, [R0+UR5+0x9080] ;  /* 0x00908005000c783b */ /* 0x000fe80008000200 */
[----:B-1----:R-:W-:Y:S04]  /*43340*/  STL.64 [R1+0x170], R4 ;  /* 0x0001700401007387 */ /* 0x002fe80000100a00 */
[----:B------:R-:W-:Y:S04]  /*43350*/  STL.64 [R1+0x178], R6 ;  /* 0x0001780601007387 */ /* 0x000fe80000100a00 */
[----:B------:R-:W0:Y:S02]  /*43360*/  LDSM.16.M88.4 R4, [R0+UR5+0xa080] ;  /* 0x00a080050004783b */ /* 0x000e240008000200 */
[----:B0-----:R-:W-:-:S02]  /*43370*/  IMAD.MOV.U32 R10, RZ, RZ, R4 ;  /* 0x000000ffff0a7224 */ /* 0x001fc400078e0004 */
[----:B------:R0:W-:Y:S01]  /*43380*/  STL.64 [R1+0x158], R6 ;  /* 0x0001580601007387 */ /* 0x0001e20000100a00 */
[----:B------:R-:W-:-:S03]  /*43390*/  IMAD.MOV.U32 R11, RZ, RZ, R5 ;  /* 0x000000ffff0b7224 */ /* 0x000fc600078e0005 */
[----:B0-----:R-:W2:Y:S04]  /*433a0*/  LDL.LU.64 R6, [R1+0x1a68] ;  /* 0x001a680001067983 */ /* 0x001ea80000300a00 */
[----:B------:R-:W2:Y:S04]  /*433b0*/  LDL.LU.64 R4, [R1+0x1a60] ;  /* 0x001a600001047983 */ /* 0x000ea80000300a00 */
[----:B------:R-:W-:Y:S04]  /*433c0*/  STL.64 [R1+0x188], R26 ;  /* 0x0001881a01007387 */ /* 0x000fe80000100a00 */
[----:B------:R-:W-:Y:S04]  /*433d0*/  STL.64 [R1+0x1a08], R24 ;  /* 0x001a081801007387 */ /* 0x000fe80000100a00 */
[----:B------:R-:W-:Y:S04]  /*433e0*/  STL.64 [R1+0x19f0], R10 ;  /* 0x0019f00a01007387 */ /* 0x000fe80000100a00 */
[----:B------:R-:W-:Y:S04]  /*433f0*/  STL.64 [R1+0x19e8], R8 ;  /* 0x0019e80801007387 */ /* 0x000fe80000100a00 */
[----:B------:R-:W0:Y:S04]  /*43400*/  LDSM.16.M88.4 R8, [R0+UR5+0xb080] ;  /* 0x00b080050008783b */ /* 0x000e280008000200 */
[----:B------:R-:W3:Y:S04]  /*43410*/  LDL.LU R22, [R1+0x228] ;  /* 0x0002280001167983 */ /* 0x000ee80000300800 */
[----:B0-----:R-:W-:Y:S04]  /*43420*/  STL.64 [R1+0x140], R8 ;  /* 0x0001400801007387 */ /* 0x001fe80000100a00 */
[----:B------:R-:W-:Y:S04]  /*43430*/  STL.64 [R1+0x148], R10 ;  /* 0x0001480a01007387 */ /* 0x000fe80000100a00 */
[----:B------:R-:W3:Y:S04]  /*43440*/  LDL.LU R23, [R1+0x22c] ;  /* 0x00022c0001177983 */ /* 0x000ee80000300800 */
[----:B------:R-:W0:Y:S04]  /*43450*/  LDSM.16.M88.4 R8, [R0+UR5+0xc080] ;  /* 0x00c080050008783b */ /* 0x000e280008000200 */
[----:B---3--:R-:W-:Y:S04]  /*43460*/  STL.64 [R1+0x1a58], R22 ;  /* 0x001a581601007387 */ /* 0x008fe80000100a00 */
[----:B------:R1:W-:Y:S04]  /*43470*/  STL.64 [R1+0x1a50], R20 ;  /* 0x001a501401007387 */ /* 0x0003e80000100a00 */
[----:B-1----:R-:W2:Y:S04]  /*43480*/  LDL.LU R20, [R1+0xd0] ;  /* 0x0000d00001147983 */ /* 0x002ea80000300800 */
[----:B------:R-:W2:Y:S04]  /*43490*/  LDL.LU R21, [R1+0xd4] ;  /* 0x0000d40001157983 */ /* 0x000ea80000300800 */
[----:B------:R-:W2:Y:S04]  /*434a0*/  LDL.LU R22, [R1+0xd8] ;  /* 0x0000d80001167983 */ /* 0x000ea80000300800 */
[----:B0-----:R-:W-:Y:S04]  /*434b0*/  STL.64 [R1+0x130], R8 ;  /* 0x0001300801007387 */ /* 0x001fe80000100a00 */
[----:B------:R-:W-:Y:S04]  /*434c0*/  STL [R1+0x138], R10 ;  /* 0x0001380a01007387 */ /* 0x000fe80000100800 */
[----:B------:R-:W3:Y:S04]  /*434d0*/  LDL.LU R26, [R1+0x238] ;  /* 0x00023800011a7983 */ /* 0x000ee80000300800 */
[----:B------:R-:W3:Y:S01]  /*434e0*/  LDL.LU R27, [R1+0x23c] ;  /* 0x00023c00011b7983 */ /* 0x000ee20000300800 */
[----:B------:R-:W-:-:S02]  /*434f0*/  IMAD.MOV.U32 R23, RZ, RZ, R3 ;  /* 0x000000ffff177224 */ /* 0x000fc400078e0003 */
[----:B------:R-:W-:Y:S02]  /*43500*/  IMAD.MOV.U32 R3, RZ, RZ, R11 ;  /* 0x000000ffff037224 */ /* 0x000fe400078e000b */
[----:B------:R-:W0:Y:S04]  /*43510*/  LDSM.16.M88.4 R8, [R0+UR5+0xd080] ;  /* 0x00d080050008783b */ /* 0x000e280008000200 */
[----:B---3--:R1:W-:Y:S04]  /*43520*/  STL.64 [R1+0x1a48], R26 ;  /* 0x001a481a01007387 */ /* 0x0083e80000100a00 */
[----:B------:R-:W3:Y:S04]  /*43530*/  LDL.LU R24, [R1+0xf0] ;  /* 0x0000f00001187983 */ /* 0x000ee80000300800 */
[----:B------:R-:W3:Y:S04]  /*43540*/  LDL.LU R25, [R1+0xf4] ;  /* 0x0000f40001197983 */ /* 0x000ee80000300800 */
[----:B-1----:R-:W3:Y:S04]  /*43550*/  LDL.LU R26, [R1+0xf8] ;  /* 0x0000f800011a7983 */ /* 0x002ee80000300800 */
[----:B------:R1:W-:Y:S04]  /*43560*/  STL.64 [R1+0x168], R14 ;  /* 0x0001680e01007387 */ /* 0x0003e80000100a00 */
[----:B------:R-:W-:Y:S04]  /*43570*/  STL.64 [R1+0x1a10], R12 ;  /* 0x001a100c01007387 */ /* 0x000fe80000100a00 */
[----:B-1----:R-:W2:Y:S04]  /*43580*/  LDL.LU R14, [R1+0x218] ;  /* 0x00021800010e7983 */ /* 0x002ea80000300800 */
[----:B------:R-:W2:Y:S04]  /*43590*/  LDL.LU R15, [R1+0x21c] ;  /* 0x00021c00010f7983 */ /* 0x000ea80000300800 */
[----:B------:R-:W-:Y:S04]  /*435a0*/  STL [R1+0x1934], R3 ;  /* 0x0019340301007387 */ /* 0x000fe80000100800 */
[----:B0-----:R0:W-:Y:S04]  /*435b0*/  STL.64 [R1+0x120], R8 ;  /* 0x0001200801007387 */ /* 0x0011e80000100a00 */
[----:B------:R-:W-:Y:S01]  /*435c0*/  STL.64 [R1+0x128], R10 ;  /* 0x0001280a01007387 */ /* 0x000fe20000100a00 */
[----:B0-----:R-:W-:-:S02]  /*435d0*/  IMAD.MOV.U32 R8, RZ, RZ, R18 ;  /* 0x000000ffff087224 */ /* 0x001fc400078e0012 */
[----:B------:R-:W-:-:S05]  /*435e0*/  IMAD.MOV.U32 R9, RZ, RZ, R2 ;  /* 0x000000ffff097224 */ /* 0x000fca00078e0002 */
[----:B------:R-:W-:Y:S04]  /*435f0*/  STL.64 [R1+0x1a38], R8 ;  /* 0x001a380801007387 */ /* 0x000fe80000100a00 */
[----:B------:R-:W0:Y:S01]  /*43600*/  LDSM.16.M88.4 R8, [R0+UR5+0xe080] ;  /* 0x00e080050008783b */ /* 0x000e220008000200 */
[----:B------:R-:W-:-:S03]  /*43610*/  IMAD.MOV.U32 R27, RZ, RZ, R29 ;  /* 0x000000ffff1b7224 */ /* 0x000fc600078e001d */
[----:B0-----:R0:W-:Y:S01]  /*43620*/  STL.64 [R1+0x110], R8 ;  /* 0x0001100801007387 */ /* 0x0011e20000100a00 */
[----:B------:R-:W-:-:S03]  /*43630*/  IMAD.MOV.U32 R2, RZ, RZ, R11 ;  /* 0x000000ffff027224 */ /* 0x000fc600078e000b */
[----:B------:R-:W4:Y:S01]  /*43640*/  LDL.LU R18, [R1+0x248] ;  /* 0x0002480001127983 */ /* 0x000f220000300800 */
[----:B------:R-:W-:-:S03]  /*43650*/  IMAD.MOV.U32 R29, RZ, RZ, R10 ;  /* 0x000000ffff1d7224 */ /* 0x000fc600078e000a */
[----:B------:R-:W4:Y:S04]  /*43660*/  LDL.LU R19, [R1+0x24c] ;  /* 0x00024c0001137983 */ /* 0x000f280000300800 */
[----:B0-----:R-:W4:Y:S04]  /*43670*/  LDL.LU R8, [R1+0xe0] ;  /* 0x0000e00001087983 */ /* 0x001f280000300800 */
[----:B------:R-:W4:Y:S04]  /*43680*/  LDL.LU R9, [R1+0xe4] ;  /* 0x0000e40001097983 */ /* 0x000f280000300800 */
[----:B------:R-:W4:Y:S04]  /*43690*/  LDL.LU R10, [R1+0xe8] ;  /* 0x0000e800010a7983 */ /* 0x000f280000300800 */
[----:B------:R-:W-:Y:S04]  /*436a0*/  STL [R1+0x1938], R2 ;  /* 0x0019380201007387 */ /* 0x000fe80000100800 */
[----:B------:R-:W-:Y:S01]  /*436b0*/  STL [R1+0x1930], R29 ;  /* 0x0019301d01007387 */ /* 0x000fe20000100800 */
[----:B--2---:R-:W-:Y:S03]  /*436c0*/  HMMA.16816.F32 R12, R4, R14, R20 ;  /* 0x0000000e040c723c */ /* 0x004fe60000001814 */
[----:B------:R-:W3:Y:S04]  /*436d0*/  LDL.LU.64 R22, [R1+0x1a58] ;  /* 0x001a580001167983 */ /* 0x000ee80000300a00 */
[----:B------:R-:W2:-:S15]  /*436e0*/  LDL.LU.64 R20, [R1+0x1a50] ;  /* 0x001a500001147983 */ /* 0x000e9e0000300a00 */
[----:B------:R-:W-:-:S01]  /*436f0*/  NOP ;  /* 0x0000000000007918 */ /* 0x000fc20000000000 */
[----:B------:R-:W-:Y:S04]  /*43700*/  STL.64 [R1+0x80], R12 ;  /* 0x0000800c01007387 */ /* 0x000fe80000100a00 */
[----:B------:R-:W-:Y:S04]  /*43710*/  STL.64 [R1+0x88], R14 ;  /* 0x0000880e01007387 */ /* 0x000fe80000100a00 */
[----:B------:R-:W0:Y:S01]  /*43720*/  LDSM.16.M88.4 R12, [R0+UR5+0xf080] ;  /* 0x00f08005000c783b */ /* 0x000e220008000200 */
[----:B------:R-:W-:-:S03]  /*43730*/  IMAD.MOV.U32 R11, RZ, RZ, R28 ;  /* 0x000000ffff0b7224 */ /* 0x000fc600078e001c */
[----:B0-----:R2:W-:Y:S01]  /*43740*/  STL.64 [R1+0x100], R12 ;  /* 0x0001000c01007387 */ /* 0x0015e20000100a00 */
[----:B------:R-:W-:Y:S02]  /*43750*/  IMAD.MOV.U32 R28, RZ, RZ, R15 ;  /* 0x000000ffff1c7224 */ /* 0x000fe400078e000f */
[----:B------:R-:W-:-:S03]  /*43760*/  IMAD.MOV.U32 R0, RZ, RZ, R14 ;  /* 0x000000ffff007224 */ /* 0x000fc600078e000e */
[----:B------:R-:W-:Y:S04]  /*43770*/  STL [R1+0x1940], R28 ;  /* 0x0019401c01007387 */ /* 0x000fe80000100800 */
[----:B------:R-:W-:Y:S01]  /*43780*/  STL [R1+0x193c], R0 ;  /* 0x00193c0001007387 */ /* 0x000fe20000100800 */
[----:B--2---:R-:W-:Y:S02]  /*43790*/  IMAD.MOV.U32 R12, RZ, RZ, R21 ;  /* 0x000000ffff0c7224 */ /* 0x004fe400078e0015 */
[----:B------:R-:W-:Y:S02]  /*437a0*/  IMAD.MOV.U32 R13, RZ, RZ, R20 ;  /* 0x000000ffff0d7224 */ /* 0x000fe400078e0014 */
[----:B---3--:R-:W-:Y:S01]  /*437b0*/  HMMA.16816.F32 R20, R4, R22, R24 ;  /* 0x000000160414723c */ /* 0x008fe20000001818 */
[----:B------:R-:W2:-:S15]  /*437c0*/  LDL.LU.64 R26, [R1+0x1a48] ;  /* 0x001a4800011a7983 */ /* 0x000e9e0000300a00 */
[----:B------:R-:W-:-:S07]  /*437d0*/  NOP ;  /* 0x0000000000007918 */ /* 0x000fce0000000000 */
[----:B------:R-:W-:Y:S04]  /*437e0*/  STL.64 [R1+0xd0], R20 ;  /* 0x0000d01401007387 */ /* 0x000fe80000100a00 */
[----:B------:R0:W-:Y:S04]  /*437f0*/  STL.64 [R1+0xd8], R22 ;  /* 0x0000d81601007387 */ /* 0x0001e80000100a00 */
[----:B0-----:R-:W3:Y:S04]  /*43800*/  LDL.LU R23, [R1+0x1a40] ;  /* 0x001a400001177983 */ /* 0x001ee80000300800 */
[----:B---3--:R-:W0:Y:S04]  /*43810*/  LDSM.16.MT88.4 R20, [R23+0x10e00] ;  /* 0x010e00001714783b */ /* 0x008e280000004200 */
[----:B0-----:R-:W-:Y:S04]  /*43820*/  STL.64 [R1+0x1910], R22 ;  /* 0x0019101601007387 */ /* 0x001fe80000100a00 */
[----:B------:R0:W-:Y:S04]  /*43830*/  STL.64 [R1+0x1908], R20 ;  /* 0x0019081401007387 */ /* 0x0001e80000100a00 */
[----:B0-----:R-:W2:Y:S04]  /*43840*/  LDL.LU R20, [R1+0x200] ;  /* 0x0002000001147983 */ /* 0x001ea80000300800 */
[----:B------:R-:W2:Y:S04]  /*43850*/  LDL.LU R21, [R1+0x204] ;  /* 0x0002040001157983 */ /* 0x000ea80000300800 */
[----:B------:R-:W2:Y:S04]  /*43860*/  LDL.LU R22, [R1+0x208] ;  /* 0x0002080001167983 */ /* 0x000ea80000300800 */
[----:B------:R-:W2:Y:S02]  /*43870*/  LDL.LU R23, [R1+0x20c] ;  /* 0x00020c0001177983 */ /* 0x000ea40000300800 */
[C---:B--2---:R-:W-:Y:S06]  /*43880*/  HMMA.16816.F32 R24, R4.reuse, R26, R20 ;  /* 0x0000001a0418723c */ /* 0x044fec0000001814 */
[----:B----4-:R-:W-:-:S15]  /*43890*/  HMMA.16816.F32 R4, R4, R18, R8 ;  /* 0x000000120404723c */ /* 0x010fde0000001808 */
[----:B------:R-:W-:-:S02]  /*438a0*/  NOP ;  /* 0x0000000000007918 */ /* 0x000fc40000000000 */
[----:B------:R0:W-:Y:S01]  /*438b0*/  STL.64 [R1+0xf0], R24 ;  /* 0x0000f01801007387 */ /* 0x0001e20000100a00 */
[----:B------:R-:W-:Y:S02]  /*438c0*/  IMAD.MOV.U32 R23, RZ, RZ, R27 ;  /* 0x000000ffff177224 */ /* 0x000fe400078e001b */
[----:B------:R-:W-:Y:S02]  /*438d0*/  IMAD.MOV.U32 R22, RZ, RZ, R26 ;  /* 0x000000ffff167224 */ /* 0x000fe400078e001a */
[----:B0-----:R-:W-:Y:S02]  /*438e0*/  IMAD.MOV.U32 R24, RZ, RZ, R17 ;  /* 0x000000ffff187224 */ /* 0x001fe400078e0011 */
[----:B------:R-:W-:-:S05]  /*438f0*/  IMAD.MOV.U32 R25, RZ, RZ, R16 ;  /* 0x000000ffff197224 */ /* 0x000fca00078e0010 */
[----:B------:R0:W-:Y:S04]  /*43900*/  STL.64 [R1+0x1a20], R24 ;  /* 0x001a201801007387 */ /* 0x0001e80000100a00 */
[----:B0-----:R-:W2:Y:S04]  /*43910*/  LDL.LU R24, [R1+0xa0] ;  /* 0x0000a00001187983 */ /* 0x001ea80000300800 */
[----:B------:R-:W2:Y:S04]  /*43920*/  LDL.LU R25, [R1+0xa4] ;  /* 0x0000a40001197983 */ /* 0x000ea80000300800 */
[----:B------:R-:W2:Y:S04]  /*43930*/  LDL.LU R26, [R1+0xa8] ;  /* 0x0000a800011a7983 */ /* 0x000ea80000300800 */
[----:B------:R-:W2:Y:S04]  /*43940*/  LDL.LU R27, [R1+0xac] ;  /* 0x0000ac00011b7983 */ /* 0x000ea80000300800 */
[----:B------:R-:W-:Y:S04]  /*43950*/  STL [R1+0x1964], R23 ;  /* 0x0019641701007387 */ /* 0x000fe80000100800 */
[----:B------:R0:W-:Y:S04]  /*43960*/  STL [R1+0x1960], R22 ;  /* 0x0019601601007387 */ /* 0x0001e80000100800 */
[----:B------:R-:W3:Y:S04]  /*43970*/  LDL.LU R20, [R1+0xc0] ;  /* 0x0000c00001147983 */ /* 0x000ee80000300800 */
[----:B------:R-:W3:Y:S04]  /*43980*/  LDL.LU R21, [R1+0xc4] ;  /* 0x0000c40001157983 */ /* 0x000ee80000300800 */
[----:B0-----:R-:W3:Y:S04]  /*43990*/  LDL.LU R22, [R1+0xc8] ;  /* 0x0000c80001167983 */ /* 0x001ee80000300800 */
[----:B------:R-:W3:Y:S04]  /*439a0*/  LDL.LU R23, [R1+0xcc] ;  /* 0x0000cc0001177983 */ /* 0x000ee80000300800 */
[----:B------:R-:W3:Y:S04]  /*439b0*/  LDL.LU.64 R8, [R1+0x1a38] ;  /* 0x001a380001087983 */ /* 0x000ee80000300a00 */
[----:B------:R-:W3:Y:S04]  /*439c0*/  LDL.LU.64 R18, [R1+0x1a30] ;  /* 0x001a300001127983 */ /* 0x000ee80000300a00 */
[----:B------:R-:W3:Y:S04]  /*439d0*/  LDL.LU.64 R16, [R1+0x1a28] ;  /* 0x001a280001107983 */ /* 0x000ee80000300a00 */
[----:B------:R-:W-:Y:S04]  /*439e0*/  STL.64 [R1+0xe0], R4 ;  /* 0x0000e00401007387 */ /* 0x000fe80000100a00 */
[----:B------:R0:W-:Y:S01]  /*439f0*/  STL.64 [R1+0xe8], R6 ;  /* 0x0000e80601007387 */ /* 0x0001e20000100a00 */
[C---:B---3--:R-:W-:Y:S03]  /*43a00*/  HMMA.16816.F32 R8, R16.reuse, R8, R20 ;  /* 0x000000081008723c */ /* 0x048fe60000001814 */
[----:B------:R-:W3:Y:S04]  /*43a10*/  LDL.LU R20, [R1+0x1b0] ;  /* 0x0001b00001147983 */ /* 0x000ee80000300800 */
[----:B------:R-:W3:Y:S01]  /*43a20*/  LDL.LU R21, [R1+0x1b4] ;  /* 0x0001b40001157983 */ /* 0x000ee20000300800 */
[----:B--2---:R-:W-:-:S15]  /*43a30*/  HMMA.16816.F32 R12, R16, R12, R24 ;  /* 0x0000000c100c723c */ /* 0x004fde0000001818 */
[----:B------:R-:W-:-:S01]  /*43a40*/  NOP ;  /* 0x0000000000007918 */ /* 0x000fc20000000000 */
[----:B0-----:R-:W-:Y:S02]  /*43a50*/  IMAD.MOV.U32 R6, RZ, RZ, R11 ;  /* 0x000000ffff067224 */ /* 0x001fe400078e000b */
[----:B------:R-:W-:Y:S02]  /*43a60*/  IMAD.MOV.U32 R7, RZ, RZ, R10 ;  /* 0x000000ffff077224 */ /* 0x000fe400078e000a */
[----:B------:R-:W-:Y:S02]  /*43a70*/  IMAD.MOV.U32 R3, RZ, RZ, R8 ;  /* 0x000000ffff037224 */ /* 0x000fe400078e0008 */
[----:B------:R-:W-:Y:S01]  /*43a80*/  IMAD.MOV.U32 R29, RZ, RZ, R9 ;  /* 0x000000ffff1d7224 */ /* 0x000fe200078e0009 */
[----:B------:R-:W2:Y:S04]  /*43a90*/  LDL.LU R8, [R1+0x1c0] ;  /* 0x0001c00001087983 */ /* 0x000ea80000300800 */
[----:B------:R-:W2:Y:S04]  /*43aa0*/  LDL.LU R9, [R1+0x1c4] ;  /* 0x0001c40001097983 */ /* 0x000ea80000300800 */
[----:B------:R0:W-:Y:S04]  /*43ab0*/  STL [R1+0x1950], R6 ;  /* 0x0019500601007387 */ /* 0x0001e80000100800 */
[----:B------:R1:W-:Y:S04]  /*43ac0*/  STL [R1+0x194c], R7 ;  /* 0x00194c0701007387 */ /* 0x0003e80000100800 */
[----:B------:R-:W4:Y:S04]  /*43ad0*/  LDL.LU R4, [R1+0x70] ;  /* 0x0000700001047983 */ /* 0x000f280000300800 */
[----:B------:R-:W4:Y:S04]  /*43ae0*/  LDL.LU R5, [R1+0x74] ;  /* 0x0000740001057983 */ /* 0x000f280000300800 */
[----:B0-----:R-:W4:Y:S04]  /*43af0*/  LDL.LU R6, [R1+0x78] ;  /* 0x0000780001067983 */ /* 0x001f280000300800 */
[----:B-1----:R-:W4:Y:S04]  /*43b00*/  LDL.LU R7, [R1+0x7c] ;  /* 0x00007c0001077983 */ /* 0x002f280000300800 */
[----:B------:R-:W-:Y:S04]  /*43b10*/  STL [R1+0x1948], R29 ;  /* 0x0019481d01007387 */ /* 0x000fe80000100800 */
[----:B------:R-:W-:Y:S04]  /*43b20*/  STL [R1+0x1944], R3 ;  /* 0x0019440301007387 */ /* 0x000fe80000100800 */
[----:B------:R-:W4:Y:S04]  /*43b30*/  LDL.LU.64 R24, [R1+0x1a20] ;  /* 0x001a200001187983 */ /* 0x000f280000300a00 */
[----:B------:R0:W-:Y:S01]  /*43b40*/  STL [R1+0xb0], R12 ;  /* 0x0000b00c01007387 */ /* 0x0001e20000100800 */
[----:B------:R-:W-:-:S03]  /*43b50*/  IMAD.MOV.U32 R28, RZ, RZ, R13 ;  /* 0x000000ffff1c7224 */ /* 0x000fc600078e000d */
[----:B0-----:R-:W3:Y:S04]  /*43b60*/  LDL.LU R12, [R1+0x1a0] ;  /* 0x0001a000010c7983 */ /* 0x001ee80000300800 */
[----:B------:R-:W3:Y:S01]  /*43b70*/  LDL.LU R13, [R1+0x1a4] ;  /* 0x0001a400010d7983 */ /* 0x000ee20000300800 */
[----:B------:R-:W-:Y:S02]  /*43b80*/  IMAD.MOV.U32 R2, RZ, RZ, R15 ;  /* 0x000000ffff027224 */ /* 0x000fe400078e000f */
[----:B------:R-:W-:Y:S01]  /*43b90*/  IMAD.MOV.U32 R0, RZ, RZ, R14 ;  /* 0x000000ffff007224 */ /* 0x000fe200078e000e */
[----:B----4-:R-:W-:Y:S01]  /*43ba0*/  HMMA.16816.F32 R24, R16, R24, R4 ;  /* 0x000000181018723c */ /* 0x010fe20000001804 */
[----:B---3--:R0:W-:Y:S04]  /*43bb0*/  STL.64 [R1+0x1a18], R12 ;  /* 0x001a180c01007387 */ /* 0x0081e80000100a00 */
[----:B0-----:R-:W3:Y:S04]  /*43bc0*/  LDL.LU R12, [R1+0x30] ;  /* 0x00003000010c7983 */ /* 0x001ee80000300800 */
[----:B------:R-:W3:Y:S04]  /*43bd0*/  LDL.LU R13, [R1+0x34] ;  /* 0x00003400010d7983 */ /* 0x000ee80000300800 */
[----:B------:R-:W3:Y:S04]  /*43be0*/  LDL.LU R14, [R1+0x38] ;  /* 0x00003800010e7983 */ /* 0x000ee80000300800 */
[----:B------:R-:W3:Y:S04]  /*43bf0*/  LDL.LU R15, [R1+0x3c] ;  /* 0x00003c00010f7983 */ /* 0x000ee80000300800 */
[----:B------:R-:W-:Y:S04]  /*43c00*/  STL [R1+0x195c], R2 ;  /* 0x00195c0201007387 */ /* 0x000fe80000100800 */
[----:B------:R-:W-:Y:S04]  /*43c10*/  STL [R1+0x1958], R0 ;  /* 0x0019580001007387 */ /* 0x000fe80000100800 */
[----:B------:R-:W-:Y:S01]  /*43c20*/  STL [R1+0x1954], R28 ;  /* 0x0019541c01007387 */ /* 0x000fe20000100800 */
[----:B------:R-:W-:-:S02]  /*43c30*/  IMAD.MOV.U32 R6, RZ, RZ, R24 ;  /* 0x000000ffff067224 */ /* 0x000fc400078e0018 */
[----:B------:R-:W-:Y:S02]  /*43c40*/  IMAD.MOV.U32 R3, RZ, RZ, R27 ;  /* 0x000000ffff037224 */ /* 0x000fe400078e001b */
[----:B------:R-:W-:Y:S02]  /*43c50*/  IMAD.MOV.U32 R7, RZ, RZ, R25 ;  /* 0x000000ffff077224 */ /* 0x000fe400078e0019 */
[----:B------:R-:W-:Y:S01]  /*43c60*/  IMAD.MOV.U32 R29, RZ, RZ, R26 ;  /* 0x000000ffff1d7224 */ /* 0x000fe200078e001a */
[----:B------:R-:W4:Y:S04]  /*43c70*/  LDL.LU R24, [R1+0x10] ;  /* 0x0000100001187983 */ /* 0x000f280000300800 */
[----:B------:R-:W4:Y:S04]  /*43c80*/  LDL.LU R25, [R1+0x14] ;  /* 0x0000140001197983 */ /* 0x000f280000300800 */
[----:B------:R-:W4:Y:S04]  /*43c90*/  LDL.LU R26, [R1+0x18] ;  /* 0x00001800011a7983 */ /* 0x000f280000300800 */
[----:B------:R-:W4:Y:S04]  /*43ca0*/  LDL.LU R27, [R1+0x1c] ;  /* 0x00001c00011b7983 */ /* 0x000f280000300800 */
[----:B------:R-:W-:Y:S04]  /*43cb0*/  STL [R1+0x1974], R3 ;  /* 0x0019740301007387 */ /* 0x000fe80000100800 */
[----:B------:R-:W-:Y:S04]  /*43cc0*/  STL [R1+0x1970], R29 ;  /* 0x0019701d01007387 */ /* 0x000fe80000100800 */
[----:B------:R-:W-:Y:S04]  /*43cd0*/  STL [R1+0x196c], R7 ;  /* 0x00196c0701007387 */ /* 0x000fe80000100800 */
[----:B------:R0:W-:Y:S04]  /*43ce0*/  STL [R1+0x1968], R6 ;  /* 0x0019680601007387 */ /* 0x0001e80000100800 */
[----:B------:R-:W2:Y:S04]  /*43cf0*/  LDL.LU R4, [R1+0x60] ;  /* 0x0000600001047983 */ /* 0x000ea80000300800 */
[----:B------:R-:W2:Y:S04]  /*43d00*/  LDL.LU R5, [R1+0x64] ;  /* 0x0000640001057983 */ /* 0x000ea80000300800 */
[----:B0-----:R-:W2:Y:S04]  /*43d10*/  LDL.LU R6, [R1+0x68] ;  /* 0x0000680001067983 */ /* 0x001ea80000300800 */
[----:B------:R-:W2:Y:S01]  /*43d20*/  LDL.LU R7, [R1+0x6c] ;  /* 0x00006c0001077983 */ /* 0x000ea20000300800 */
[C---:B---3--:R-:W-:Y:S06]  /*43d30*/  HMMA.16816.F32 R12, R16.reuse, R20, R12 ;  /* 0x00000014100c723c */ /* 0x048fec000000180c */
[----:B--2---:R-:W-:-:S15]  /*43d40*/  HMMA.16816.F32 R8, R16, R8, R4 ;  /* 0x000000081008723c */ /* 0x004fde0000001804 */
[----:B------:R-:W-:-:S03]  /*43d50*/  NOP ;  /* 0x0000000000007918 */ /* 0x000fc60000000000 */
[----:B------:R-:W-:Y:S02]  /*43d60*/  IMAD.MOV.U32 R21, RZ, RZ, R12 ;  /* 0x000000ffff157224 */ /* 0x000fe400078e000c */
[----:B------:R-:W-:Y:S02]  /*43d70*/  IMAD.MOV.U32 R20, RZ, RZ, R13 ;  /* 0x000000ffff147224 */ /* 0x000fe400078e000d */
[----:B------:R-:W-:Y:S02]  /*43d80*/  IMAD.MOV.U32 R4, RZ, RZ, R15 ;  /* 0x000000ffff047224 */ /* 0x000fe400078e000f */
[----:B------:R-:W-:Y:S02]  /*43d90*/  IMAD.MOV.U32 R5, RZ, RZ, R14 ;  /* 0x000000ffff057224 */ /* 0x000fe400078e000e */
[----:B------:R-:W-:Y:S02]  /*43da0*/  IMAD.MOV.U32 R28, RZ, RZ, R11 ;  /* 0x000000ffff1c7224 */ /* 0x000fe400078e000b */
[----:B------:R-:W-:-:S02]  /*43db0*/  IMAD.MOV.U32 R0, RZ, RZ, R10 ;  /* 0x000000ffff007224 */ /* 0x000fc400078e000a */
[----:B------:R-:W-:Y:S01]  /*43dc0*/  IMAD.MOV.U32 R2, RZ, RZ, R9 ;  /* 0x000000ffff027224 */ /* 0x000fe200078e0009 */
[----:B------:R0:W-:Y:S04]  /*43dd0*/  STL [R1+0x90], R8 ;  /* 0x0000900801007387 */ /* 0x0001e80000100800 */
[----:B0-----:R-:W2:Y:S04]  /*43de0*/  LDL.LU R8, [R1+0x170] ;  /* 0x0001700001087983 */ /* 0x001ea80000300800 */
[----:B------:R-:W2:Y:S04]  /*43df0*/  LDL.LU R9, [R1+0x174] ;  /* 0x0001740001097983 */ /* 0x000ea80000300800 */
[----:B------:R-:W-:Y:S04]  /*43e00*/  STL [R1+0x1980], R28 ;  /* 0x0019801c01007387 */ /* 0x000fe80000100800 */
[----:B------:R-:W-:Y:S04]  /*43e10*/  STL [R1+0x197c], R0 ;  /* 0x00197c0001007387 */ /* 0x000fe80000100800 */
[----:B------:R-:W-:Y:S04]  /*43e20*/  STL [R1+0x1978], R2 ;  /* 0x0019780201007387 */ /* 0x000fe80000100800 */
[----:B------:R-:W3:Y:S04]  /*43e30*/  LDL.LU.64 R12, [R1+0x1a18] ;  /* 0x001a1800010c7983 */ /* 0x000ee80000300a00 */
[----:B------:R0:W-:Y:S04]  /*43e40*/  STL [R1+0x1990], R4 ;  /* 0x0019900401007387 */ /* 0x0001e80000100800 */
[----:B------:R1:W-:Y:S04]  /*43e50*/  STL [R1+0x198c], R5 ;  /* 0x00198c0501007387 */ /* 0x0003e80000100800 */
[----:B0-----:R-:W3:Y:S04]  /*43e60*/  LDL.LU R4, [R1+0x20] ;  /* 0x0000200001047983 */ /* 0x001ee80000300800 */
[----:B-1----:R-:W3:Y:S04]  /*43e70*/  LDL.LU R5, [R1+0x24] ;  /* 0x0000240001057983 */ /* 0x002ee80000300800 */
[----:B------:R-:W3:Y:S04]  /*43e80*/  LDL.LU R6, [R1+0x28] ;  /* 0x0000280001067983 */ /* 0x000ee80000300800 */
[----:B------:R-:W3:Y:S04]  /*43e90*/  LDL.LU R7, [R1+0x2c] ;  /* 0x00002c0001077983 */ /* 0x000ee80000300800 */
[----:B------:R0:W-:Y:S04]  /*43ea0*/  STL [R1+0x1988], R20 ;  /* 0x0019881401007387 */ /* 0x0001e80000100800 */
[----:B------:R1:W-:Y:S01]  /*43eb0*/  STL [R1+0x1984], R21 ;  /* 0x0019841501007387 */ /* 0x0003e20000100800 */
[----:B---3--:R-:W-:-:S15]  /*43ec0*/  HMMA.16816.F32 R12, R16, R12, R4 ;  /* 0x0000000c100c723c */ /* 0x008fde0000001804 */
[----:B------:R-:W-:-:S09]  /*43ed0*/  NOP ;  /* 0x0000000000007918 */ /* 0x000fd20000000000 */
[----:B------:R-:W-:Y:S02]  /*43ee0*/  IMAD.MOV.U32 R22, RZ, RZ, R15 ;  /* 0x000000ffff167224 */ /* 0x000fe400078e000f */
[----:B------:R-:W-:Y:S02]  /*43ef0*/  IMAD.MOV.U32 R23, RZ, RZ, R14 ;  /* 0x000000ffff177224 */ /* 0x000fe400078e000e */
[----:B------:R-:W-:Y:S02]  /*43f00*/  IMAD.MOV.U32 R7, RZ, RZ, R12 ;  /* 0x000000ffff077224 */ /* 0x000fe400078e000c */
[----:B------:R-:W-:Y:S02]  /*43f10*/  IMAD.MOV.U32 R6, RZ, RZ, R13 ;  /* 0x000000ffff067224 */ /* 0x000fe400078e000d */
[----:B------:R-:W3:Y:S04]  /*43f20*/  LDL.LU.64 R12, [R1+0x1a10] ;  /* 0x001a1000010c7983 */ /* 0x000ee80000300a00 */
[----:B------:R4:W-:Y:S04]  /*43f30*/  STL [R1+0x19a0], R22 ;  /* 0x0019a01601007387 */ /* 0x0009e80000100800 */
[----:B------:R2:W-:Y:S04]  /*43f40*/  STL [R1+0x199c], R23 ;  /* 0x00199c1701007387 */ /* 0x0005e80000100800 */
[----:B0-----:R-:W3:Y:S04]  /*43f50*/  LDL.LU R20, [R1] ;  /* 0x0000000001147983 */ /* 0x001ee80000300800 */
[----:B-1----:R-:W3:Y:S04]  /*43f60*/  LDL.LU R21, [R1+0x4] ;  /* 0x0000040001157983 */ /* 0x002ee80000300800 */
[----:B----4-:R-:W3:Y:S04]  /*43f70*/  LDL.LU R22, [R1+0x8] ;  /* 0x0000080001167983 */ /* 0x010ee80000300800 */
[----:B--2---:R-:W3:Y:S04]  /*43f80*/  LDL.LU R23, [R1+0xc] ;  /* 0x00000c0001177983 */ /* 0x004ee80000300800 */
[----:B------:R-:W-:Y:S04]  /*43f90*/  STL [R1+0x1998], R6 ;  /* 0x0019980601007387 */ /* 0x000fe80000100800 */
[----:B------:R0:W-:Y:S04]  /*43fa0*/  STL [R1+0x1994], R7 ;  /* 0x0019940701007387 */ /* 0x0001e80000100800 */
[----:B------:R-:W0:Y:S04]  /*43fb0*/  LDL.LU R4, [R1+0x190] ;  /* 0x0001900001047983 */ /* 0x000e280000300800 */
[----:B------:R-:W0:Y:S02]  /*43fc0*/  LDL.LU R5, [R1+0x194] ;  /* 0x0001940001057983 */ /* 0x000e240000300800 */
[----:B0-----:R-:W-:Y:S02]  /*43fd0*/  HMMA.16816.F32 R4, R16, R4, R24 ;  /* 0x000000041004723c */ /* 0x001fe40000001818 */
[----:B------:R-:W3:-:S15]  /*43fe0*/  LDL.LU.64 R24, [R1+0x1a08] ;  /* 0x001a080001187983 */ /* 0x000ede0000300a00 */
[----:B------:R-:W-:-:S07]  /*43ff0*/  NOP ;  /* 0x0000000000007918 */ /* 0x000fce0000000000 */
[----:B------:R-:W-:Y:S02]  /*44000*/  IMAD.MOV.U32 R3, RZ, RZ, R6 ;  /* 0x000000ffff037224 */ /* 0x000fe400078e0006 */
[----:B------:R-:W-:Y:S02]  /*44010*/  IMAD.MOV.U32 R2, RZ, RZ, R5 ;  /* 0x000000ffff027224 */ /* 0x000fe400078e0005 */
[----:B------:R-:W-:Y:S01]  /*44020*/  IMAD.MOV.U32 R0, RZ, RZ, R4 ;  /* 0x000000ffff007224 */ /* 0x000fe200078e0004 */
[----:B------:R-:W-:Y:S04]  /*44030*/  STL [R1+0x19ac], R3 ;  /* 0x0019ac0301007387 */ /* 0x000fe80000100800 */
[----:B------:R-:W-:Y:S04]  /*44040*/  STL [R1+0x19a8], R2 ;  /* 0x0019a80201007387 */ /* 0x000fe80000100800 */
[----:B------:R-:W-:Y:S01]  /*44050*/  STL [R1+0x19a4], R0 ;  /* 0x0019a40001007387 */ /* 0x000fe20000100800 */
[----:B---3--:R-:W-:-:S15]  /*44060*/  HMMA.16816.F32 R24, R16, R24, R20 ;  /* 0x000000181018723c */ /* 0x008fde0000001814 */
[----:B------:R-:W-:-:S09]  /*44070*/  NOP ;  /* 0x0000000000007918 */ /* 0x000fd20000000000 */
[----:B------:R-:W-:Y:S02]  /*44080*/  IMAD.MOV.U32 R21, RZ, RZ, R26 ;  /* 0x000000ffff157224 */ /* 0x000fe400078e001a */
[----:B------:R-:W-:Y:S02]  /*44090*/  IMAD.MOV.U32 R28, RZ, RZ, R27 ;  /* 0x000000ffff1c7224 */ /* 0x000fe400078e001b */
[----:B------:R-:W-:Y:S02]  /*440a0*/  IMAD.MOV.U32 R5, RZ, RZ, R24 ;  /* 0x000000ffff057224 */ /* 0x000fe400078e0018 */
[----:B------:R-:W-:Y:S01]  /*440b0*/  IMAD.MOV.U32 R20, RZ, RZ, R25 ;  /* 0x000000ffff147224 */ /* 0x000fe200078e0019 */
[----:B------:R-:W2:Y:S04]  /*440c0*/  LDL.LU.64 R26, [R1+0x1a00] ;  /* 0x001a0000011a7983 */ /* 0x000ea80000300a00 */
[----:B------:R-:W2:Y:S04]  /*440d0*/  LDL.LU.64 R24, [R1+0x19f8] ;  /* 0x0019f80001187983 */ /* 0x000ea80000300a00 */
[----:B------:R-:W3:Y:S01]  /*440e0*/  LDL.LU.64 R10, [R1+0x19f0] ;  /* 0x0019f000010a7983 */ /* 0x000ee20000300a00 */
[----:B--2---:R-:W-:Y:S03]  /*440f0*/  HMMA.16816.F32 R24, R16, R8, R24 ;  /* 0x000000081018723c */ /* 0x004fe60000001818 */
[----:B------:R-:W2:-:S15]  /*44100*/  LDL.LU.64 R8, [R1+0x19e8] ;  /* 0x0019e80001087983 */ /* 0x000e9e0000300a00 */
[----:B------:R-:W-:-:S06]  /*44110*/  NOP ;  /* 0x0000000000007918 */ /* 0x000fcc0000000000 */
[----:B------:R-:W-:-:S05]  /*44120*/  IMAD.MOV.U32 R23, RZ, RZ, R24 ;  /* 0x000000ffff177224 */ /* 0x000fca00078e0018 */
[----:B------:R-:W-:Y:S04]  /*44130*/  STL [R1+0x19c8], R23 ;  /* 0x0019c81701007387 */ /* 0x000fe80000100800 */
[----:B------:R3:W-:Y:S02]  /*44140*/  STL.64 [R1+0x19c0], R20 ;  /* 0x0019c01401007387 */ /* 0x0007e40000100a00 */
[----:B---3--:R-:W-:Y:S02]  /*44150*/  IMAD.MOV.U32 R20, RZ, RZ, R10 ;  /* 0x000000ffff147224 */ /* 0x008fe400078e000a */
[----:B------:R-:W-:Y:S01]  /*44160*/  IMAD.MOV.U32 R21, RZ, RZ, R11 ;  /* 0x000000ffff157224 */ /* 0x000fe200078e000b */
[----:B------:R-:W2:Y:S04]  /*44170*/  LDL.LU R10, [R1+0x19e4] ;  /* 0x0019e400010a7983 */ /* 0x000ea80000300800 */
[----:B------:R-:W2:Y:S01]  /*44180*/  LDL.LU R11, [R1+0x19e0] ;  /* 0x0019e000010b7983 */ /* 0x000ea20000300800 */
[----:B------:R-:W-:-:S02]  /*44190*/  IMAD.MOV.U32 R29, RZ, RZ, R7 ;  /* 0x000000ffff1d7224 */ /* 0x000fc400078e0007 */
[----:B------:R-:W-:Y:S02]  /*441a0*/  IMAD.MOV.U32 R6, RZ, RZ, R25 ;  /* 0x000000ffff067224 */ /* 0x000fe400078e0019 */
[----:B------:R-:W-:Y:S02]  /*441b0*/  IMAD.MOV.U32 R7, RZ, RZ, R26 ;  /* 0x000000ffff077224 */ /* 0x000fe400078e001a */
[----:B------:R-:W-:-:S03]  /*441c0*/  IMAD.MOV.U32 R4, RZ, RZ, R27 ;  /* 0x000000ffff047224 */ /* 0x000fc600078e001b */
[----:B------:R-:W-:Y:S04]  /*441d0*/  STL.64 [R1+0x19b8], R6 ;  /* 0x0019b80601007387 */ /* 0x000fe80000100a00 */
[----:B------:R0:W-:Y:S04]  /*441e0*/  STL.64 [R1+0x19b0], R4 ;  /* 0x0019b00401007387 */ /* 0x0001e80000100a00 */
[----:B0-----:R-:W3:Y:S04]  /*441f0*/  LDL.LU R4, [R1+0x40] ;  /* 0x0000400001047983 */ /* 0x001ee80000300800 */
[----:B------:R-:W3:Y:S04]  /*44200*/  LDL.LU R5, [R1+0x44] ;  /* 0x0000440001057983 */ /* 0x000ee80000300800 */
[----:B------:R-:W3:Y:S04]  /*44210*/  LDL.LU R6, [R1+0x48] ;  /* 0x0000480001067983 */ /* 0x000ee80000300800 */
[----:B------:R-:W3:Y:S04]  /*44220*/  LDL.LU R7, [R1+0x4c] ;  /* 0x00004c0001077983 */ /* 0x000ee80000300800 */
[----:B------:R-:W3:Y:S04]  /*44230*/  LDL.LU R24, [R1+0x140] ;  /* 0x0001400001187983 */ /* 0x000ee80000300800 */
[----:B------:R-:W3:Y:S01]  /*44240*/  LDL.LU R25, [R1+0x144] ;  /* 0x0001440001197983 */ /* 0x000ee20000300800 */
[----:B--2---:R-:W-:-:S15]  /*44250*/  HMMA.16816.F32 R12, R16, R12, R8 ;  /* 0x0000000c100c723c */ /* 0x004fde0000001808 */
[----:B------:R-:W-:-:S09]  /*44260*/  NOP ;  /* 0x0000000000007918 */ /* 0x000fd20000000000 */
[----:B------:R-:W-:Y:S02]  /*44270*/  IMAD.MOV.U32 R9, RZ, RZ, R14 ;  /* 0x000000ffff097224 */ /* 0x000fe400078e000e */
[----:B------:R-:W-:Y:S02]  /*44280*/  IMAD.MOV.U32 R8, RZ, RZ, R15 ;  /* 0x000000ffff087224 */ /* 0x000fe400078e000f */
[----:B------:R-:W-:Y:S02]  /*44290*/  IMAD.MOV.U32 R11, RZ, RZ, R12 ;  /* 0x000000ffff0b7224 */ /* 0x000fe400078e000c */
[----:B------:R-:W-:Y:S01]  /*442a0*/  IMAD.MOV.U32 R10, RZ, RZ, R13 ;  /* 0x000000ffff0a7224 */ /* 0x000fe200078e000d */
[----:B------:R-:W2:Y:S04]  /*442b0*/  LDL.LU.64 R14, [R1+0x19d8] ;  /* 0x0019d800010e7983 */ /* 0x000ea80000300a00 */
[----:B------:R-:W2:Y:S01]  /*442c0*/  LDL.LU.64 R12, [R1+0x19d0] ;  /* 0x0019d000010c7983 */ /* 0x000ea20000300a00 */
[C---:B---3--:R-:W-:Y:S03]  /*442d0*/  HMMA.16816.F32 R24, R16.reuse, R24, R4 ;  /* 0x000000181018723c */ /* 0x048fe60000001804 */
[----:B------:R-:W3:Y:S03]  /*442e0*/  LDL.LU R23, [R1+0x19c8] ;  /* 0x0019c80001177983 */ /* 0x000ee60000300800 */
[----:B--2---:R-:W-:Y:S01]  /*442f0*/  HMMA.16816.F32 R12, R16, R20, R12 ;  /* 0x00000014100c723c */ /* 0x004fe2000000180c */
[----:B------:R-:W2:-:S15]  /*44300*/  LDL.LU.64 R20, [R1+0x19c0] ;  /* 0x0019c00001147983 */ /* 0x000e9e0000300a00 */
[----:B------:R-:W-:-:S08]  /*44310*/  NOP ;  /* 0x0000000000007918 */ /* 0x000fd00000000000 */
[----:B------:R-:W-:Y:S02]  /*44320*/  IMAD.MOV.U32 R3, RZ, RZ, R12 ;  /* 0x000000ffff037224 */ /* 0x000fe400078e000c */
[----:B------:R-:W-:Y:S01]  /*44330*/  IMAD.MOV.U32 R2, RZ, RZ, R13 ;  /* 0x000000ffff027224 */ /* 0x000fe200078e000d */
[----:B------:R-:W4:Y:S04]  /*44340*/  LDL.LU R12, [R1+0x130] ;  /* 0x00013000010c7983 */ /* 0x000f280000300800 */
[----:B------:R-:W4:Y:S04]  /*44350*/  LDL.LU R13, [R1+0x134] ;  /* 0x00013400010d7983 */ /* 0x000f280000300800 */
[----:B------:R-:W2:Y:S04]  /*44360*/  LDL.LU.64 R6, [R1+0x19b8] ;  /* 0x0019b80001067983 */ /* 0x000ea80000300a00 */
[----:B------:R-:W2:Y:S04]  /*44370*/  LDL.LU.64 R4, [R1+0x19b0] ;  /* 0x0019b00001047983 */ /* 0x000ea80000300a00 */
[----:B------:R0:W-:Y:S04]  /*44380*/  STL.64 [R1+0x1808], R26 ;  /* 0x0018081a01007387 */ /* 0x0001e80000100a00 */
[----:B------:R-:W-:Y:S04]  /*44390*/  STL.64 [R1+0x1800], R24 ;  /* 0x0018001801007387 */ /* 0x000fe80000100a00 */
[----:B0-----:R-:W3:Y:S04]  /*443a0*/  LDL.LU R26, [R1+0x158] ;  /* 0x00015800011a7983 */ /* 0x001ee80000300800 */
[----:B------:R-:W3:Y:S04]  /*443b0*/  LDL.LU R27, [R1+0x15c] ;  /* 0x00015c00011b7983 */ /* 0x000ee80000300800 */
[----:B---3--:R0:W-:Y:S04]  /*443c0*/  STL.64 [R1+0x1818], R26 ;  /* 0x0018181a01007387 */ /* 0x0081e80000100a00 */
[----:B0-----:R-:W3:Y:S04]  /*443d0*/  LDL.LU R26, [R1+0x168] ;  /* 0x00016800011a7983 */ /* 0x001ee80000300800 */
[----:B------:R-:W3:Y:S04]  /*443e0*/  LDL.LU R27, [R1+0x16c] ;  /* 0x00016c00011b7983 */ /* 0x000ee80000300800 */
[----:B---3--:R0:W-:Y:S04]  /*443f0*/  STL.64 [R1+0x1830], R26 ;  /* 0x0018301a01007387 */ /* 0x0081e80000100a00 */
[----:B------:R-:W4:Y:S04]  /*44400*/  LDL.LU R24, [R1+0x80] ;  /* 0x0000800001187983 */ /* 0x000f280000300800 */
[----:B------:R-:W4:Y:S04]  /*44410*/  LDL.LU R25, [R1+0x84] ;  /* 0x0000840001197983 */ /* 0x000f280000300800 */
[----:B0-----:R-:W4:Y:S04]  /*44420*/  LDL.LU R26, [R1+0x88] ;  /* 0x00008800011a7983 */ /* 0x001f280000300800 */
[----:B------:R-:W4:Y:S01]  /*44430*/  LDL.LU R27, [R1+0x8c] ;  /* 0x00008c00011b7983 */ /* 0x000f220000300800 */
[----:B------:R-:W-:-:S02]  /*44440*/  IMAD.MOV.U32 R0, RZ, RZ, R14 ;  /* 0x000000ffff007224 */ /* 0x000fc400078e000e */
[----:B------:R-:W-:Y:S02]  /*44450*/  IMAD.MOV.U32 R22, RZ, RZ, R15 ;  /* 0x000000ffff167224 */ /* 0x000fe400078e000f */
[----:B----4-:R-:W-:Y:S01]  /*44460*/  HMMA.16816.F32 R12, R16, R12, R24 ;  /* 0x0000000c100c723c */ /* 0x010fe20000001818 */
[----:B------:R-:W3:Y:S04]  /*44470*/  LDL.LU R26, [R1+0x178] ;  /* 0x00017800011a7983 */ /* 0x000ee80000300800 */
[----:B------:R-:W3:Y:S04]  /*44480*/  LDL.LU R27, [R1+0x17c] ;  /* 0x00017c00011b7983 */ /* 0x000ee80000300800 */
[----:B---3--:R-:W-:-:S14]  /*44490*/  STL.64 [R1+0x1848], R26 ;  /* 0x0018481a01007387 */ /* 0x008fdc0000100a00 */
[----:B------:R0:W-:Y:S04]  /*444a0*/  STL.64 [R1+0x17f8], R14 ;  /* 0x0017f80e01007387 */ /* 0x0001e80000100a00 */
[----:B------:R1:W-:Y:S04]  /*444b0*/  STL.64 [R1+0x17f0], R12 ;  /* 0x0017f00c01007387 */ /* 0x0003e80000100a00 */
[----:B0-----:R-:W3:Y:S04]  /*444c0*/  LDL.LU R14, [R1+0x148] ;  /* 0x00014800010e7983 */ /* 0x001ee80000300800 */
[----:B------:R-:W3:Y:S04]  /*444d0*/  LDL.LU R15, [R1+0x14c] ;  /* 0x00014c00010f7983 */ /* 0x000ee80000300800 */
[----:B------:R-:W4:Y:S04]  /*444e0*/  LDL.LU R26, [R1+0x188] ;  /* 0x00018800011a7983 */ /* 0x000f280000300800 */
[----:B------:R-:W4:Y:S01]  /*444f0*/  LDL.LU R27, [R1+0x18c] ;  /* 0x00018c00011b7983 */ /* 0x000f220000300800 */
[----:B-1----:R-:W-:-:S02]  /*44500*/  IMAD.MOV.U32 R12, RZ, RZ, R3 ;  /* 0x000000ffff0c7224 */ /* 0x002fc400078e0003 */
[----:B------:R-:W-:Y:S01]  /*44510*/  IMAD.MOV.U32 R13, RZ, RZ, R2 ;  /* 0x000000ffff0d7224 */ /* 0x000fe200078e0002 */
[----:B----4-:R-:W-:Y:S04]  /*44520*/  STL.64 [R1+0x1860], R26 ;  /* 0x0018601a01007387 */ /* 0x010fe80000100a00 */
[----:B---3--:R0:W-:Y:S04]  /*44530*/  STL.64 [R1+0x1810], R14 ;  /* 0x0018100e01007387 */ /* 0x0081e80000100a00 */
[----:B------:R-:W3:Y:S04]  /*44540*/  LDL.LU R3, [R1+0x19ac] ;  /* 0x0019ac0001037983 */ /* 0x000ee80000300800 */
[----:B------:R-:W4:Y:S01]  /*44550*/  LDL.LU R2, [R1+0x19a8] ;  /* 0x0019a80001027983 */ /* 0x000f220000300800 */
[----:B0-----:R-:W-:-:S02]  /*44560*/  IMAD.MOV.U32 R14, RZ, RZ, R0 ;  /* 0x000000ffff0e7224 */ /* 0x001fc400078e0000 */
[----:B------:R-:W-:Y:S01]  /*44570*/  IMAD.MOV.U32 R15, RZ, RZ, R22 ;  /* 0x000000ffff0f7224 */ /* 0x000fe200078e0016 */
[----:B------:R-:W3:Y:S04]  /*44580*/  LDL.LU R0, [R1+0x19a4] ;  /* 0x0019a40001007983 */ /* 0x000ee80000300800 */
[----:B------:R-:W4:Y:S04]  /*44590*/  LDL.LU R22, [R1+0x19a0] ;  /* 0x0019a00001167983 */ /* 0x000f280000300800 */
[----:B------:R-:W2:Y:S04]  /*445a0*/  LDL.LU R26, [R1+0x198] ;  /* 0x00019800011a7983 */ /* 0x000ea80000300800 */
[----:B------:R-:W2:Y:S04]  /*445b0*/  LDL.LU R27, [R1+0x19c] ;  /* 0x00019c00011b7983 */ /* 0x000ea80000300800 */
[----:B--2---:R0:W-:Y:S04]  /*445c0*/  STL.64 [R1+0x1878], R26 ;  /* 0x0018781a01007387 */ /* 0x0041e80000100a00 */
[----:B------:R1:W-:Y:S04]  /*445d0*/  STL.64 [R1+0x1828], R14 ;  /* 0x0018280e01007387 */ /* 0x0003e80000100a00 */
[----:B------:R2:W-:Y:S04]  /*445e0*/  STL.64 [R1+0x1820], R12 ;  /* 0x0018200c01007387 */ /* 0x0005e80000100a00 */
[----:B0-----:R-:W3:Y:S04]  /*445f0*/  LDL.LU R26, [R1+0x1a8] ;  /* 0x0001a800011a7983 */ /* 0x001ee80000300800 */
[----:B------:R-:W3:Y:S01]  /*44600*/  LDL.LU R27, [R1+0x1ac] ;  /* 0x0001ac00011b7983 */ /* 0x000ee20000300800 */
[----:B-1----:R-:W-:-:S02]  /*44610*/  IMAD.MOV.U32 R14, RZ, RZ, R9 ;  /* 0x000000ffff0e7224 */ /* 0x002fc400078e0009 */
[----:B------:R-:W-:Y:S02]  /*44620*/  IMAD.MOV.U32 R15, RZ, RZ, R8 ;  /* 0x000000ffff0f7224 */ /* 0x000fe400078e0008 */
[----:B--2---:R-:W-:Y:S02]  /*44630*/  IMAD.MOV.U32 R12, RZ, RZ, R11 ;  /* 0x000000ffff0c7224 */ /* 0x004fe400078e000b */
[----:B------:R-:W-:Y:S01]  /*44640*/  IMAD.MOV.U32 R13, RZ, RZ, R10 ;  /* 0x000000ffff0d7224 */ /* 0x000fe200078e000a */
[----:B---3--:R-:W-:Y:S04]  /*44650*/  STL.64 [R1+0x1890], R26 ;  /* 0x0018901a01007387 */ /* 0x008fe80000100a00 */
[----:B------:R-:W-:Y:S04]  /*44660*/  STL.64 [R1+0x1840], R14 ;  /* 0x0018400e01007387 */ /* 0x000fe80000100a00 */
[----:B------:R0:W-:Y:S02]  /*44670*/  STL.64 [R1+0x1838], R12 ;  /* 0x0018380c01007387 */ /* 0x0001e40000100a00 */
[----:B0-----:R-:W-:-:S02]  /*44680*/  IMAD.MOV.U32 R12, RZ, RZ, R23 ;  /* 0x000000ffff0c7224 */ /* 0x001fc400078e0017 */
[----:B------:R-:W-:Y:S01]  /*44690*/  IMAD.MOV.U32 R13, RZ, RZ, R6 ;  /* 0x000000ffff0d7224 */ /* 0x000fe200078e0006 */
[----:B------:R-:W2:Y:S04]  /*446a0*/  LDL.LU R23, [R1+0x199c] ;  /* 0x00199c0001177983 */ /* 0x000ea80000300800 */
[----:B------:R-:W3:Y:S01]  /*446b0*/  LDL.LU R6, [R1+0x1998] ;  /* 0x0019980001067983 */ /* 0x000ee20000300800 */
[----:B------:R-:W-:Y:S02]  /*446c0*/  IMAD.MOV.U32 R14, RZ, RZ, R7 ;  /* 0x000000ffff0e7224 */ /* 0x000fe400078e0007 */
[----:B------:R-:W-:Y:S01]  /*446d0*/  IMAD.MOV.U32 R15, RZ, RZ, R4 ;  /* 0x000000ffff0f7224 */ /* 0x000fe200078e0004 */
[----:B------:R-:W2:Y:S04]  /*446e0*/  LDL.LU R7, [R1+0x1994] ;  /* 0x0019940001077983 */ /* 0x000ea80000300800 */
[----:B------:R-:W3:Y:S04]  /*446f0*/  LDL.LU R4, [R1+0x1990] ;  /* 0x0019900001047983 */ /* 0x000ee80000300800 */
[----:B------:R-:W4:Y:S04]  /*44700*/  LDL.LU R26, [R1+0x1b8] ;  /* 0x0001b800011a7983 */ /* 0x000f280000300800 */
[----:B------:R-:W4:Y:S04]  /*44710*/  LDL.LU R27, [R1+0x1bc] ;  /* 0x0001bc00011b7983 */ /* 0x000f280000300800 */
[----:B----4-:R-:W-:Y:S04]  /*44720*/  STL.64 [R1+0x18a8], R26 ;  /* 0x0018a81a01007387 */ /* 0x010fe80000100a00 */
[----:B------:R-:W-:Y:S04]  /*44730*/  STL.64 [R1+0x1858], R14 ;  /* 0x0018580e01007387 */ /* 0x000fe80000100a00 */
[----:B------:R0:W-:Y:S02]  /*44740*/  STL.64 [R1+0x1850], R12 ;  /* 0x0018500c01007387 */ /* 0x0001e40000100a00 */
[----:B0-----:R-:W-:-:S02]  /*44750*/  IMAD.MOV.U32 R12, RZ, RZ, R5 ;  /* 0x000000ffff0c7224 */ /* 0x001fc400078e0005 */
[----:B------:R-:W-:Y:S01]  /*44760*/  IMAD.MOV.U32 R13, RZ, RZ, R20 ;  /* 0x000000ffff0d7224 */ /* 0x000fe200078e0014 */
[----:B------:R-:W4:Y:S04]  /*44770*/  LDL.LU R5, [R1+0x198c] ;  /* 0x00198c0001057983 */ /* 0x000f280000300800 */
[----:B------:R-:W4:Y:S01]  /*44780*/  LDL.LU R20, [R1+0x1988] ;  /* 0x0019880001147983 */ /* 0x000f220000300800 */
[----:B------:R-:W-:Y:S02]  /*44790*/  IMAD.MOV.U32 R14, RZ, RZ, R21 ;  /* 0x000000ffff0e7224 */ /* 0x000fe400078e0015 */
[----:B------:R-:W-:Y:S01]  /*447a0*/  IMAD.MOV.U32 R15, RZ, RZ, R28 ;  /* 0x000000ffff0f7224 */ /* 0x000fe200078e001c */
[----:B------:R-:W4:Y:S04]  /*447b0*/  LDL.LU R21, [R1+0x1984] ;  /* 0x0019840001157983 */ /* 0x000f280000300800 */
[----:B------:R-:W4:Y:S04]  /*447c0*/  LDL.LU R28, [R1+0x1980] ;  /* 0x00198000011c7983 */ /* 0x000f280000300800 */
[----:B------:R-:W2:Y:S04]  /*447d0*/  LDL.LU R26, [R1+0x1c8] ;  /* 0x0001c800011a7983 */ /* 0x000ea80000300800 */
[----:B------:R-:W2:Y:S04]  /*447e0*/  LDL.LU R27, [R1+0x1cc] ;  /* 0x0001cc00011b7983 */ /* 0x000ea80000300800 */
[----:B--2---:R0:W-:Y:S04]  /*447f0*/  STL.64 [R1+0x18c0], R26 ;  /* 0x0018c01a01007387 */ /* 0x0041e80000100a00 */
[----:B0-----:R-:W2:Y:S04]  /*44800*/  LDL.LU R26, [R1+0x1d8] ;  /* 0x0001d800011a7983 */ /* 0x001ea80000300800 */
[----:B------:R-:W2:Y:S04]  /*44810*/  LDL.LU R27, [R1+0x1dc] ;  /* 0x0001dc00011b7983 */ /* 0x000ea80000300800 */
[----:B--2---:R-:W-:Y:S04]  /*44820*/  STL.64 [R1+0x18d8], R26 ;  /* 0x0018d81a01007387 */ /* 0x004fe80000100a00 */
[----:B------:R-:W-:Y:S04]  /*44830*/  STL.64 [R1+0x1870], R14 ;  /* 0x0018700e01007387 */ /* 0x000fe80000100a00 */
[----:B------:R0:W-:Y:S02]  /*44840*/  STL.64 [R1+0x1868], R12 ;  /* 0x0018680c01007387 */ /* 0x0001e40000100a00 */
[----:B0-----:R-:W-:-:S02]  /*44850*/  IMAD.MOV.U32 R12, RZ, RZ, R0 ;  /* 0x000000ffff0c7224 */ /* 0x001fc400078e0000 */
[----:B------:R-:W-:Y:S01]  /*44860*/  IMAD.MOV.U32 R13, RZ, RZ, R2 ;  /* 0x000000ffff0d7224 */ /* 0x000fe200078e0002 */
[----:B------:R-:W2:Y:S04]  /*44870*/  LDL.LU R0, [R1+0x197c] ;  /* 0x00197c0001007983 */ /* 0x000ea80000300800 */
[----:B------:R-:W2:Y:S01]  /*44880*/  LDL.LU R2, [R1+0x1978] ;  /* 0x0019780001027983 */ /* 0x000ea20000300800 */
[----:B------:R-:W-:Y:S02]  /*44890*/  IMAD.MOV.U32 R14, RZ, RZ, R3 ;  /* 0x000000ffff0e7224 */ /* 0x000fe400078e0003 */
[----:B------:R-:W-:Y:S01]  /*448a0*/  IMAD.MOV.U32 R15, RZ, RZ, R29 ;  /* 0x000000ffff0f7224 */ /* 0x000fe200078e001d */
[----:B------:R-:W2:Y:S04]  /*448b0*/  LDL.LU R3, [R1+0x1974] ;  /* 0x0019740001037983 */ /* 0x000ea80000300800 */
[----:B------:R-:W2:Y:S04]  /*448c0*/  LDL.LU R29, [R1+0x1970] ;  /* 0x00197000011d7983 */ /* 0x000ea80000300800 */
[----:B------:R-:W3:Y:S04]  /*448d0*/  LDL.LU R26, [R1+0x1e8] ;  /* 0x0001e800011a7983 */ /* 0x000ee80000300800 */
[----:B------:R-:W3:Y:S04]  /*448e0*/  LDL.LU R27, [R1+0x1ec] ;  /* 0x0001ec00011b7983 */ /* 0x000ee80000300800 */
[----:B---3--:R-:W-:Y:S04]  /*448f0*/  STL.64 [R1+0x18f0], R26 ;  /* 0x0018f01a01007387 */ /* 0x008fe80000100a00 */
[----:B------:R-:W-:Y:S04]  /*44900*/  STL.64 [R1+0x1888], R14 ;  /* 0x0018880e01007387 */ /* 0x000fe80000100a00 */
[----:B------:R0:W-:Y:S02]  /*44910*/  STL.64 [R1+0x1880], R12 ;  /* 0x0018800c01007387 */ /* 0x0001e40000100a00 */
        /* <DEDUP_REMOVED lines=16> */
[----:B------:R-:W4:Y:S04]  /*44a20*/  LDL.LU R21, [R1+0x104] ;  /* 0x0001040001157983 */ /* 0x000f280000300800 */
[----:B----4-:R-:W-:Y:S04]  /*44a30*/  STL.64 [R1+0x1920], R20 ;  /* 0x0019201401007387 */ /* 0x010fe80000100a00 */
[----:B------:R-:W4:Y:S04]  /*44a40*/  LDL.LU R8, [R1+0x110] ;  /* 0x0001100001087983 */ /* 0x000f280000300800 */
[----:B------:R-:W4:Y:S01]  /*44a50*/  LDL.LU R9, [R1+0x114] ;  /* 0x0001140001097983 */ /* 0x000f220000300800 */
[----:B------:R-:W-:-:S02]  /*44a60*/  IMAD.MOV.U32 R15, RZ, RZ, R4 ;  /* 0x000000ffff0f7224 */ /* 0x000fc400078e0004 */
[----:B------:R-:W-:Y:S01]  /*44a70*/  IMAD.MOV.U32 R14, RZ, RZ, R5 ;  /* 0x000000ffff0e7224 */ /* 0x000fe200078e0005 */
[----:B----4-:R0:W-:Y:S04]  /*44a80*/  STL.64 [R1+0x1928], R8 ;  /* 0x0019280801007387 */ /* 0x0101e80000100a00 */
[----:B------:R-:W4:Y:S04]  /*44a90*/  LDL.LU R4, [R1+0x120] ;  /* 0x0001200001047983 */ /* 0x000f280000300800 */
[----:B------:R-:W4:Y:S04]  /*44aa0*/  LDL.LU R5, [R1+0x124] ;  /* 0x0001240001057983 */ /* 0x000f280000300800 */
        /* <DEDUP_REMOVED lines=10> */
[----:B------:R-:W-:Y:S04]  /*44b50*/  STL.64 [R1+0x18b8], R14 ;  /* 0x0018b80e01007387 */ /* 0x000fe80000100a00 */
[----:B------:R0:W-:Y:S04]  /*44b60*/  STL.64 [R1+0x18b0], R12 ;  /* 0x0018b00c01007387 */ /* 0x0001e80000100a00 */
[----:B0-----:R-:W3:Y:S01]  /*44b70*/  LDL.LU R12, [R1+0x90] ;  /* 0x00009000010c7983 */ /* 0x001ee20000300800 */
[----:B--2---:R-:W-:-:S02]  /*44b80*/  IMAD.MOV.U32 R14, RZ, RZ, R0 ;  /* 0x000000ffff0e7224 */ /* 0x004fc400078e0000 */
[----:B------:R-:W-:Y:S02]  /*44b90*/  IMAD.MOV.U32 R15, RZ, RZ, R28 ;  /* 0x000000ffff0f7224 */ /* 0x000fe400078e001c */
[----:B------:R-:W-:Y:S02]  /*44ba0*/  IMAD.MOV.U32 R13, RZ, RZ, R2 ;  /* 0x000000ffff0d7224 */ /* 0x000fe400078e0002 */
[----:B------:R-:W2:Y:S04]  /*44bb0*/  LDL.LU R2, [R1+0x195c] ;  /* 0x00195c0001027983 */ /* 0x000ea80000300800 */
[----:B------:R-:W4:Y:S04]  /*44bc0*/  LDL.LU R0, [R1+0x1958] ;  /* 0x0019580001007983 */ /* 0x000f280000300800 */
[----:B------:R-:W2:Y:S04]  /*44bd0*/  LDL.LU R28, [R1+0x1954] ;  /* 0x00195400011c7983 */ /* 0x000ea80000300800 */
[----:B------:R0:W-:Y:S02]  /*44be0*/  STL.64 [R1+0x18d0], R14 ;  /* 0x0018d00e01007387 */ /* 0x0001e40000100a00 */
[----:B0-----:R-:W-:-:S02]  /*44bf0*/  IMAD.MOV.U32 R14, RZ, RZ, R29 ;  /* 0x000000ffff0e7224 */ /* 0x001fc400078e001d */
[----:B------:R-:W-:Y:S01]  /*44c00*/  IMAD.MOV.U32 R15, RZ, RZ, R3 ;  /* 0x000000ffff0f7224 */ /* 0x000fe200078e0003 */
[----:B---3--:R0:W-:Y:S02]  /*44c10*/  STL.64 [R1+0x18c8], R12 ;  /* 0x0018c80c01007387 */ /* 0x0081e40000100a00 */
[----:B0-----:R-:W-:Y:S02]  /*44c20*/  IMAD.MOV.U32 R12, RZ, RZ, R6 ;  /* 0x000000ffff0c7224 */ /* 0x001fe400078e0006 */
[----:B------:R-:W-:Y:S01]  /*44c30*/  IMAD.MOV.U32 R13, RZ, RZ, R7 ;  /* 0x000000ffff0d7224 */ /* 0x000fe200078e0007 */
[----:B------:R-:W3:Y:S04]  /*44c40*/  LDL.LU R6, [R1+0x1950] ;  /* 0x0019500001067983 */ /* 0x000ee80000300800 */
[----:B------:R-:W3:Y:S04]  /*44c50*/  LDL.LU R7, [R1+0x194c] ;  /* 0x00194c0001077983 */ /* 0x000ee80000300800 */
[----:B------:R-:W3:Y:S04]  /*44c60*/  LDL.LU R29, [R1+0x1948] ;  /* 0x00194800011d7983 */ /* 0x000ee80000300800 */
[----:B------:R-:W3:Y:S04]  /*44c70*/  LDL.LU R3, [R1+0x1944] ;  /* 0x0019440001037983 */ /* 0x000ee80000300800 */
[----:B------:R-:W-:Y:S04]  /*44c80*/  STL.64 [R1+0x18e8], R14 ;  /* 0x0018e80e01007387 */ /* 0x000fe80000100a00 */
[----:B------:R0:W-:Y:S04]  /*44c90*/  STL.64 [R1+0x18e0], R12 ;  /* 0x0018e00c01007387 */ /* 0x0001e80000100a00 */
[----:B0-----:R-:W3:Y:S01]  /*44ca0*/  LDL.LU R12, [R1+0xb0] ;  /* 0x0000b000010c7983 */ /* 0x001ee20000300800 */
[----:B----4-:R-:W-:-:S02]  /*44cb0*/  IMAD.MOV.U32 R14, RZ, RZ, R0 ;  /* 0x000000ffff0e7224 */ /* 0x010fc400078e0000 */
[----:B--2---:R-:W-:Y:S02]  /*44cc0*/  IMAD.MOV.U32 R15, RZ, RZ, R2 ;  /* 0x000000ffff0f7224 */ /* 0x004fe400078e0002 */
[----:B------:R-:W-:Y:S02]  /*44cd0*/  IMAD.MOV.U32 R13, RZ, RZ, R28 ;  /* 0x000000ffff0d7224 */ /* 0x000fe400078e001c */
[----:B------:R-:W2:Y:S04]  /*44ce0*/  LDL.LU R28, [R1+0x1940] ;  /* 0x00194000011c7983 */ /* 0x000ea80000300800 */
[----:B------:R-:W4:Y:S04]  /*44cf0*/  LDL.LU R0, [R1+0x193c] ;  /* 0x00193c0001007983 */ /* 0x000f280000300800 */
[----:B------:R-:W2:Y:S04]  /*44d00*/  LDL.LU R2, [R1+0x1938] ;  /* 0x0019380001027983 */ /* 0x000ea80000300800 */
[----:B------:R3:W-:Y:S02]  /*44d10*/  STL.64 [R1+0x1900], R14 ;  /* 0x0019000e01007387 */ /* 0x0007e40000100a00 */
[----:B---3--:R-:W-:-:S02]  /*44d20*/  IMAD.MOV.U32 R15, RZ, RZ, R6 ;  /* 0x000000ffff0f7224 */ /* 0x008fc400078e0006 */
[----:B------:R-:W-:Y:S02]  /*44d30*/  IMAD.MOV.U32 R14, RZ, RZ, R7 ;  /* 0x000000ffff0e7224 */ /* 0x000fe400078e0007 */
[C---:B------:R-:W-:Y:S01]  /*44d40*/  HMMA.16816.F32 R4, R16.reuse, R4, R8 ;  /* 0x000000041004723c */ /* 0x040fe20000001808 */
[----:B------:R0:W-:Y:S02]  /*44d50*/  STL.64 [R1+0x18f8], R12 ;  /* 0x0018f80c01007387 */ /* 0x0001e40000100a00 */
[----:B0-----:R-:W-:Y:S02]  /*44d60*/  IMAD.MOV.U32 R12, RZ, RZ, R3 ;  /* 0x000000ffff0c7224 */ /* 0x001fe400078e0003 */
[----:B------:R-:W-:Y:S01]  /*44d70*/  IMAD.MOV.U32 R13, RZ, RZ, R29 ;  /* 0x000000ffff0d7224 */ /* 0x000fe200078e001d */
[----:B------:R-:W3:Y:S04]  /*44d80*/  LDL.LU R3, [R1+0x1934] ;  /* 0x0019340001037983 */ /* 0x000ee80000300800 */
[----:B------:R-:W2:Y:S04]  /*44d90*/  LDL.LU R29, [R1+0x1930] ;  /* 0x00193000011d7983 */ /* 0x000ea80000300800 */
[----:B------:R-:W4:Y:S09]  /*44da0*/  LDL.LU.64 R8, [R1+0x1928] ;  /* 0x0019280001087983 */ /* 0x000f320000300a00 */
[----:B------:R0:W-:Y:S04]  /*44db0*/  STL.64 [R1+0x17e8], R6 ;  /* 0x0017e80601007387 */ /* 0x0001e80000100a00 */
[----:B------:R-:W-:Y:S04]  /*44dc0*/  STL.64 [R1+0x17e0], R4 ;  /* 0x0017e00401007387 */ /* 0x000fe80000100a00 */
[----:B0-----:R-:W2:Y:S01]  /*44dd0*/  LDL.LU R6, [R1+0x138] ;  /* 0x0001380001067983 */ /* 0x001ea20000300800 */
[C---:B----4-:R-:W-:Y:S03]  /*44de0*/  HMMA.16816.F32 R8, R16.reuse, R8, R20 ;  /* 0x000000081008723c */ /* 0x050fe60000001814 */
[----:B------:R-:W4:Y:S03]  /*44df0*/  LDL.LU.64 R20, [R1+0x1920] ;  /* 0x0019200001147983 */ /* 0x000f260000300a00 */
[----:B----4-:R-:W-:Y:S01]  /*44e00*/  HMMA.16816.F32 R16, R16, R20, R24 ;  /* 0x000000141010723c */ /* 0x010fe20000001818 */
[----:B------:R-:W4:Y:S04]  /*44e10*/  LDL.LU.64 R26, [R1+0x1918] ;  /* 0x00191800011a7983 */ /* 0x000f280000300a00 */
[----:B------:R-:W4:Y:S04]  /*44e20*/  LDL.LU.64 R22, [R1+0x1910] ;  /* 0x0019100001167983 */ /* 0x000f280000300a00 */
[----:B------:R-:W4:Y:S02]  /*44e30*/  LDL.LU.64 R20, [R1+0x1908] ;  /* 0x0019080001147983 */ /* 0x000f240000300a00 */
[----:B----4-:R-:W-:Y:S02]  /*44e40*/  HMMA.16816.F32 R24, R20, R26, R12 ;  /* 0x0000001a1418723c */ /* 0x010fe4000000180c */
[----:B------:R-:W4:Y:S04]  /*44e50*/  LDL.LU.64 R14, [R1+0x1900] ;  /* 0x00190000010e7983 */ /* 0x000f280000300a00 */
[----:B------:R-:W4:-:S15]  /*44e60*/  LDL.LU.64 R12, [R1+0x18f8] ;  /* 0x0018f800010c7983 */ /* 0x000f1e0000300a00 */
[----:B------:R-:W-:-:S02]  /*44e70*/  NOP ;  /* 0x0000000000007918 */ /* 0x000fc40000000000 */
[----:B------:R-:W-:Y:S04]  /*44e80*/  STL.64 [R1+0x410], R24 ;  /* 0x0004101801007387 */ /* 0x000fe80000100a00 */
[----:B------:R0:W-:Y:S04]  /*44e90*/  STL.64 [R1+0x418], R26 ;  /* 0x0004181a01007387 */ /* 0x0001e80000100a00 */
[----:B0-----:R-:W4:Y:S01]  /*44ea0*/  LDL.LU.64 R26, [R1+0x18f0] ;  /* 0x0018f000011a7983 */ /* 0x001f220000300a00 */
[----:B---3--:R-:W-:Y:S02]  /*44eb0*/  IMAD.MOV.U32 R7, RZ, RZ, R3 ;  /* 0x000000ffff077224 */ /* 0x008fe400078e0003 */
[----:B------:R-:W-:-:S05]  /*44ec0*/  IMAD.MOV.U32 R3, RZ, RZ, R24 ;  /* 0x000000ffff037224 */ /* 0x000fca00078e0018 */
[----:B------:R-:W-:Y:S01]  /*44ed0*/  STL [R1+0x17bc], R3 ;  /* 0x0017bc0301007387 */ /* 0x000fe20000100800 */
[----:B----4-:R-:W-:Y:S03]  /*44ee0*/  HMMA.16816.F32 R24, R20, R26, R12 ;  /* 0x0000001a1418723c */ /* 0x010fe6000000180c */
[----:B------:R-:W3:Y:S04]  /*44ef0*/  LDL.LU.64 R14, [R1+0x18e8] ;  /* 0x0018e800010e7983 */ /* 0x000ee80000300a00 */
[----:B------:R-:W3:-:S15]  /*44f00*/  LDL.LU.64 R12, [R1+0x18e0] ;  /* 0x0018e000010c7983 */ /* 0x000ede0000300a00 */
[----:B------:R-:W-:-:S01]  /*44f10*/  NOP ;  /* 0x0000000000007918 */ /* 0x000fc20000000000 */
        /* <DEDUP_REMOVED lines=60> */
[----:B------:R-:W3:-:S15]  /*452e0*/  LDL.LU.64 R14, [R1+0x1810] ;  /* 0x00181000010e7983 */ /* 0x000ede0000300a00 */
[----:B------:R-:W-:-:S06]  /*452f0*/  NOP ;  /* 0x0000000000007918 */ /* 0x000fcc0000000000 */
[----:B------:R-:W-:Y:S04]  /*45300*/  STL.64 [R1+0x370], R24 ;  /* 0x0003701801007387 */ /* 0x000fe80000100a00 */
[----:B------:R0:W-:Y:S04]  /*45310*/  STL.64 [R1+0x378], R26 ;  /* 0x0003781a01007387 */ /* 0x0001e80000100a00 */
[----:B0-----:R-:W3:Y:S04]  /*45320*/  LDL.LU.64 R26, [R1+0x1808] ;  /* 0x00180800011a7983 */ /* 0x001ee80000300a00 */
[----:B------:R-:W3:Y:S02]  /*45330*/  LDL.LU.64 R24, [R1+0x1800] ;  /* 0x0018000001187983 */ /* 0x000ee40000300a00 */
[----:B---3--:R-:W-:Y:S02]  /*45340*/  HMMA.16816.F32 R24, R20, R14, R24 ;  /* 0x0000000e1418723c */ /* 0x008fe40000001818 */
[----:B------:R-:W2:Y:S04]  /*45350*/  LDL.LU.64 R14, [R1+0x17f8] ;  /* 0x0017f800010e7983 */ /* 0x000ea80000300a00 */
[----:B------:R-:W2:-:S15]  /*45360*/  LDL.LU.64 R12, [R1+0x17f0] ;  /* 0x0017f000010c7983 */ /* 0x000e9e0000300a00 */
[----:B------:R-:W-:-:S02]  /*45370*/  NOP ;  /* 0x0000000000007918 */ /* 0x000fc40000000000 */
[----:B------:R-:W-:Y:S04]  /*45380*/  STL.64 [R1+0x360], R24 ;  /* 0x0003601801007387 */ /* 0x000fe80000100a00 */
[----:B------:R0:W-:Y:S04]  /*45390*/  STL.64 [R1+0x368], R26 ;  /* 0x0003681a01007387 */ /* 0x0001e80000100a00 */
[----:B0-----:R-:W3:Y:S04]  /*453a0*/  LDL.LU R26, [R1+0x128] ;  /* 0x00012800011a7983 */ /* 0x001ee80000300800 */
[----:B------:R-:W3:Y:S01]  /*453b0*/  LDL.LU R27, [R1+0x12c] ;  /* 0x00012c00011b7983 */ /* 0x000ee20000300800 */
[----:B--2---:R-:W-:Y:S03]  /*453c0*/  HMMA.16816.F32 R12, R20, R6, R12 ;  /* 0x00000006140c723c */ /* 0x004fe6000000180c */
[----:B------:R-:W3:Y:S04]  /*453d0*/  LDL.LU.64 R6, [R1+0x17e8] ;  /* 0x0017e80001067983 */ /* 0x000ee80000300a00 */
[----:B------:R-:W3:-:S15]  /*453e0*/  LDL.LU.64 R4, [R1+0x17e0] ;  /* 0x0017e00001047983 */ /* 0x000ede0000300a00 */
[----:B------:R-:W-:-:S01]  /*453f0*/  NOP ;  /* 0x0000000000007918 */ /* 0x000fc20000000000 */
[----:B------:R-:W-:Y:S04]  /*45400*/  STL.64 [R1+0x180], R12 ;  /* 0x0001800c01007387 */ /* 0x000fe80000100a00 */
[----:B------:R0:W-:Y:S02]  /*45410*/  STL.64 [R1+0x188], R14 ;  /* 0x0001880e01007387 */ /* 0x0001e40000100a00 */
[----:B0-----:R-:W-:Y:S02]  /*45420*/  IMAD.MOV.U32 R14, RZ, RZ, R0 ;  /* 0x000000ffff0e7224 */ /* 0x001fe400078e0000 */
[----:B------:R-:W-:Y:S01]  /*45430*/  IMAD.MOV.U32 R15, RZ, RZ, R28 ;  /* 0x000000ffff0f7224 */ /* 0x000fe200078e001c */
[----:B------:R-:W2:Y:S04]  /*45440*/  LDL.LU R0, [R1+0x17d8] ;  /* 0x0017d80001007983 */ /* 0x000ea80000300800 */
[----:B------:R-:W4:Y:S01]  /*45450*/  LDL.LU R28, [R1+0x17d4] ;  /* 0x0017d400011c7983 */ /* 0x000f220000300800 */
[----:B---3--:R-:W-:Y:S07]  /*45460*/  HMMA.16816.F32 R24, R20, R26, R4 ;  /* 0x0000001a1418723c */ /* 0x008fee0000001804 */
[----:B------:R-:W-:-:S02]  /*45470*/  IMAD.MOV.U32 R6, RZ, RZ, R29 ;  /* 0x000000ffff067224 */ /* 0x000fc400078e001d */
[----:B------:R-:W-:-:S07]  /*45480*/  IMAD.MOV.U32 R7, RZ, RZ, R2 ;  /* 0x000000ffff077224 */ /* 0x000fce00078e0002 */
[C---:B------:R-:W-:Y:S07]  /*45490*/  HMMA.16816.F32 R8, R20.reuse, R6, R8 ;  /* 0x000000061408723c */ /* 0x040fee0000001808 */
[----:B------:R0:W-:Y:S04]  /*454a0*/  STL.64 [R1+0x170], R24 ;  /* 0x0001701801007387 */ /* 0x0001e80000100a00 */
[----:B------:R1:W-:Y:S01]  /*454b0*/  STL.64 [R1+0x178], R26 ;  /* 0x0001781a01007387 */ /* 0x0003e20000100a00 */
[----:B------:R-:W-:Y:S01]  /*454c0*/  HMMA.16816.F32 R12, R20, R14, R16 ;  /* 0x0000000e140c723c */ /* 0x000fe20000001810 */
[----:B0-----:R-:W0:Y:S02]  /*454d0*/  LDC R25, c[0x0][0x230] ;  /* 0x00008c00ff197b82 */ /* 0x001e240000000800 */
[----:B-1----:R-:W3:Y:S08]  /*454e0*/  LDL.LU R26, [R1+0x1620] ;  /* 0x00162000011a7983 */ /* 0x002ef00000300800 */
[----:B------:R-:W-:Y:S04]  /*454f0*/  STL.64 [R1+0x140], R8 ;  /* 0x0001400801007387 */ /* 0x000fe80000100a00 */
[----:B------:R-:W-:Y:S04]  /*45500*/  STL.64 [R1+0x148], R10 ;  /* 0x0001480a01007387 */ /* 0x000fe80000100a00 */
[----:B------:R-:W2:Y:S04]  /*45510*/  LDL.LU R27, [R1+0x162c] ;  /* 0x00162c00011b7983 */ /* 0x000ea80000300800 */
[----:B------:R-:W4:Y:S04]  /*45520*/  LDL.LU R3, [R1+0x1628] ;  /* 0x0016280001037983 */ /* 0x000f280000300800 */
[----:B------:R-:W4:Y:S04]  /*45530*/  LDL.LU R29, [R1+0x1624] ;  /* 0x00162400011d7983 */ /* 0x000f280000300800 */
[----:B------:R-:W4:Y:S01]  /*45540*/  LDL.LU R24, [R1+0x1648] ;  /* 0x0016480001187983 */ /* 0x000f220000300800 */
[----:B------:R-:W-:-:S02]  /*45550*/  IMAD.MOV.U32 R7, RZ, RZ, R9 ;  /* 0x000000ffff077224 */ /* 0x000fc400078e0009 */
[----:B------:R-:W-:-:S03]  /*45560*/  IMAD.MOV.U32 R5, RZ, RZ, R11 ;  /* 0x000000ffff057224 */ /* 0x000fc600078e000b */
[----:B------:R-:W-:Y:S04]  /*45570*/  STL [R1+0x17c4], R7 ;  /* 0x0017c40701007387 */ /* 0x000fe80000100800 */
[----:B------:R1:W-:Y:S04]  /*45580*/  STL [R1+0x17c0], R5 ;  /* 0x0017c00501007387 */ /* 0x0003e80000100800 */
[----:B------:R1:W-:Y:S04]  /*45590*/  STL.64 [R1+0x110], R12 ;  /* 0x0001100c01007387 */ /* 0x0003e80000100a00 */
[----:B------:R1:W-:Y:S04]  /*455a0*/  STL.64 [R1+0x118], R14 ;  /* 0x0001180e01007387 */ /* 0x0003e80000100a00 */
[----:B------:R-:W4:Y:S04]  /*455b0*/  LDL.LU R20, [R1+0x1644] ;  /* 0x0016440001147983 */ /* 0x000f280000300800 */
[----:B------:R-:W4:Y:S04]  /*455c0*/  LDL.LU R21, [R1+0x1610] ;  /* 0x0016100001157983 */ /* 0x000f280000300800 */
[----:B------:R-:W4:Y:S04]  /*455d0*/  LDL.LU R22, [R1+0x1640] ;  /* 0x0016400001167983 */ /* 0x000f280000300800 */
[----:B------:R-:W4:Y:S04]  /*455e0*/  LDL.LU R23, [R1+0x1614] ;  /* 0x0016140001177983 */ /* 0x000f280000300800 */
[----:B------:R-:W4:Y:S04]  /*455f0*/  LDL.LU R16, [R1+0x1658] ;  /* 0x0016580001107983 */ /* 0x000f280000300800 */
[----:B------:R-:W4:Y:S01]  /*45600*/  LDL.LU R17, [R1+0x1618] ;  /* 0x0016180001117983 */ /* 0x000f220000300800 */
[----:B0-----:R-:W-:-:S03]  /*45610*/  VIADD R25, R25, 0x7f ;  /* 0x0000007f19197836 */ /* 0x001fc60000000000 */
[----:B------:R-:W4:Y:S04]  /*45620*/  LDL.LU R18, [R1+0x1678] ;  /* 0x0016780001127983 */ /* 0x000f280000300800 */
[----:B------:R-:W4:Y:S04]  /*45630*/  LDL.LU R19, [R1+0x161c] ;  /* 0x00161c0001137983 */ /* 0x000f280000300800 */
[----:B-1----:R-:W4:Y:S04]  /*45640*/  LDL.LU R5, [R1+0x1680] ;  /* 0x0016800001057983 */ /* 0x002f280000300800 */
[----:B------:R-:W4:Y:S01]  /*45650*/  LDL.LU R7, [R1+0x1630] ;  /* 0x0016300001077983 */ /* 0x000f220000300800 */
[----:B------:R-:W-:Y:S01]  /*45660*/  SHF.R.S32.HI R2, RZ, 0x1f, R25 ;  /* 0x0000001fff027819 */ /* 0x000fe20000011419 */
[----:B------:R-:W-:-:S03]  /*45670*/  IMAD.MOV.U32 R11, RZ, RZ, R8 ;  /* 0x000000ffff0b7224 */ /* 0x000fc600078e0008 */
[----:B------:R-:W-:Y:S02]  /*45680*/  LEA.HI R2, R2, R25, RZ, 0x7 ;  /* 0x0000001902027211 */ /* 0x000fe400078f38ff */
[----:B------:R-:W4:Y:S01]  /*45690*/  LDL.LU R25, [R1+0x1688] ;  /* 0x0016880001197983 */ /* 0x000f220000300800 */
[----:B------:R-:W-:-:S03]  /*456a0*/  UIADD3 UR4, UR4, 0x1, URZ ;  /* 0x0000000104047890 */ /* 0x000fc6000fffe03f */
[----:B------:R-:W4:Y:S01]  /*456b0*/  LDL.LU R8, [R1+0x1634] ;  /* 0x0016340001087983 */ /* 0x000f220000300800 */
[----:B------:R-:W-:-:S03]  /*456c0*/  SHF.R.S32.HI R2, RZ, 0x7, R2 ;  /* 0x00000007ff027819 */ /* 0x000fc60000011402 */
[----:B------:R-:W4:Y:S04]  /*456d0*/  LDL.LU R9, [R1+0x1690] ;  /* 0x0016900001097983 */ /* 0x000f280000300800 */
[----:B------:R-:W4:Y:S04]  /*456e0*/  LDL.LU R10, [R1+0x1638] ;  /* 0x00163800010a7983 */ /* 0x000f280000300800 */
[----:B------:R-:W4:Y:S04]  /*456f0*/  LDL.LU R6, [R1+0x1698] ;  /* 0x0016980001067983 */ /* 0x000f280000300800 */
[----:B------:R-:W4:Y:S04]  /*45700*/  LDL.LU R12, [R1+0x163c] ;  /* 0x00163c00010c7983 */ /* 0x000f280000300800 */
[----:B------:R-:W4:Y:S01]  /*45710*/  LDL.LU R13, [R1+0x16a0] ;  /* 0x0016a000010d7983 */ /* 0x000f220000300800 */
[----:B------:R-:W-:-:S03]  /*45720*/  ISETP.NE.U32.AND P0, PT, R2, UR4, PT ;  /* 0x0000000402007c0c */ /* 0x000fc6000bf05070 */
[----:B------:R-:W4:Y:S04]  /*45730*/  LDL.LU R14, [R1+0x164c] ;  /* 0x00164c00010e7983 */ /* 0x000f280000300800 */
[----:B------:R-:W4:Y:S01]  /*45740*/  LDL.LU R2, [R1+0x170c] ;  /* 0x00170c0001027983 */ /* 0x000f220000300800 */
[----:B------:R-:W-:-:S03]  /*45750*/  IMAD.MOV.U32 R4, RZ, RZ, R15 ;  /* 0x000000ffff047224 */ /* 0x000fc600078e000f */
[----:B------:R-:W4:Y:S01]  /*45760*/  LDL.LU R15, [R1+0x1654] ;  /* 0x00165400010f7983 */ /* 0x000f220000300800 */
[----:B---3--:R-:W-:Y:S02]  /*45770*/  IADD3 R26, P5, R26, UR10, RZ ;  /* 0x0000000a1a1a7c10 */ /* 0x008fe4000ffbe0ff */
[----:B--2---:R-:W-:Y:S02]  /*45780*/  IADD3 R27, P3, R27, UR10, RZ ;  /* 0x0000000a1b1b7c10 */ /* 0x004fe4000ff7e0ff */
[----:B----4-:R-:W-:Y:S01]  /*45790*/  IADD3 R3, P2, R3, UR10, RZ ;  /* 0x0000000a03037c10 */ /* 0x010fe2000ff5e0ff */
[----:B------:R0:W-:Y:S01]  /*457a0*/  STL [R1+0x1620], R26 ;  /* 0x0016201a01007387 */ /* 0x0001e20000100800 */
[----:B------:R-:W-:Y:S02]  /*457b0*/  IADD3 R29, P1, R29, UR10, RZ ;  /* 0x0000000a1d1d7c10 */ /* 0x000fe4000ff3e0ff */
[----:B------:R-:W-:Y:S01]  /*457c0*/  IADD3 R24, P4, R24, UR10, RZ ;  /* 0x0000000a18187c10 */ /* 0x000fe2000ff9e0ff */
        /* <DEDUP_REMOVED lines=8> */
[----:B0-----:R-:W4:Y:S01]  /*45850*/  LDL.LU R24, [R1+0x16b8] ;  /* 0x0016b80001187983 */ /* 0x001f220000300800 */
[----:B------:R-:W-:-:S02]  /*45860*/  IADD3 R20, P6, R20, UR10, RZ ;  /* 0x0000000a14147c10 */ /* 0x000fc4000ffde0ff */
[----:B------:R-:W-:Y:S02]  /*45870*/  IADD3.X R21, R21, UR7, RZ, P5, !PT ;  /* 0x0000000715157c10 */ /* 0x000fe4000affe4ff */
[----:B------:R-:W-:Y:S02]  /*45880*/  IADD3 R22, P5, R22, UR10, RZ ;  /* 0x0000000a16167c10 */ /* 0x000fe4000ffbe0ff */
[----:B------:R-:W-:Y:S02]  /*45890*/  IADD3.X R23, R23, UR7, RZ, P3, !PT ;  /* 0x0000000717177c10 */ /* 0x000fe40009ffe4ff */
[----:B------:R-:W-:Y:S01]  /*458a0*/  IADD3 R16, P3, R16, UR10, RZ ;  /* 0x0000000a10107c10 */ /* 0x000fe2000ff7e0ff */
[----:B------:R-:W-:Y:S01]  /*458b0*/  STL [R1+0x1644], R20 ;  /* 0x0016441401007387 */ /* 0x000fe20000100800 */
[----:B------:R-:W-:-:S03]  /*458c0*/  IADD3.X R17, R17, UR7, RZ, P2, !PT ;  /* 0x0000000711117c10 */ /* 0x000fc600097fe4ff */
[----:B------:R-:W-:Y:S01]  /*458d0*/  STL [R1+0x1610], R21 ;  /* 0x0016101501007387 */ /* 0x000fe20000100800 */
[----:B------:R-:W-:-:S03]  /*458e0*/  IADD3 R18, P2, R18, UR10, RZ ;  /* 0x0000000a12127c10 */ /* 0x000fc6000ff5e0ff */
[----:B------:R-:W-:Y:S01]  /*458f0*/  STL [R1+0x1640], R22 ;  /* 0x0016401601007387 */ /* 0x000fe20000100800 */
[----:B------:R-:W-:Y:S02]  /*45900*/  IADD3.X R19, R19, UR7, RZ, P1, !PT ;  /* 0x0000000713137c10 */ /* 0x000fe40008ffe4ff */
[----:B------:R-:W-:Y:S01]  /*45910*/  IADD3.X R7, R7, UR7, RZ, P4, !PT ;  /* 0x0000000707077c10 */ /* 0x000fe2000a7fe4ff */
[----:B------:R-:W-:Y:S01]  /*45920*/  STL [R1+0x1614], R23 ;  /* 0x0016141701007387 */ /* 0x000fe20000100800 */
[----:B------:R-:W-:-:S03]  /*45930*/  IADD3 R25, P4, R25, UR10, RZ ;  /* 0x0000000a19197c10 */ /* 0x000fc6000ff9e0ff */
[----:B------:R-:W-:Y:S01]  /*45940*/  STL [R1+0x1658], R16 ;  /* 0x0016581001007387 */ /* 0x000fe20000100800 */
[----:B------:R-:W-:-:S03]  /*45950*/  IADD3 R5, P1, R5, UR10, RZ ;  /* 0x0000000a05057c10 */ /* 0x000fc6000ff3e0ff */
[----:B------:R-:W-:Y:S04]  /*45960*/  STL [R1+0x1618], R17 ;  /* 0x0016181101007387 */ /* 0x000fe80000100800 */
[----:B------:R-:W-:Y:S04]  /*45970*/  STL [R1+0x1678], R18 ;  /* 0x0016781201007387 */ /* 0x000fe80000100800 */
[----:B------:R-:W-:Y:S01]  /*45980*/  STL [R1+0x161c], R19 ;  /* 0x00161c1301007387 */ /* 0x000fe20000100800 */
[----:B------:R-:W-:-:S03]  /*45990*/  IADD3.X R8, R8, UR7, RZ, P6, !PT ;  /* 0x0000000708087c10 */ /* 0x000fc6000b7fe4ff */
[----:B------:R0:W-:Y:S01]  /*459a0*/  STL [R1+0x1688], R25 ;  /* 0x0016881901007387 */ /* 0x0001e20000100800 */
[----:B------:R-:W-:-:S03]  /*459b0*/  IADD3 R9, P6, R9, UR10, RZ ;  /* 0x0000000a09097c10 */ /* 0x000fc6000ffde0ff */
[----:B------:R-:W-:Y:S01]  /*459c0*/  STL [R1+0x1680], R5 ;  /* 0x0016800501007387 */ /* 0x000fe20000100800 */
[----:B------:R-:W-:Y:S02]  /*459d0*/  IADD3.X R10, R10, UR7, RZ, P5, !PT ;  /* 0x000000070a0a7c10 */ /* 0x000fe4000affe4ff */
[----:B------:R-:W-:Y:S02]  /*459e0*/  IADD3 R6, P5, R6, UR10, RZ ;  /* 0x0000000a06067c10 */ /* 0x000fe4000ffbe0ff */
[----:B------:R-:W-:Y:S02]  /*459f0*/  IADD3.X R12, R12, UR7, RZ, P3, !PT ;  /* 0x000000070c0c7c10 */ /* 0x000fe40009ffe4ff */
[----:B------:R-:W-:Y:S02]  /*45a00*/  IADD3.X R14, R14, UR7, RZ, P2, !PT ;  /* 0x000000070e0e7c10 */ /* 0x000fe400097fe4ff */
[----:B------:R-:W-:Y:S01]  /*45a10*/  IADD3 R2, P2, R2, UR10, RZ ;  /* 0x0000000a02027c10 */ /* 0x000fe2000ff5e0ff */
[----:B0-----:R-:W4:Y:S04]  /*45a20*/  LDL.LU R25, [R1+0x1664] ;  /* 0x0016640001197983 */ /* 0x001f280000300800 */
[----:B------:R-:W-:Y:S04]  /*45a30*/  STL [R1+0x1630], R7 ;  /* 0x0016300701007387 */ /* 0x000fe80000100800 */
[----:B------:R-:W-:Y:S04]  /*45a40*/  STL [R1+0x1634], R8 ;  /* 0x0016340801007387 */ /* 0x000fe80000100800 */
[----:B------:R-:W-:Y:S01]  /*45a50*/  STL [R1+0x1690], R9 ;  /* 0x0016900901007387 */ /* 0x000fe20000100800 */
[----:B------:R-:W-:-:S03]  /*45a60*/  IADD3 R13, P3, R13, UR10, RZ ;  /* 0x0000000a0d0d7c10 */ /* 0x000fc6000ff7e0ff */
[----:B------:R-:W-:Y:S04]  /*45a70*/  STL [R1+0x1638], R10 ;  /* 0x0016380a01007387 */ /* 0x000fe80000100800 */
[----:B------:R-:W-:Y:S01]  /*45a80*/  STL [R1+0x1698], R6 ;  /* 0x0016980601007387 */ /* 0x000fe20000100800 */
[----:B------:R-:W-:-:S03]  /*45a90*/  IADD3.X R15, R15, UR7, RZ, P1, !PT ;  /* 0x000000070f0f7c10 */ /* 0x000fc60008ffe4ff */
[----:B------:R-:W-:Y:S04]  /*45aa0*/  STL [R1+0x163c], R12 ;  /* 0x00163c0c01007387 */ /* 0x000fe80000100800 */
[----:B------:R0:W-:Y:S04]  /*45ab0*/  STL [R1+0x170c], R2 ;  /* 0x00170c0201007387 */ /* 0x0001e80000100800 */
[----:B------:R-:W-:Y:S04]  /*45ac0*/  STL [R1+0x16a0], R13 ;  /* 0x0016a00d01007387 */ /* 0x000fe80000100800 */
[----:B0-----:R-:W4:Y:S04]  /*45ad0*/  LDL.LU R2, [R1+0x16c0] ;  /* 0x0016c00001027983 */ /* 0x001f280000300800 */
[----:B------:R-:W-:Y:S01]  /*45ae0*/  STL [R1+0x164c], R14 ;  /* 0x00164c0e01007387 */ /* 0x000fe20000100800 */
[----:B--2---:R-:W-:-:S05]  /*45af0*/  IADD3 R26, P1, R26, UR10, RZ ;  /* 0x0000000a1a1a7c10 */ /* 0x004fca000ff3e0ff */
[----:B------:R0:W-:Y:S01]  /*45b00*/  STL [R1+0x16a8], R26 ;  /* 0x0016a81a01007387 */ /* 0x0001e20000100800 */
[----:B---3--:R-:W-:-:S03]  /*45b10*/  IADD3.X R27, R27, UR7, RZ, P4, !PT ;  /* 0x000000071b1b7c10 */ /* 0x008fc6000a7fe4ff */
[----:B0-----:R-:W2:Y:S04]  /*45b20*/  LDL.LU R26, [R1+0x1668] ;  /* 0x00166800011a7983 */ /* 0x001ea80000300800 */
[----:B------:R-:W-:Y:S04]  /*45b30*/  STL [R1+0x1654], R15 ;  /* 0x0016540f01007387 */ /* 0x000fe80000100800 */
[----:B------:R0:W-:Y:S01]  /*45b40*/  STL [R1+0x165c], R27 ;  /* 0x00165c1b01007387 */ /* 0x0001e20000100800 */
[----:B----4-:R-:W-:-:S03]  /*45b50*/  IADD3 R3, P4, R3, UR10, RZ ;  /* 0x0000000a03037c10 */ /* 0x010fc6000ff9e0ff */
[----:B0-----:R-:W3:Y:S04]  /*45b60*/  LDL.LU R27, [R1+0x16c8] ;  /* 0x0016c800011b7983 */ /* 0x001ee80000300800 */
[----:B------:R0:W-:Y:S01]  /*45b70*/  STL [R1+0x16b0], R3 ;  /* 0x0016b00301007387 */ /* 0x0001e20000100800 */
[----:B------:R-:W-:-:S03]  /*45b80*/  IADD3.X R29, R29, UR7, RZ, P6, !PT ;  /* 0x000000071d1d7c10 */ /* 0x000fc6000b7fe4ff */
[----:B0-----:R-:W4:Y:S04]  /*45b90*/  LDL.LU R3, [R1+0x1708] ;  /* 0x0017080001037983 */ /* 0x001f280000300800 */
[----:B------:R0:W-:Y:S01]  /*45ba0*/  STL [R1+0x1660], R29 ;  /* 0x0016601d01007387 */ /* 0x0001e20000100800 */
[----:B------:R-:W-:-:S03]  /*45bb0*/  IADD3 R24, P6, R24, UR10, RZ ;  /* 0x0000000a18187c10 */ /* 0x000fc6000ffde0ff */
[----:B0-----:R-:W4:Y:S04]  /*45bc0*/  LDL.LU R29, [R1+0x16d0] ;  /* 0x0016d000011d7983 */ /* 0x001f280000300800 */
        /* <DEDUP_REMOVED lines=15> */
[----:B------:R-:W-:-:S05]  /*45cc0*/  IADD3.X R25, R25, UR7, RZ, P5, !PT ;  /* 0x0000000719197c10 */ /* 0x000fca000affe4ff */
[----:B------:R1:W-:Y:S04]  /*45cd0*/  STL [R1+0x1664], R25 ;  /* 0x0016641901007387 */ /* 0x0003e80000100800 */
[----:B------:R-:W4:Y:S04]  /*45ce0*/  LDL.LU R12, [R1+0x16ec] ;  /* 0x0016ec00010c7983 */ /* 0x000f280000300800 */
[----:B------:R-:W4:Y:S04]  /*45cf0*/  LDL.LU R13, [R1+0x16ac] ;  /* 0x0016ac00010d7983 */ /* 0x000f280000300800 */
[----:B------:R-:W4:Y:S04]  /*45d00*/  LDL.LU R14, [R1+0x16e8] ;  /* 0x0016e800010e7983 */ /* 0x000f280000300800 */
[----:B------:R-:W4:Y:S04]  /*45d10*/  LDL.LU R15, [R1+0x16b4] ;  /* 0x0016b400010f7983 */ /* 0x000f280000300800 */
[----:B0-----:R-:W4:Y:S04]  /*45d20*/  LDL.LU R24, [R1+0x16e0] ;  /* 0x0016e00001187983 */ /* 0x001f280000300800 */
[----:B-1----:R-:W4:Y:S01]  /*45d30*/  LDL.LU R25, [R1+0x1528] ;  /* 0x0015280001197983 */ /* 0x002f220000300800 */
[----:B------:R-:W-:-:S05]  /*45d40*/  IADD3 R2, P5, R2, UR10, RZ ;  /* 0x0000000a02027c10 */ /* 0x000fca000ffbe0ff */
[----:B------:R0:W-:Y:S04]  /*45d50*/  STL [R1+0x16c0], R2 ;  /* 0x0016c00201007387 */ /* 0x0001e80000100800 */
[----:B0-----:R-:W4:Y:S01]  /*45d60*/  LDL.LU R2, [R1+0x16c4] ;  /* 0x0016c40001027983 */ /* 0x001f220000300800 */
[----:B--2---:R-:W-:-:S05]  /*45d70*/  IADD3.X R26, R26, UR7, RZ, P3, !PT ;  /* 0x000000071a1a7c10 */ /* 0x004fca0009ffe4ff */
[----:B------:R0:W-:Y:S01]  /*45d80*/  STL [R1+0x1668], R26 ;  /* 0x0016681a01007387 */ /* 0x0001e20000100800 */
[----:B---3--:R-:W-:-:S03]  /*45d90*/  IADD3 R27, P3, R27, UR10, RZ ;  /* 0x0000000a1b1b7c10 */ /* 0x008fc6000ff7e0ff */
[----:B0-----:R-:W2:Y:S04]  /*45da0*/  LDL.LU R26, [R1+0x1520] ;  /* 0x00152000011a7983 */ /* 0x001ea80000300800 */
[----:B------:R0:W-:Y:S01]  /*45db0*/  STL [R1+0x16c8], R27 ;  /* 0x0016c81b01007387 */ /* 0x0001e20000100800 */
[----:B----4-:R-:W-:-:S03]  /*45dc0*/  IADD3.X R3, R3, UR7, RZ, P2, !PT ;  /* 0x0000000703037c10 */ /* 0x010fc600097fe4ff */
[----:B0-----:R-:W3:Y:S04]  /*45dd0*/  LDL.LU R27, [R1+0x16cc] ;  /* 0x0016cc00011b7983 */ /* 0x001ee80000300800 */
[----:B------:R0:W-:Y:S01]  /*45de0*/  STL [R1+0x1708], R3 ;  /* 0x0017080301007387 */ /* 0x0001e20000100800 */
[----:B------:R-:W-:Y:S02]  /*45df0*/  IADD3 R29, P2, R29, UR10, RZ ;  /* 0x0000000a1d1d7c10 */ /* 0x000fe4000ff5e0ff */
[----:B------:R-:W-:Y:S02]  /*45e00*/  IADD3.X R20, R20, UR7, RZ, P1, !PT ;  /* 0x0000000714147c10 */ /* 0x000fe40008ffe4ff */
[----:B------:R-:W-:Y:S01]  /*45e10*/  IADD3 R21, P1, R21, UR10, RZ ;  /* 0x0000000a15157c10 */ /* 0x000fe2000ff3e0ff */
[----:B0-----:R-:W4:Y:S01]  /*45e20*/  LDL.LU R3, [R1+0x1518] ;  /* 0x0015180001037983 */ /* 0x001f220000300800 */
[----:B------:R-:W-:-:S03]  /*45e30*/  IADD3.X R22, R22, UR7, RZ, P4, !PT ;  /* 0x0000000716167c10 */ /* 0x000fc6000a7fe4ff */
[----:B------:R0:W-:Y:S01]  /*45e40*/  STL [R1+0x16d0], R29 ;  /* 0x0016d01d01007387 */ /* 0x0001e20000100800 */
[----:B------:R-:W-:Y:S02]  /*45e50*/  IADD3 R23, P4, R23, UR10, RZ ;  /* 0x0000000a17177c10 */ /* 0x000fe4000ff9e0ff */
[----:B------:R-:W-:Y:S02]  /*45e60*/  IADD3.X R16, R16, UR7, RZ, P6, !PT ;  /* 0x0000000710107c10 */ /* 0x000fe4000b7fe4ff */
[----:B------:R-:W-:Y:S02]  /*45e70*/  IADD3 R17, P6, R17, UR10, RZ ;  /* 0x0000000a11117c10 */ /* 0x000fe4000ffde0ff */
[----:B------:R-:W-:Y:S02]  /*45e80*/  IADD3.X R18, R18, UR7, RZ, P5, !PT ;  /* 0x0000000712127c10 */ /* 0x000fe4000affe4ff */
[----:B------:R-:W-:Y:S02]  /*45e90*/  IADD3 R19, P5, R19, UR10, RZ ;  /* 0x0000000a13137c10 */ /* 0x000fe4000ffbe0ff */
[----:B------:R-:W-:Y:S01]  /*45ea0*/  IADD3.X R5, R5, UR7, RZ, P3, !PT ;  /* 0x0000000705057c10 */ /* 0x000fe20009ffe4ff */
[----:B0-----:R-:W2:Y:S04]  /*45eb0*/  LDL.LU R29, [R1+0x16d4] ;  /* 0x0016d400011d7983 */ /* 0x001ea80000300800 */
[----:B------:R-:W-:Y:S04]  /*45ec0*/  STL [R1+0x166c], R20 ;  /* 0x00166c1401007387 */ /* 0x000fe80000100800 */
[----:B------:R-:W-:Y:S04]  /*45ed0*/  STL [R1+0x16d8], R21 ;  /* 0x0016d81501007387 */ /* 0x000fe80000100800 */
[----:B------:R-:W-:Y:S04]  /*45ee0*/  STL [R1+0x1674], R22 ;  /* 0x0016741601007387 */ /* 0x000fe80000100800 */
[----:B------:R-:W-:Y:S01]  /*45ef0*/  STL [R1+0x1704], R23 ;  /* 0x0017041701007387 */ /* 0x000fe20000100800 */
[----:B------:R-:W-:-:S03]  /*45f00*/  IADD3.X R8, R8, UR7, RZ, P2, !PT ;  /* 0x0000000708087c10 */ /* 0x000fc600097fe4ff */
[----:B------:R-:W-:Y:S01]  /*45f10*/  STL [R1+0x167c], R16 ;  /* 0x00167c1001007387 */ /* 0x000fe20000100800 */
[----:B------:R-:W-:-:S03]  /*45f20*/  IADD3 R28, P2, R28, UR10, RZ ;  /* 0x0000000a1c1c7c10 */ /* 0x000fc6000ff5e0ff */
[----:B------:R-:W-:Y:S01]  /*45f30*/  STL [R1+0x1700], R17 ;  /* 0x0017001101007387 */ /* 0x000fe20000100800 */
[----:B------:R-:W-:-:S03]  /*45f40*/  IADD3 R7, P3, R7, UR10, RZ ;  /* 0x0000000a07077c10 */ /* 0x000fc6000ff7e0ff */
[----:B------:R-:W-:Y:S04]  /*45f50*/  STL [R1+0x1684], R18 ;  /* 0x0016841201007387 */ /* 0x000fe80000100800 */
[----:B------:R-:W-:Y:S04]  /*45f60*/  STL [R1+0x16fc], R19 ;  /* 0x0016fc1301007387 */ /* 0x000fe80000100800 */
[----:B------:R-:W-:Y:S04]  /*45f70*/  STL [R1+0x168c], R5 ;  /* 0x00168c0501007387 */ /* 0x000fe80000100800 */
[----:B------:R0:W-:Y:S04]  /*45f80*/  STL [R1+0x16f4], R28 ;  /* 0x0016f41c01007387 */ /* 0x0001e80000100800 */
[----:B------:R-:W-:Y:S04]  /*45f90*/  STL [R1+0x16f8], R7 ;  /* 0x0016f80701007387 */ /* 0x000fe80000100800 */
[----:B0-----:R-:W4:Y:S01]  /*45fa0*/  LDL.LU R28, [R1+0x17d0] ;  /* 0x0017d000011c7983 */ /* 0x001f220000300800 */
[----:B------:R-:W-:-:S02]  /*45fb0*/  IADD3.X R9, R9, UR7, RZ, P1, !PT ;  /* 0x0000000709097c10 */ /* 0x000fc40008ffe4ff */
[----:B------:R-:W-:Y:S02]  /*45fc0*/  IADD3 R10, P1, R10, UR10, RZ ;  /* 0x0000000a0a0a7c10 */ /* 0x000fe4000ff3e0ff */
[----:B------:R-:W-:Y:S02]  /*45fd0*/  IADD3.X R6, R6, UR7, RZ, P4, !PT ;  /* 0x0000000706067c10 */ /* 0x000fe4000a7fe4ff */
[----:B------:R-:W-:Y:S01]  /*45fe0*/  IADD3 R12, P4, R12, UR10, RZ ;  /* 0x0000000a0c0c7c10 */ /* 0x000fe2000ff9e0ff */
[----:B------:R-:W-:Y:S01]  /*45ff0*/  STL [R1+0x1694], R8 ;  /* 0x0016940801007387 */ /* 0x000fe20000100800 */
[----:B------:R-:W-:-:S03]  /*46000*/  IADD3.X R13, R13, UR7, RZ, P6, !PT ;  /* 0x000000070d0d7c10 */ /* 0x000fc6000b7fe4ff */
[----:B------:R-:W-:Y:S01]  /*46010*/  STL [R1+0x169c], R9 ;  /* 0x00169c0901007387 */ /* 0x000fe20000100800 */
[----:B------:R-:W-:-:S03]  /*46020*/  IADD3 R14, P6, R14, UR10, RZ ;  /* 0x0000000a0e0e7c10 */ /* 0x000fc6000ffde0ff */
[----:B------:R-:W-:Y:S04]  /*46030*/  STL [R1+0x16f0], R10 ;  /* 0x0016f00a01007387 */ /* 0x000fe80000100800 */
[----:B------:R-:W-:Y:S04]  /*46040*/  STL [R1+0x16a4], R6 ;  /* 0x0016a40601007387 */ /* 0x000fe80000100800 */
[----:B------:R-:W-:Y:S04]  /*46050*/  STL [R1+0x16ec], R12 ;  /* 0x0016ec0c01007387 */ /* 0x000fe80000100800 */
[----:B------:R-:W-:Y:S04]  /*46060*/  STL [R1+0x16ac], R13 ;  /* 0x0016ac0d01007387 */ /* 0x000fe80000100800 */
[----:B------:R-:W-:Y:S01]  /*46070*/  STL [R1+0x16e8], R14 ;  /* 0x0016e80e01007387 */ /* 0x000fe20000100800 */
[----:B------:R-:W-:-:S02]  /*46080*/  IADD3.X R15, R15, UR7, RZ, P5, !PT ;  /* 0x000000070f0f7c10 */ /* 0x000fc4000affe4ff */
[----:B------:R-:W-:Y:S02]  /*46090*/  IADD3 R24, P5, R24, UR10, RZ ;  /* 0x0000000a18187c10 */ /* 0x000fe4000ffbe0ff */
[----:B------:R-:W-:Y:S02]  /*460a0*/  IADD3.X R2, R2, UR7, RZ, P2, !PT ;  /* 0x0000000702027c10 */ /* 0x000fe400097fe4ff */
[----:B---3--:R-:W-:Y:S02]  /*460b0*/  IADD3.X R27, R27, UR7, RZ, P1, !PT ;  /* 0x000000071b1b7c10 */ /* 0x008fe40008ffe4ff */
[----:B----4-:R-:W-:-:S05]  /*460c0*/  IADD3.X R28, R28, UR7, RZ, P3, !PT ;  /* 0x000000071c1c7c10 */ /* 0x010fca0009ffe4ff */
[----:B------:R0:W-:Y:S02]  /*460d0*/  STL [R1+0x16bc], R28 ;  /* 0x0016bc1c01007387 */ /* 0x0001e40000100800 */
[----:B0-----:R-:W0:Y:S02]  /*460e0*/  LDC R28, c[0x0][0x23c] ;  /* 0x00008f00ff1c7b82 */ /* 0x001e240000000800 */
[----:B------:R-:W-:Y:S04]  /*460f0*/  STL [R1+0x16b4], R15 ;  /* 0x0016b40f01007387 */ /* 0x000fe80000100800 */
[----:B------:R-:W-:Y:S04]  /*46100*/  STL [R1+0x16e0], R24 ;  /* 0x0016e01801007387 */ /* 0x000fe80000100800 */
[----:B------:R1:W-:Y:S01]  /*46110*/  STL [R1+0x16c4], R2 ;  /* 0x0016c40201007387 */ /* 0x0003e20000100800 */
[----:B--2---:R-:W-:-:S03]  /*46120*/  IADD3.X R29, R29, UR7, RZ, P4, !PT ;  /* 0x000000071d1d7c10 */ /* 0x004fc6000a7fe4ff */
[----:B-1----:R-:W2:Y:S01]  /*46130*/  LDL.LU R2, [R1+0x1508] ;  /* 0x0015080001027983 */ /* 0x002ea20000300800 */
[----:B0-----:R-:W-:-:S04]  /*46140*/  IMAD.SHL.U32 R28, R28, 0x80, RZ ;  /* 0x000000801c1c7824 */ /* 0x001fc800078e00ff */
[----:B------:R-:W-:-:S05]  /*46150*/  IMAD.SHL.U32 R28, R28, 0x2, RZ ;  /* 0x000000021c1c7824 */ /* 0x000fca00078e00ff */
[-C--:B------:R-:W-:Y:S02]  /*46160*/  IADD3 R25, P3, R25, R28.reuse, RZ ;  /* 0x0000001c19197210 */ /* 0x080fe40007f7e0ff */
[-C--:B------:R-:W-:Y:S02]  /*46170*/  IADD3 R26, P2, R26, R28.reuse, RZ ;  /* 0x0000001c1a1a7210 */ /* 0x080fe40007f5e0ff */
[-C--:B------:R-:W-:Y:S01]  /*46180*/  IADD3 R3, P1, R3, R28.reuse, RZ ;  /* 0x0000001c03037210 */ /* 0x080fe20007f3e0ff */
[----:B------:R-:W-:Y:S04]  /*46190*/  STL [R1+0x1528], R25 ;  /* 0x0015281901007387 */ /* 0x000fe80000100800 */
[----:B------:R0:W-:Y:S01]  /*461a0*/  STL [R1+0x1520], R26 ;  /* 0x0015201a01007387 */ /* 0x0001e20000100800 */
[----:B------:R-:W-:-:S03]  /*461b0*/  IADD3 R0, P4, R0, R28, RZ ;  /* 0x0000001c00007210 */ /* 0x000fc60007f9e0ff */
[----:B0-----:R-:W3:Y:S04]  /*461c0*/  LDL.LU R26, [R1+0x16dc] ;  /* 0x0016dc00011a7983 */ /* 0x001ee80000300800 */
[----:B------:R0:W-:Y:S04]  /*461d0*/  STL [R1+0x16cc], R27 ;  /* 0x0016cc1b01007387 */ /* 0x0001e80000100800 */
[----:B0-----:R-:W4:Y:S04]  /*461e0*/  LDL.LU R27, [R1+0x1500] ;  /* 0x00150000011b7983 */ /* 0x001f280000300800 */
[----:B------:R-:W4:Y:S04]  /*461f0*/  LDL.LU R24, [R1+0x1524] ;  /* 0x0015240001187983 */ /* 0x000f280000300800 */
[----:B------:R-:W4:Y:S04]  /*46200*/  LDL.LU R25, [R1+0x14f8] ;  /* 0x0014f80001197983 */ /* 0x000f280000300800 */
[----:B------:R-:W-:Y:S04]  /*46210*/  STL [R1+0x1518], R3 ;  /* 0x0015180301007387 */ /* 0x000fe80000100800 */
[----:B------:R0:W-:Y:S04]  /*46220*/  STL [R1+0x1510], R0 ;  /* 0x0015100001007387 */ /* 0x0001e80000100800 */
[----:B------:R-:W-:Y:S04]  /*46230*/  STL [R1+0x16d4], R29 ;  /* 0x0016d41d01007387 */ /* 0x000fe80000100800 */
        /* <DEDUP_REMOVED lines=18> */
[----:B--2---:R-:W-:-:S05]  /*46360*/  IADD3.X R0, R0, UR7, RZ, P6, !PT ;  /* 0x0000000700007c10 */ /* 0x004fca000b7fe4ff */
[----:B------:R0:W-:Y:S04]  /*46370*/  STL [R1+0x16e4], R0 ;  /* 0x0016e40001007387 */ /* 0x0001e80000100800 */
[----:B0-----:R-:W2:Y:S04]  /*46380*/  LDL.LU R0, [R1+0x17c8] ;  /* 0x0017c80001007983 */ /* 0x001ea80000300800 */
[----:B------:R-:W2:Y:S04]  /*46390*/  LDL.LU R14, [R1+0x14b0] ;  /* 0x0014b000010e7983 */ /* 0x000ea80000300800 */
[----:B------:R-:W2:Y:S04]  /*463a0*/  LDL.LU R15, [R1+0x14d4] ;  /* 0x0014d400010f7983 */ /* 0x000ea80000300800 */
[----:B------:R-:W2:Y:S01]  /*463b0*/  LDL.LU R29, [R1+0x14a8] ;  /* 0x0014a800011d7983 */ /* 0x000ea20000300800 */
[----:B------:R-:W-:-:S02]  /*463c0*/  IADD3 R2, P6, R2, R28, RZ ;  /* 0x0000001c02027210 */ /* 0x000fc40007fde0ff */
[----:B---3--:R-:W-:-:S03]  /*463d0*/  IADD3.X R26, R26, UR7, RZ, P5, !PT ;  /* 0x000000071a1a7c10 */ /* 0x008fc6000affe4ff */
[----:B------:R0:W-:Y:S01]  /*463e0*/  STL [R1+0x1508], R2 ;  /* 0x0015080201007387 */ /* 0x0001e20000100800 */
[----:B----4-:R-:W-:-:S03]  /*463f0*/  IADD3 R27, P5, R27, R28, RZ ;  /* 0x0000001c1b1b7210 */ /* 0x010fc60007fbe0ff */
[----:B0-----:R-:W3:Y:S04]  /*46400*/  LDL.LU R2, [R1+0x14cc] ;  /* 0x0014cc0001027983 */ /* 0x001ee80000300800 */
[----:B------:R0:W-:Y:S04]  /*46410*/  STL [R1+0x16dc], R26 ;  /* 0x0016dc1a01007387 */ /* 0x0001e80000100800 */
[----:B0-----:R-:W4:Y:S04]  /*46420*/  LDL.LU R26, [R1+0x14a0] ;  /* 0x0014a000011a7983 */ /* 0x001f280000300800 */
[----:B------:R0:W-:Y:S04]  /*46430*/  STL [R1+0x1500], R27 ;  /* 0x0015001b01007387 */ /* 0x0001e80000100800 */
[----:B0-----:R-:W4:Y:S01]  /*46440*/  LDL.LU R27, [R1+0x14c4] ;  /* 0x0014c400011b7983 */ /* 0x001f220000300800 */
[----:B--2---:R-:W-:Y:S01]  /*46450*/  IMAD.X R24, R24, 0x1, R0, P3 ;  /* 0x0000000118187824 */ /* 0x004fe200018e0600 */
[----:B------:R-:W-:-:S04]  /*46460*/  IADD3 R25, P3, R25, R28, RZ ;  /* 0x0000001c19197210 */ /* 0x000fc80007f7e0ff */
[----:B------:R0:W-:Y:S01]  /*46470*/  STL [R1+0x1524], R24 ;  /* 0x0015241801007387 */ /* 0x0001e20000100800 */
[--C-:B------:R-:W-:Y:S01]  /*46480*/  IMAD.X R20, R20, 0x1, R0.reuse, P2 ;  /* 0x0000000114147824 */ /* 0x100fe200010e0600 */
[-C--:B------:R-:W-:Y:S01]  /*46490*/  IADD3 R21, P2, R21, R28.reuse, RZ ;  /* 0x0000001c15157210 */ /* 0x080fe20007f5e0ff */
[--C-:B------:R-:W-:Y:S01]  /*464a0*/  IMAD.X R22, R22, 0x1, R0.reuse, P1 ;  /* 0x0000000116167824 */ /* 0x100fe200008e0600 */
[-C--:B------:R-:W-:Y:S01]  /*464b0*/  IADD3 R23, P1, R23, R28.reuse, RZ ;  /* 0x0000001c17177210 */ /* 0x080fe20007f3e0ff */
[----:B0-----:R-:W2:Y:S04]  /*464c0*/  LDL.LU R24, [R1+0x1498] ;  /* 0x0014980001187983 */ /* 0x001ea80000300800 */
[----:B------:R0:W-:Y:S01]  /*464d0*/  STL [R1+0x14f8], R25 ;  /* 0x0014f81901007387 */ /* 0x0001e20000100800 */
[--C-:B------:R-:W-:Y:S01]  /*464e0*/  IMAD.X R16, R16, 0x1, R0.reuse, P4 ;  /* 0x0000000110107824 */ /* 0x100fe200020e0600 */
[-C--:B------:R-:W-:Y:S01]  /*464f0*/  IADD3 R17, P4, R17, R28.reuse, RZ ;  /* 0x0000001c11117210 */ /* 0x080fe20007f9e0ff */
[--C-:B------:R-:W-:Y:S01]  /*46500*/  IMAD.X R18, R18, 0x1, R0.reuse, P6 ;  /* 0x0000000112127824 */ /* 0x100fe200030e0600 */
[----:B------:R-:W-:Y:S01]  /*46510*/  IADD3 R19, P6, R19, R28, RZ ;  /* 0x0000001c13137210 */ /* 0x000fe20007fde0ff */
[----:B0-----:R-:W2:Y:S04]  /*46520*/  LDL.LU R25, [R1+0x14bc] ;  /* 0x0014bc0001197983 */ /* 0x001ea80000300800 */
[----:B------:R-:W-:Y:S04]  /*46530*/  STL [R1+0x151c], R20 ;  /* 0x00151c1401007387 */ /* 0x000fe80000100800 */
[----:B------:R-:W-:Y:S04]  /*46540*/  STL [R1+0x14f0], R21 ;  /* 0x0014f01501007387 */ /* 0x000fe80000100800 */
[----:B------:R-:W-:Y:S04]  /*46550*/  STL [R1+0x1514], R22 ;  /* 0x0015141601007387 */ /* 0x000fe80000100800 */
[----:B------:R-:W-:Y:S01]  /*46560*/  STL [R1+0x14e8], R23 ;  /* 0x0014e81701007387 */ /* 0x000fe20000100800 */
[----:B------:R-:W-:-:S03]  /*46570*/  IMAD.X R5, R5, 0x1, R0, P5 ;  /* 0x0000000105057824 */ /* 0x000fc600028e0600 */
[----:B------:R-:W-:Y:S01]  /*46580*/  STL [R1+0x150c], R16 ;  /* 0x00150c1001007387 */ /* 0x000fe20000100800 */
[----:B------:R-:W-:-:S03]  /*46590*/  IADD3 R7, P5, R7, R28, RZ ;  /* 0x0000001c07077210 */ /* 0x000fc60007fbe0ff */
        /* <DEDUP_REMOVED lines=11> */
[----:B------:R-:W-:-:S03]  /*46650*/  IMAD.X R12, R12, 0x1, R0, P1 ;  /* 0x000000010c0c7824 */ /* 0x000fc600008e0600 */
[----:B------:R-:W-:Y:S04]  /*46660*/  STL [R1+0x14c8], R9 ;  /* 0x0014c80901007387 */ /* 0x000fe80000100800 */
[----:B------:R-:W-:Y:S04]  /*46670*/  STL [R1+0x14ec], R10 ;  /* 0x0014ec0a01007387 */ /* 0x000fe80000100800 */
[----:B------:R-:W-:Y:S01]  /*46680*/  STL [R1+0x14c0], R6 ;  /* 0x0014c00601007387 */ /* 0x000fe20000100800 */
[----:B------:R-:W-:-:S03]  /*46690*/  IADD3 R13, P1, R13, R28, RZ ;  /* 0x0000001c0d0d7210 */ /* 0x000fc60007f3e0ff */
[----:B------:R0:W-:Y:S01]  /*466a0*/  STL [R1+0x14dc], R3 ;  /* 0x0014dc0301007387 */ /* 0x0001e20000100800 */
[----:B------:R-:W-:-:S03]  /*466b0*/  IMAD.X R15, R15, 0x1, R0, P6 ;  /* 0x000000010f0f7824 */ /* 0x000fc600030e0600 */
[----:B------:R-:W-:Y:S01]  /*466c0*/  STL [R1+0x14e4], R12 ;  /* 0x0014e40c01007387 */ /* 0x000fe20000100800 */
[-C--:B------:R-:W-:Y:S02]  /*466d0*/  IADD3 R29, P6, R29, R28.reuse, RZ ;  /* 0x0000001c1d1d7210 */ /* 0x080fe40007fde0ff */
[-C--:B------:R-:W-:Y:S01]  /*466e0*/  IADD3 R14, P4, R14, R28.reuse, RZ ;  /* 0x0000001c0e0e7210 */ /* 0x080fe20007f9e0ff */
[----:B---3--:R-:W-:Y:S01]  /*466f0*/  IMAD.X R2, R2, 0x1, R0, P5 ;  /* 0x0000000102027824 */ /* 0x008fe200028e0600 */
[----:B0-----:R-:W3:Y:S04]  /*46700*/  LDL.LU R3, [R1+0x1490] ;  /* 0x0014900001037983 */ /* 0x001ee80000300800 */
[----:B------:R-:W-:Y:S04]  /*46710*/  STL [R1+0x14b8], R13 ;  /* 0x0014b80d01007387 */ /* 0x000fe80000100800 */
[----:B------:R0:W-:Y:S04]  /*46720*/  STL [R1+0x14a8], R29 ;  /* 0x0014a81d01007387 */ /* 0x0001e80000100800 */
[----:B------:R-:W-:Y:S01]  /*46730*/  STL [R1+0x14b0], R14 ;  /* 0x0014b00e01007387 */ /* 0x000fe20000100800 */
[----:B----4-:R-:W-:-:S03]  /*46740*/  IADD3 R26, P5, R26, R28, RZ ;  /* 0x0000001c1a1a7210 */ /* 0x010fc60007fbe0ff */
[----:B0-----:R-:W4:Y:S04]  /*46750*/  LDL.LU R29, [R1+0x14b4] ;  /* 0x0014b400011d7983 */ /* 0x001f280000300800 */
[----:B------:R-:W-:Y:S04]  /*46760*/  STL [R1+0x14d4], R15 ;  /* 0x0014d40f01007387 */ /* 0x000fe80000100800 */
[----:B------:R0:W-:Y:S01]  /*46770*/  STL [R1+0x14cc], R2 ;  /* 0x0014cc0201007387 */ /* 0x0001e20000100800 */
[----:B------:R-:W-:-:S03]  /*46780*/  IMAD.X R27, R27, 0x1, R0, P3 ;  /* 0x000000011b1b7824 */ /* 0x000fc600018e0600 */
[----:B0-----:R-:W4:Y:S04]  /*46790*/  LDL.LU R2, [R1+0x1488] ;  /* 0x0014880001027983 */ /* 0x001f280000300800 */
[----:B------:R0:W-:Y:S04]  /*467a0*/  STL [R1+0x14a0], R26 ;  /* 0x0014a01a01007387 */ /* 0x0001e80000100800 */
[----:B0-----:R-:W4:Y:S04]  /*467b0*/  LDL.LU R26, [R1+0x14ac] ;  /* 0x0014ac00011a7983 */ /* 0x001f280000300800 */
[----:B------:R0:W-:Y:S04]  /*467c0*/  STL [R1+0x14c4], R27 ;  /* 0x0014c41b01007387 */ /* 0x0001e80000100800 */
[----:B0-----:R-:W4:Y:S01]  /*467d0*/  LDL.LU R27, [R1+0x1480] ;  /* 0x00148000011b7983 */ /* 0x001f220000300800 */
[----:B--2---:R-:W-:-:S05]  /*467e0*/  IADD3 R24, P3, R24, R28, RZ ;  /* 0x0000001c18187210 */ /* 0x004fca0007f7e0ff */
[----:B------:R0:W-:Y:S01]  /*467f0*/  STL [R1+0x1498], R24 ;  /* 0x0014981801007387 */ /* 0x0001e20000100800 */
[----:B------:R-:W-:-:S03]  /*46800*/  IMAD.X R25, R25, 0x1, R0, P2 ;  /* 0x0000000119197824 */ /* 0x000fc600010e0600 */
[----:B0-----:R-:W2:Y:S04]  /*46810*/  LDL.LU R24, [R1+0x14a4] ;  /* 0x0014a40001187983 */ /* 0x001ea80000300800 */
[----:B------:R-:W2:Y:S04]  /*46820*/  LDL.LU R20, [R1+0x1478] ;  /* 0x0014780001147983 */ /* 0x000ea80000300800 */
[----:B------:R-:W2:Y:S04]  /*46830*/  LDL.LU R21, [R1+0x149c] ;  /* 0x00149c0001157983 */ /* 0x000ea80000300800 */
[----:B------:R-:W2:Y:S04]  /*46840*/  LDL.LU R22, [R1+0x1470] ;  /* 0x0014700001167983 */ /* 0x000ea80000300800 */
[----:B------:R0:W-:Y:S04]  /*46850*/  STL [R1+0x14bc], R25 ;  /* 0x0014bc1901007387 */ /* 0x0001e80000100800 */
        /* <DEDUP_REMOVED lines=13> */
[----:B0-----:R-:W2:Y:S04]  /*46930*/  LDL.LU R25, [R1+0x1438] ;  /* 0x0014380001197983 */ /* 0x001ea80000300800 */
[----:B------:R-:W2:Y:S04]  /*46940*/  LDL.LU R14, [R1+0x145c] ;  /* 0x00145c00010e7983 */ /* 0x000ea80000300800 */
[----:B------:R-:W2:Y:S01]  /*46950*/  LDL.LU R15, [R1+0x1430] ;  /* 0x00143000010f7983 */ /* 0x000ea20000300800 */
[----:B---3--:R-:W-:-:S05]  /*46960*/  IADD3 R3, P2, R3, R28, RZ ;  /* 0x0000001c03037210 */ /* 0x008fca0007f5e0ff */
[----:B------:R0:W-:Y:S01]  /*46970*/  STL [R1+0x1490], R3 ;  /* 0x0014900301007387 */ /* 0x0001e20000100800 */
[----:B----4-:R-:W-:-:S03]  /*46980*/  IMAD.X R29, R29, 0x1, R0, P1 ;  /* 0x000000011d1d7824 */ /* 0x010fc600008e0600 */
[----:B0-----:R-:W3:Y:S04]  /*46990*/  LDL.LU R3, [R1+0x1454] ;  /* 0x0014540001037983 */ /* 0x001ee80000300800 */
[----:B------:R0:W-:Y:S01]  /*469a0*/  STL [R1+0x14b4], R29 ;  /* 0x0014b41d01007387 */ /* 0x0001e20000100800 */
[----:B------:R-:W-:-:S03]  /*469b0*/  IADD3 R2, P1, R2, R28, RZ ;  /* 0x0000001c02027210 */ /* 0x000fc60007f3e0ff */
[----:B0-----:R-:W4:Y:S04]  /*469c0*/  LDL.LU R29, [R1+0x1428] ;  /* 0x00142800011d7983 */ /* 0x001f280000300800 */
[----:B------:R0:W-:Y:S01]  /*469d0*/  STL [R1+0x1488], R2 ;  /* 0x0014880201007387 */ /* 0x0001e20000100800 */
[----:B------:R-:W-:-:S03]  /*469e0*/  IMAD.X R26, R26, 0x1, R0, P4 ;  /* 0x000000011a1a7824 */ /* 0x000fc600020e0600 */
[----:B0-----:R-:W4:Y:S04]  /*469f0*/  LDL.LU R2, [R1+0x144c] ;  /* 0x00144c0001027983 */ /* 0x001f280000300800 */
[----:B------:R0:W-:Y:S01]  /*46a00*/  STL [R1+0x14ac], R26 ;  /* 0x0014ac1a01007387 */ /* 0x0001e20000100800 */
[----:B------:R-:W-:-:S03]  /*46a10*/  IADD3 R27, P4, R27, R28, RZ ;  /* 0x0000001c1b1b7210 */ /* 0x000fc60007f9e0ff */
[----:B0-----:R-:W4:Y:S04]  /*46a20*/  LDL.LU R26, [R1+0x1420] ;  /* 0x00142000011a7983 */ /* 0x001f280000300800 */
[----:B------:R0:W-:Y:S04]  /*46a30*/  STL [R1+0x1480], R27 ;  /* 0x0014801b01007387 */ /* 0x0001e80000100800 */
[----:B0-----:R-:W4:Y:S01]  /*46a40*/  LDL.LU R27, [R1+0x1444] ;  /* 0x00144400011b7983 */ /* 0x001f220000300800 */
[--C-:B--2---:R-:W-:Y:S01]  /*46a50*/  IMAD.X R24, R24, 0x1, R0.reuse, P6 ;  /* 0x0000000118187824 */ /* 0x104fe200030e0600 */
[-C--:B------:R-:W-:Y:S01]  /*46a60*/  IADD3 R20, P6, R20, R28.reuse, RZ ;  /* 0x0000001c14147210 */ /* 0x080fe20007fde0ff */
[----:B------:R-:W-:Y:S01]  /*46a70*/  IMAD.X R21, R21, 0x1, R0, P5 ;  /* 0x0000000115157824 */ /* 0x000fe200028e0600 */
[----:B------:R-:W-:-:S02]  /*46a80*/  IADD3 R22, P5, R22, R28, RZ ;  /* 0x0000001c16167210 */ /* 0x000fc40007fbe0ff */
[----:B------:R0:W-:Y:S01]  /*46a90*/  STL [R1+0x14a4], R24 ;  /* 0x0014a41801007387 */ /* 0x0001e20000100800 */
[--C-:B------:R-:W-:Y:S01]  /*46aa0*/  IMAD.X R23, R23, 0x1, R0.reuse, P3 ;  /* 0x0000000117177824 */ /* 0x100fe200018e0600 */
[-C--:B------:R-:W-:Y:S01]  /*46ab0*/  IADD3 R16, P3, R16, R28.reuse, RZ ;  /* 0x0000001c10107210 */ /* 0x080fe20007f7e0ff */
        /* <DEDUP_REMOVED lines=18> */
[--C-:B------:R-:W-:Y:S02]  /*46be0*/  IMAD.X R6, R6, 0x1, R0.reuse, P5 ;  /* 0x0000000106067824 */ /* 0x100fe400028e0600 */
[----:B------:R-:W-:Y:S01]  /*46bf0*/  IMAD.X R13, R13, 0x1, R0, P3 ;  /* 0x000000010d0d7824 */ /* 0x000fe200018e0600 */
[----:B------:R-:W-:Y:S01]  /*46c00*/  STL [R1+0x147c], R7 ;  /* 0x00147c0701007387 */ /* 0x000fe20000100800 */
[----:B------:R-:W-:-:S03]  /*46c10*/  IADD3 R25, P3, R25, R28, RZ ;  /* 0x0000001c19197210 */ /* 0x000fc60007f7e0ff */
[----:B------:R-:W-:Y:S01]  /*46c20*/  STL [R1+0x1450], R8 ;  /* 0x0014500801007387 */ /* 0x000fe20000100800 */
[----:B------:R-:W-:-:S03]  /*46c30*/  IADD3 R12, P5, R12, R28, RZ ;  /* 0x0000001c0c0c7210 */ /* 0x000fc60007fbe0ff */
[----:B------:R-:W-:Y:S04]  /*46c40*/  STL [R1+0x1474], R9 ;  /* 0x0014740901007387 */ /* 0x000fe80000100800 */
[----:B------:R-:W-:Y:S04]  /*46c50*/  STL [R1+0x1448], R10 ;  /* 0x0014480a01007387 */ /* 0x000fe80000100800 */
[----:B------:R-:W-:Y:S04]  /*46c60*/  STL [R1+0x146c], R6 ;  /* 0x00146c0601007387 */ /* 0x000fe80000100800 */
[----:B------:R0:W-:Y:S04]  /*46c70*/  STL [R1+0x1438], R25 ;  /* 0x0014381901007387 */ /* 0x0001e80000100800 */
[----:B------:R-:W-:Y:S01]  /*46c80*/  STL [R1+0x1440], R12 ;  /* 0x0014400c01007387 */ /* 0x000fe20000100800 */
[----:B------:R-:W-:-:S02]  /*46c90*/  IMAD.X R14, R14, 0x1, R0, P2 ;  /* 0x000000010e0e7824 */ /* 0x000fc400010e0600 */
[----:B---3--:R-:W-:Y:S01]  /*46ca0*/  IMAD.X R3, R3, 0x1, R0, P1 ;  /* 0x0000000103037824 */ /* 0x008fe200008e0600 */
[----:B0-----:R-:W3:Y:S04]  /*46cb0*/  LDL.LU R25, [R1+0x143c] ;  /* 0x00143c0001197983 */ /* 0x001ee80000300800 */
[----:B------:R-:W-:Y:S01]  /*46cc0*/  STL [R1+0x1464], R13 ;  /* 0x0014640d01007387 */ /* 0x000fe20000100800 */
[----:B------:R-:W-:-:S03]  /*46cd0*/  IADD3 R15, P2, R15, R28, RZ ;  /* 0x0000001c0f0f7210 */ /* 0x000fc60007f5e0ff */
        /* <DEDUP_REMOVED lines=8> */
[----:B------:R0:W-:Y:S01]  /*46d60*/  STL [R1+0x144c], R2 ;  /* 0x00144c0201007387 */ /* 0x0001e20000100800 */
[----:B------:R-:W-:-:S03]  /*46d70*/  IADD3 R26, P4, R26, R28, RZ ;  /* 0x0000001c1a1a7210 */ /* 0x000fc60007f9e0ff */
[----:B0-----:R-:W4:Y:S04]  /*46d80*/  LDL.LU R2, [R1+0x1408] ;  /* 0x0014080001027983 */ /* 0x001f280000300800 */
[----:B------:R0:W-:Y:S01]  /*46d90*/  STL [R1+0x1420], R26 ;  /* 0x0014201a01007387 */ /* 0x0001e20000100800 */
[----:B------:R-:W-:-:S03]  /*46da0*/  IMAD.X R27, R27, 0x1, R0, P6 ;  /* 0x000000011b1b7824 */ /* 0x000fc600030e0600 */
[----:B0-----:R-:W4:Y:S04]  /*46db0*/  LDL.LU R26, [R1+0x142c] ;  /* 0x00142c00011a7983 */ /* 0x001f280000300800 */
[----:B------:R0:W-:Y:S04]  /*46dc0*/  STL [R1+0x1444], R27 ;  /* 0x0014441b01007387 */ /* 0x0001e80000100800 */
[----:B0-----:R-:W4:Y:S04]  /*46dd0*/  LDL.LU R27, [R1+0x1400] ;  /* 0x00140000011b7983 */ /* 0x001f280000300800 */
[----:B------:R-:W4:Y:S04]  /*46de0*/  LDL.LU R20, [R1+0x1424] ;  /* 0x0014240001147983 */ /* 0x000f280000300800 */
[----:B------:R-:W4:Y:S04]  /*46df0*/  LDL.LU R21, [R1+0x13f8] ;  /* 0x0013f80001157983 */ /* 0x000f280000300800 */
[----:B------:R-:W4:Y:S01]  /*46e00*/  LDL.LU R22, [R1+0x141c] ;  /* 0x00141c0001167983 */ /* 0x000f220000300800 */
[----:B--2---:R-:W-:-:S05]  /*46e10*/  IADD3 R24, P6, R24, R28, RZ ;  /* 0x0000001c18187210 */ /* 0x004fca0007fde0ff */
        /* <DEDUP_REMOVED lines=17> */
[----:B---3--:R-:W-:-:S05]  /*46f30*/  IMAD.X R25, R25, 0x1, R0, P5 ;  /* 0x0000000119197824 */ /* 0x008fca00028e0600 */
[----:B------:R0:W-:Y:S01]  /*46f40*/  STL [R1+0x143c], R25 ;  /* 0x00143c1901007387 */ /* 0x0001e20000100800 */
[----:B----4-:R-:W-:-:S03]  /*46f50*/  IADD3 R3, P5, R3, R28, RZ ;  /* 0x0000001c03037210 */ /* 0x010fc60007fbe0ff */
[----:B0-----:R-:W3:Y:S04]  /*46f60*/  LDL.LU R25, [R1+0x13b0] ;  /* 0x0013b00001197983 */ /* 0x001ee80000300800 */
        /* <DEDUP_REMOVED lines=14> */
[--C-:B------:R-:W-:Y:S01]  /*47050*/  IMAD.X R20, R20, 0x1, R0.reuse, P1 ;  /* 0x0000000114147824 */ /* 0x100fe200008e0600 */
[----:B------:R-:W-:Y:S01]  /*47060*/  IADD3 R21, P1, R21, R28, RZ ;  /* 0x0000001c15157210 */ /* 0x000fe20007f3e0ff */
[----:B------:R-:W-:-:S03]  /*47070*/  IMAD.X R22, R22, 0x1, R0, P4 ;  /* 0x0000000116167824 */ /* 0x000fc600020e0600 */
[----:B------:R-:W-:Y:S04]  /*47080*/  STL [R1+0x1424], R20 ;  /* 0x0014241401007387 */ /* 0x000fe80000100800 */
[----:B------:R-:W-:Y:S04]  /*47090*/  STL [R1+0x13f8], R21 ;  /* 0x0013f81501007387 */ /* 0x000fe80000100800 */
[----:B------:R-:W-:Y:S01]  /*470a0*/  STL [R1+0x141c], R22 ;  /* 0x00141c1601007387 */ /* 0x000fe20000100800 */
[-C--:B--2---:R-:W-:Y:S01]  /*470b0*/  IADD3 R23, P4, R23, R28.reuse, RZ ;  /* 0x0000001c17177210 */ /* 0x084fe20007f9e0ff */
[--C-:B------:R-:W-:Y:S01]  /*470c0*/  IMAD.X R16, R16, 0x1, R0.reuse, P6 ;  /* 0x0000000110107824 */ /* 0x100fe200030e0600 */
[-C--:B------:R-:W-:Y:S01]  /*470d0*/  IADD3 R17, P6, R17, R28.reuse, RZ ;  /* 0x0000001c11117210 */ /* 0x080fe20007fde0ff */
[--C-:B------:R-:W-:Y:S01]  /*470e0*/  IMAD.X R18, R18, 0x1, R0.reuse, P5 ;  /* 0x0000000112127824 */ /* 0x100fe200028e0600 */
[----:B------:R-:W-:Y:S01]  /*470f0*/  IADD3 R19, P5, R19, R28, RZ ;  /* 0x0000001c13137210 */ /* 0x000fe20007fbe0ff */
        /* <DEDUP_REMOVED lines=16> */
[----:B------:R-:W-:Y:S01]  /*47200*/  STL [R1+0x13d0], R9 ;  /* 0x0013d00901007387 */ /* 0x000fe20000100800 */
[----:B------:R-:W-:-:S03]  /*47210*/  IADD3 R13, P4, R13, R28, RZ ;  /* 0x0000001c0d0d7210 */ /* 0x000fc60007f9e0ff */
[----:B------:R-:W-:Y:S01]  /*47220*/  STL [R1+0x13f4], R10 ;  /* 0x0013f40a01007387 */ /* 0x000fe20000100800 */
[----:B------:R-:W-:-:S03]  /*47230*/  IMAD.X R15, R15, 0x1, R0, P5 ;  /* 0x000000010f0f7824 */ /* 0x000fc600028e0600 */
[----:B------:R-:W-:Y:S04]  /*47240*/  STL [R1+0x13c8], R6 ;  /* 0x0013c80601007387 */ /* 0x000fe80000100800 */
[----:B------:R0:W-:Y:S01]  /*47250*/  STL [R1+0x13e4], R24 ;  /* 0x0013e41801007387 */ /* 0x0001e20000100800 */
[----:B------:R-:W-:-:S03]  /*47260*/  IADD3 R14, P6, R14, R28, RZ ;  /* 0x0000001c0e0e7210 */ /* 0x000fc60007fde0ff */
[----:B------:R-:W-:Y:S04]  /*47270*/  STL [R1+0x13ec], R12 ;  /* 0x0013ec0c01007387 */ /* 0x000fe80000100800 */
[----:B0-----:R-:W2:Y:S04]  /*47280*/  LDL.LU R24, [R1+0x1398] ;  /* 0x0013980001187983 */ /* 0x001ea80000300800 */
[----:B------:R-:W-:Y:S01]  /*47290*/  STL [R1+0x13c0], R13 ;  /* 0x0013c00d01007387 */ /* 0x000fe20000100800 */
[----:B---3--:R-:W-:-:S05]  /*472a0*/  IADD3 R25, P5, R25, R28, RZ ;  /* 0x0000001c19197210 */ /* 0x008fca0007fbe0ff */
[----:B------:R0:W-:Y:S04]  /*472b0*/  STL [R1+0x13b0], R25 ;  /* 0x0013b01901007387 */ /* 0x0001e80000100800 */
[----:B------:R-:W-:Y:S01]  /*472c0*/  STL [R1+0x13b8], R14 ;  /* 0x0013b80e01007387 */ /* 0x000fe20000100800 */
[----:B----4-:R-:W-:-:S03]  /*472d0*/  IMAD.X R3, R3, 0x1, R0, P3 ;  /* 0x0000000103037824 */ /* 0x010fc600018e0600 */
[----:B0-----:R-:W3:Y:S04]  /*472e0*/  LDL.LU R25, [R1+0x13bc] ;  /* 0x0013bc0001197983 */ /* 0x001ee80000300800 */
[----:B------:R-:W-:Y:S04]  /*472f0*/  STL [R1+0x13dc], R15 ;  /* 0x0013dc0f01007387 */ /* 0x000fe80000100800 */
        /* <DEDUP_REMOVED lines=29> */
[----:B0-----:R-:W4:Y:S04]  /*474d0*/  LDL.LU R27, [R1+0x1340] ;  /* 0x00134000011b7983 */ /* 0x001f280000300800 */
[----:B------:R-:W4:Y:S04]  /*474e0*/  LDL.LU R14, [R1+0x1364] ;  /* 0x00136400010e7983 */ /* 0x000f280000300800 */
[----:B------:R-:W4:Y:S01]  /*474f0*/  LDL.LU R15, [R1+0x1338] ;  /* 0x00133800010f7983 */ /* 0x000f220000300800 */
[----:B--2---:R-:W-:-:S05]  /*47500*/  IADD3 R24, P1, R24, R28, RZ ;  /* 0x0000001c18187210 */ /* 0x004fca0007f3e0ff */
[----:B------:R0:W-:Y:S04]  /*47510*/  STL [R1+0x1398], R24 ;  /* 0x0013981801007387 */ /* 0x0001e80000100800 */
[----:B0-----:R-:W2:Y:S01]  /*47520*/  LDL.LU R24, [R1+0x135c] ;  /* 0x00135c0001187983 */ /* 0x001ea20000300800 */
        /* <DEDUP_REMOVED lines=12> */
[----:B0-----:R-:W4:Y:S01]  /*475f0*/  LDL.LU R2, [R1+0x134c] ;  /* 0x00134c0001027983 */ /* 0x001f220000300800 */
[----:B------:R-:W-:-:S03]  /*47600*/  IADD3 R20, P5, R20, R28, RZ ;  /* 0x0000001c14147210 */ /* 0x000fc60007fbe0ff */
[----:B------:R0:W-:Y:S01]  /*47610*/  STL [R1+0x13ac], R26 ;  /* 0x0013ac1a01007387 */ /* 0x0001e20000100800 */
[--C-:B------:R-:W-:Y:S01]  /*47620*/  IMAD.X R21, R21, 0x1, R0.reuse, P3 ;  /* 0x0000000115157824 */ /* 0x100fe200018e0600 */
[-C--:B------:R-:W-:Y:S01]  /*47630*/  IADD3 R22, P3, R22, R28.reuse, RZ ;  /* 0x0000001c16167210 */ /* 0x080fe20007f7e0ff */
[--C-:B------:R-:W-:Y:S01]  /*47640*/  IMAD.X R23, R23, 0x1, R0.reuse, P2 ;  /* 0x0000000117177824 */ /* 0x100fe200010e0600 */
[-C--:B------:R-:W-:Y:S01]  /*47650*/  IADD3 R16, P2, R16, R28.reuse, RZ ;  /* 0x0000001c10107210 */ /* 0x080fe20007f5e0ff */
[--C-:B------:R-:W-:Y:S01]  /*47660*/  IMAD.X R17, R17, 0x1, R0.reuse, P1 ;  /* 0x0000000111117824 */ /* 0x100fe200008e0600 */
[----:B------:R-:W-:Y:S01]  /*47670*/  IADD3 R18, P1, R18, R28, RZ ;  /* 0x0000001c12127210 */ /* 0x000fe20007f3e0ff */
[----:B0-----:R-:W4:Y:S04]  /*47680*/  LDL.LU R26, [R1+0x1320] ;  /* 0x00132000011a7983 */ /* 0x001f280000300800 */
        /* <DEDUP_REMOVED lines=25> */
[----:B------:R-:W-:Y:S04]  /*47820*/  STL [R1+0x1348], R12 ;  /* 0x0013480c01007387 */ /* 0x000fe80000100800 */
[----:B0-----:R-:W4:Y:S01]  /*47830*/  LDL.LU R27, [R1+0x1344] ;  /* 0x00134400011b7983 */ /* 0x001f220000300800 */
[----:B------:R-:W-:Y:S01]  /*47840*/  IMAD.X R14, R14, 0x1, R0, P1 ;  /* 0x000000010e0e7824 */ /* 0x000fe200008e0600 */
[----:B------:R-:W-:-:S02]  /*47850*/  IADD3 R15, P1, R15, R28, RZ ;  /* 0x0000001c0f0f7210 */ /* 0x000fc40007f3e0ff */
[----:B------:R-:W-:Y:S01]  /*47860*/  STL [R1+0x136c], R13 ;  /* 0x00136c0d01007387 */ /* 0x000fe20000100800 */
[----:B--2---:R-:W-:-:S05]  /*47870*/  IMAD.X R24, R24, 0x1, R0, P4 ;  /* 0x0000000118187824 */ /* 0x004fca00020e0600 */
[----:B------:R0:W-:Y:S04]  /*47880*/  STL [R1+0x135c], R24 ;  /* 0x00135c1801007387 */ /* 0x0001e80000100800 */
[----:B------:R-:W-:Y:S04]  /*47890*/  STL [R1+0x1364], R14 ;  /* 0x0013640e01007387 */ /* 0x000fe80000100800 */
[----:B0-----:R-:W2:Y:S04]  /*478a0*/  LDL.LU R24, [R1+0x1318] ;  /* 0x0013180001187983 */ /* 0x001ea80000300800 */
[----:B------:R-:W-:Y:S01]  /*478b0*/  STL [R1+0x1338], R15 ;  /* 0x0013380f01007387 */ /* 0x000fe20000100800 */
        /* <DEDUP_REMOVED lines=33> */
[----:B------:R-:W-:-:S05]  /*47ad0*/  IMAD.X R27, R27, 0x1, R0, P3 ;  /* 0x000000011b1b7824 */ /* 0x000fca00018e0600 */
[----:B------:R0:W-:Y:S04]  /*47ae0*/  STL [R1+0x1344], R27 ;  /* 0x0013441b01007387 */ /* 0x0001e80000100800 */
[----:B0-----:R-:W4:Y:S01]  /*47af0*/  LDL.LU R27, [R1+0x12b8] ;  /* 0x0012b800011b7983 */ /* 0x001f220000300800 */
        /* <DEDUP_REMOVED lines=11> */
[-C--:B------:R-:W-:Y:S01]  /*47bb0*/  IADD3 R2, P1, R2, R28.reuse, RZ ;  /* 0x0000001c02027210 */ /* 0x080fe20007f3e0ff */
[--C-:B------:R-:W-:Y:S02]  /*47bc0*/  IMAD.X R20, R20, 0x1, R0.reuse, P4 ;  /* 0x0000000114147824 */ /* 0x100fe400020e0600 */
[----:B0-----:R-:W4:Y:S04]  /*47bd0*/  LDL.LU R29, [R1+0x12a8] ;  /* 0x0012a800011d7983 */ /* 0x001f280000300800 */
[----:B------:R0:W-:Y:S01]  /*47be0*/  STL [R1+0x1308], R2 ;  /* 0x0013080201007387 */ /* 0x0001e20000100800 */
[-C--:B------:R-:W-:Y:S01]  /*47bf0*/  IADD3 R21, P4, R21, R28.reuse, RZ ;  /* 0x0000001c15157210 */ /* 0x080fe20007f9e0ff */
[--C-:B------:R-:W-:Y:S01]  /*47c00*/  IMAD.X R22, R22, 0x1, R0.reuse, P6 ;  /* 0x0000000116167824 */ /* 0x100fe200030e0600 */
[-C--:B------:R-:W-:Y:S01]  /*47c10*/  IADD3 R23, P6, R23, R28.reuse, RZ ;  /* 0x0000001c17177210 */ /* 0x080fe20007fde0ff */
[--C-:B------:R-:W-:Y:S01]  /*47c20*/  IMAD.X R16, R16, 0x1, R0.reuse, P5 ;  /* 0x0000000110107824 */ /* 0x100fe200028e0600 */
[-C--:B------:R-:W-:Y:S01]  /*47c30*/  IADD3 R17, P5, R17, R28.reuse, RZ ;  /* 0x0000001c11117210 */ /* 0x080fe20007fbe0ff */
[----:B------:R-:W-:Y:S01]  /*47c40*/  IMAD.X R18, R18, 0x1, R0, P3 ;  /* 0x0000000112127824 */ /* 0x000fe200018e0600 */
[----:B0-----:R-:W4:Y:S04]  /*47c50*/  LDL.LU R2, [R1+0x12cc] ;  /* 0x0012cc0001027983 */ /* 0x001f280000300800 */
[----:B------:R-:W-:Y:S04]  /*47c60*/  STL [R1+0x132c], R20 ;  /* 0x00132c1401007387 */ /* 0x000fe80000100800 */
[----:B------:R-:W-:Y:S04]  /*47c70*/  STL [R1+0x1300], R21 ;  /* 0x0013001501007387 */ /* 0x000fe80000100800 */
        /* <DEDUP_REMOVED lines=26> */
[----:B------:R-:W-:Y:S01]  /*47e20*/  IADD3 R27, P3, R27, R28, RZ ;  /* 0x0000001c1b1b7210 */ /* 0x000fe20007f7e0ff */
[----:B0-----:R-:W4:Y:S04]  /*47e30*/  LDL.LU R26, [R1+0x12a0] ;  /* 0x0012a000011a7983 */ /* 0x001f280000300800 */
[----:B------:R-:W-:Y:S04]  /*47e40*/  STL [R1+0x12c8], R13 ;  /* 0x0012c80d01007387 */ /* 0x000fe80000100800 */
[----:B------:R0:W-:Y:S04]  /*47e50*/  STL [R1+0x12b8], R27 ;  /* 0x0012b81b01007387 */ /* 0x0001e80000100800 */
[----:B------:R-:W-:Y:S04]  /*47e60*/  STL [R1+0x12c0], R14 ;  /* 0x0012c00e01007387 */ /* 0x000fe80000100800 */
[----:B0-----:R-:W4:Y:S04]  /*47e70*/  LDL.LU R27, [R1+0x12c4] ;  /* 0x0012c400011b7983 */ /* 0x001f280000300800 */
[----:B------:R-:W-:Y:S01]  /*47e80*/  STL [R1+0x12e4], R15 ;  /* 0x0012e40f01007387 */ /* 0x000fe20000100800 */
[----:B--2---:R-:W-:-:S05]  /*47e90*/  IMAD.X R24, R24, 0x1, R0, P2 ;  /* 0x0000000118187824 */ /* 0x004fca00010e0600 */
[----:B------:R0:W-:Y:S04]  /*47ea0*/  STL [R1+0x12dc], R24 ;  /* 0x0012dc1801007387 */ /* 0x0001e80000100800 */
[----:B0-----:R-:W2:Y:S01]  /*47eb0*/  LDL.LU R24, [R1+0x1298] ;  /* 0x0012980001187983 */ /* 0x001ea20000300800 */
        /* <DEDUP_REMOVED lines=30> */
[----:B------:R-:W-:-:S05]  /*480a0*/  IADD3 R26, P4, R26, R28, RZ ;  /* 0x0000001c1a1a7210 */ /* 0x000fca0007f9e0ff */
[----:B------:R0:W-:Y:S01]  /*480b0*/  STL [R1+0x12a0], R26 ;  /* 0x0012a01a01007387 */ /* 0x0001e20000100800 */
[----:B------:R-:W-:-:S03]  /*480c0*/  IMAD.X R27, R27, 0x1, R0, P6 ;  /* 0x000000011b1b7824 */ /* 0x000fc600030e0600 */
[----:B0-----:R-:W4:Y:S04]  /*480d0*/  LDL.LU R26, [R1+0x1264] ;  /* 0x00126400011a7983 */ /* 0x001f280000300800 */
        /* <DEDUP_REMOVED lines=10> */
[--C-:B------:R-:W-:Y:S01]  /*48180*/  IMAD.X R29, R29, 0x1, R0.reuse, P3 ;  /* 0x000000011d1d7824 */ /* 0x100fe200018e0600 */
[-C--:B------:R-:W-:Y:S02]  /*48190*/  IADD3 R20, P3, R20, R28.reuse, RZ ;  /* 0x0000001c14147210 */ /* 0x080fe40007f7e0ff */
[----:B0-----:R-:W4:Y:S04]  /*481a0*/  LDL.LU R3, [R1+0x1254] ;  /* 0x0012540001037983 */ /* 0x001f280000300800 */
        /* <DEDUP_REMOVED lines=35> */
[----:B------:R-:W-:Y:S01]  /*483e0*/  IMAD.X R26, R26, 0x1, R0, P6 ;  /* 0x000000011a1a7824 */ /* 0x000fe200030e0600 */
[----:B0-----:R-:W4:Y:S04]  /*483f0*/  LDL.LU R2, [R1+0x124c] ;  /* 0x00124c0001027983 */ /* 0x001f280000300800 */
[----:B------:R-:W-:Y:S01]  /*48400*/  STL [R1+0x1274], R13 ;  /* 0x0012740d01007387 */ /* 0x000fe20000100800 */
[----:B------:R-:W-:-:S03]  /*48410*/  IADD3 R15, P4, R15, R28, RZ ;  /* 0x0000001c0f0f7210 */ /* 0x000fc60007f9e0ff */
[----:B------:R0:W-:Y:S04]  /*48420*/  STL [R1+0x1264], R26 ;  /* 0x0012641a01007387 */ /* 0x0001e80000100800 */
[----:B------:R-:W-:Y:S01]  /*48430*/  STL [R1+0x126c], R14 ;  /* 0x00126c0e01007387 */ /* 0x000fe20000100800 */
[----:B------:R-:W-:-:S03]  /*48440*/  IADD3 R27, P6, R27, R28, RZ ;  /* 0x0000001c1b1b7210 */ /* 0x000fc60007fde0ff */
[----:B0-----:R-:W4:Y:S04]  /*48450*/  LDL.LU R26, [R1+0x1220] ;  /* 0x00122000011a7983 */ /* 0x001f280000300800 */
[----:B------:R-:W-:Y:S04]  /*48460*/  STL [R1+0x1240], R15 ;  /* 0x0012400f01007387 */ /* 0x000fe80000100800 */
[----:B------:R0:W-:Y:S04]  /*48470*/  STL [R1+0x1238], R27 ;  /* 0x0012381b01007387 */ /* 0x0001e80000100800 */
[----:B0-----:R-:W4:Y:S01]  /*48480*/  LDL.LU R27, [R1+0x1244] ;  /* 0x00124400011b7983 */ /* 0x001f220000300800 */
        /* <DEDUP_REMOVED lines=31> */
[----:B------:R0:W-:Y:S01]  /*48680*/  STL [R1+0x124c], R2 ;  /* 0x00124c0201007387 */ /* 0x0001e20000100800 */
[----:B------:R-:W-:-:S03]  /*48690*/  IADD3 R26, P2, R26, R28, RZ ;  /* 0x0000001c1a1a7210 */ /* 0x000fc60007f5e0ff */
[----:B0-----:R-:W4:Y:S04]  /*486a0*/  LDL.LU R2, [R1+0x11c0] ;  /* 0x0011c00001027983 */ /* 0x001f280000300800 */
        /* <DEDUP_REMOVED lines=10> */
[-C--:B----4-:R-:W-:Y:S01]  /*48750*/  IADD3 R3, P4, R3, R28.reuse, RZ ;  /* 0x0000001c03037210 */ /* 0x090fe20007f9e0ff */
[--C-:B------:R-:W-:Y:S02]  /*48760*/  IMAD.X R20, R20, 0x1, R0.reuse, P6 ;  /* 0x0000000114147824 */ /* 0x100fe400030e0600 */
[----:B0-----:R-:W3:Y:S04]  /*48770*/  LDL.LU R25, [R1+0x11b0] ;  /* 0x0011b00001197983 */ /* 0x001ee80000300800 */
        /* <DEDUP_REMOVED lines=40> */
[----:B------:R-:W-:Y:S01]  /*48a00*/  STL [R1+0x11c8], R14 ;  /* 0x0011c80e01007387 */ /* 0x000fe20000100800 */
[----:B------:R-:W-:-:S03]  /*48a10*/  IMAD.X R26, R26, 0x1, R0, P1 ;  /* 0x000000011a1a7824 */ /* 0x000fc600008e0600 */
[----:B0-----:R-:W4:Y:S04]  /*48a20*/  LDL.LU R2, [R1+0x11cc] ;  /* 0x0011cc0001027983 */ /* 0x001f280000300800 */
[----:B------:R-:W-:Y:S04]  /*48a30*/  STL [R1+0x11ec], R15 ;  /* 0x0011ec0f01007387 */ /* 0x000fe80000100800 */
[----:B------:R0:W-:Y:S01]  /*48a40*/  STL [R1+0x11e4], R26 ;  /* 0x0011e41a01007387 */ /* 0x0001e20000100800 */
[----:B------:R-:W-:-:S03]  /*48a50*/  IADD3 R27, P1, R27, R28, RZ ;  /* 0x0000001c1b1b7210 */ /* 0x000fc60007f3e0ff */
[----:B0-----:R-:W4:Y:S04]  /*48a60*/  LDL.LU R26, [R1+0x11a0] ;  /* 0x0011a000011a7983 */ /* 0x001f280000300800 */
        /* <DEDUP_REMOVED lines=44> */
[--C-:B---3--:R-:W-:Y:S01]  /*48d30*/  IMAD.X R25, R25, 0x1, R0.reuse, P2 ;  /* 0x0000000119197824 */ /* 0x108fe200010e0600 */
[-C--:B----4-:R-:W-:Y:S01]  /*48d40*/  IADD3 R20, P2, R20, R28.reuse, RZ ;  /* 0x0000001c14147210 */ /* 0x090fe20007f5e0ff */
[--C-:B------:R-:W-:Y:S01]  /*48d50*/  IMAD.X R21, R21, 0x1, R0.reuse, P1 ;  /* 0x0000000115157824 */ /* 0x100fe200008e0600 */
[-C--:B------:R-:W-:Y:S02]  /*48d60*/  IADD3 R22, P1, R22, R28.reuse, RZ ;  /* 0x0000001c16167210 */ /* 0x080fe40007f3e0ff */
[----:B------:R0:W-:Y:S01]  /*48d70*/  STL [R1+0x11bc], R25 ;  /* 0x0011bc1901007387 */ /* 0x0001e20000100800 */
[--C-:B------:R-:W-:Y:S01]  /*48d80*/  IMAD.X R23, R23, 0x1, R0.reuse, P4 ;  /* 0x0000000117177824 */ /* 0x100fe200020e0600 */
[-C--:B------:R-:W-:Y:S01]  /*48d90*/  IADD3 R16, P4, R16, R28.reuse, RZ ;  /* 0x0000001c10107210 */ /* 0x080fe20007f9e0ff */
[--C-:B------:R-:W-:Y:S01]  /*48da0*/  IMAD.X R17, R17, 0x1, R0.reuse, P6 ;  /* 0x0000000111117824 */ /* 0x100fe200030e0600 */
[-C--:B------:R-:W-:Y:S01]  /*48db0*/  IADD3 R18, P6, R18, R28.reuse, RZ ;  /* 0x0000001c12127210 */ /* 0x080fe20007fde0ff */
[--C-:B------:R-:W-:Y:S01]  /*48dc0*/  IMAD.X R19, R19, 0x1, R0.reuse, P5 ;  /* 0x0000000113137824 */ /* 0x100fe200028e0600 */
[----:B------:R-:W-:Y:S01]  /*48dd0*/  IADD3 R5, P5, R5, R28, RZ ;  /* 0x0000001c05057210 */ /* 0x000fe20007fbe0ff */
[----:B0-----:R-:W3:Y:S04]  /*48de0*/  LDL.LU R25, [R1+0x1130] ;  /* 0x0011300001197983 */ /* 0x001ee80000300800 */
        /* <DEDUP_REMOVED lines=24> */
[--C-:B------:R-:W-:Y:S01]  /*48f70*/  IMAD.X R14, R14, 0x1, R0.reuse, P6 ;  /* 0x000000010e0e7824 */ /* 0x100fe200030e0600 */
[-C--:B------:R-:W-:Y:S01]  /*48f80*/  IADD3 R15, P6, R15, R28.reuse, RZ ;  /* 0x0000001c0f0f7210 */ /* 0x080fe20007fde0ff */
[----:B------:R-:W-:Y:S01]  /*48f90*/  IMAD.X R29, R29, 0x1, R0, P5 ;  /* 0x000000011d1d7824 */ /* 0x000fe200028e0600 */
[----:B0-----:R-:W4:Y:S04]  /*48fa0*/  LDL.LU R3, [R1+0x1154] ;  /* 0x0011540001037983 */ /* 0x001f280000300800 */
[----:B------:R-:W-:Y:S04]  /*48fb0*/  STL [R1+0x117c], R13 ;  /* 0x00117c0d01007387 */ /* 0x000fe80000100800 */
[----:B------:R0:W-:Y:S04]  /*48fc0*/  STL [R1+0x116c], R29 ;  /* 0x00116c1d01007387 */ /* 0x0001e80000100800 */
[----:B------:R-:W-:Y:S01]  /*48fd0*/  STL [R1+0x1174], R14 ;  /* 0x0011740e01007387 */ /* 0x000fe20000100800 */
[----:B------:R-:W-:-:S03]  /*48fe0*/  IADD3 R2, P5, R2, R28, RZ ;  /* 0x0000001c02027210 */ /* 0x000fc60007fbe0ff */
        /* <DEDUP_REMOVED lines=10> */
[----:B--2---:R-:W-:-:S05]  /*49090*/  IMAD.X R24, R24, 0x1, R0, P2 ;  /* 0x0000000118187824 */ /* 0x004fca00010e0600 */
[----:B------:R0:W-:Y:S04]  /*490a0*/  STL [R1+0x115c], R24 ;  /* 0x00115c1801007387 */ /* 0x0001e80000100800 */
[----:B0-----:R-:W2:Y:S04]  /*490b0*/  LDL.LU R24, [R1+0x1118] ;  /* 0x0011180001187983 */ /* 0x001ea80000300800 */
[----:B------:R-:W2:Y:S04]  /*490c0*/  LDL.LU R20, [R1+0x113c] ;  /* 0x00113c0001147983 */ /* 0x000ea80000300800 */
[----:B------:R-:W2:Y:S04]  /*490d0*/  LDL.LU R21, [R1+0x1110] ;  /* 0x0011100001157983 */ /* 0x000ea80000300800 */
[----:B------:R-:W2:Y:S01]  /*490e0*/  LDL.LU R22, [R1+0x1134] ;  /* 0x0011340001167983 */ /* 0x000ea20000300800 */
[----:B---3--:R-:W-:-:S05]  /*490f0*/  IADD3 R25, P2, R25, R28, RZ ;  /* 0x0000001c19197210 */ /* 0x008fca0007f5e0ff */
[----:B------:R0:W-:Y:S04]  /*49100*/  STL [R1+0x1130], R25 ;  /* 0x0011301901007387 */ /* 0x0001e80000100800 */
        /* <DEDUP_REMOVED lines=13> */
[----:B0-----:R-:W3:Y:S04]  /*491e0*/  LDL.LU R25, [R1+0x10fc] ;  /* 0x0010fc0001197983 */ /* 0x001ee80000300800 */
[----:B------:R-:W3:Y:S04]  /*491f0*/  LDL.LU R14, [R1+0x10d0] ;  /* 0x0010d000010e7983 */ /* 0x000ee80000300800 */
[----:B------:R-:W3:Y:S01]  /*49200*/  LDL.LU R15, [R1+0x10f4] ;  /* 0x0010f400010f7983 */ /* 0x000ee20000300800 */
[----:B----4-:R-:W-:-:S05]  /*49210*/  IMAD.X R3, R3, 0x1, R0, P1 ;  /* 0x0000000103037824 */ /* 0x010fca00008e0600 */
        /* <DEDUP_REMOVED lines=14> */
[-C--:B--2---:R-:W-:Y:S01]  /*49300*/  IADD3 R24, P6, R24, R28.reuse, RZ ;  /* 0x0000001c18187210 */ /* 0x084fe20007fde0ff */
[--C-:B------:R-:W-:Y:S01]  /*49310*/  IMAD.X R20, R20, 0x1, R0.reuse, P5 ;  /* 0x0000000114147824 */ /* 0x100fe200028e0600 */
[----:B------:R-:W-:Y:S01]  /*49320*/  IADD3 R21, P5, R21, R28, RZ ;  /* 0x0000001c15157210 */ /* 0x000fe20007fbe0ff */
[----:B------:R-:W-:-:S02]  /*49330*/  IMAD.X R22, R22, 0x1, R0, P3 ;  /* 0x0000000116167824 */ /* 0x000fc400018e0600 */
[----:B------:R0:W-:Y:S01]  /*49340*/  STL [R1+0x1118], R24 ;  /* 0x0011181801007387 */ /* 0x0001e20000100800 */
[-C--:B---3--:R-:W-:Y:S01]  /*49350*/  IADD3 R23, P3, R23, R28.reuse, RZ ;  /* 0x0000001c17177210 */ /* 0x088fe20007f7e0ff */
[--C-:B------:R-:W-:Y:S01]  /*49360*/  IMAD.X R16, R16, 0x1, R0.reuse, P2 ;  /* 0x0000000110107824 */ /* 0x100fe200010e0600 */
[----:B------:R-:W-:Y:S01]  /*49370*/  IADD3 R17, P2, R17, R28, RZ ;  /* 0x0000001c11117210 */ /* 0x000fe20007f5e0ff */
[----:B0-----:R-:W2:Y:S04]  /*49380*/  LDL.LU R24, [R1+0x10dc] ;  /* 0x0010dc0001187983 */ /* 0x001ea80000300800 */
        /* <DEDUP_REMOVED lines=29> */
[----:B0-----:R-:W3:Y:S01]  /*49560*/  LDL.LU R25, [R1+0x10b0] ;  /* 0x0010b00001197983 */ /* 0x001ee20000300800 */
[----:B----4-:R-:W-:-:S03]  /*49570*/  IADD3 R3, P1, R3, R28, RZ ;  /* 0x0000001c03037210 */ /* 0x010fc60007f3e0ff */
        /* <DEDUP_REMOVED lines=16> */
[----:B0-----:R-:W4:Y:S04]  /*49680*/  LDL.LU R27, [R1+0x10c4] ;  /* 0x0010c400011b7983 */ /* 0x001f280000300800 */
[----:B------:R-:W4:Y:S04]  /*49690*/  LDL.LU R20, [R1+0x1098] ;  /* 0x0010980001147983 */ /* 0x000f280000300800 */
[----:B------:R-:W4:Y:S04]  /*496a0*/  LDL.LU R21, [R1+0x10bc] ;  /* 0x0010bc0001157983 */ /* 0x000f280000300800 */
[----:B------:R-:W4:Y:S01]  /*496b0*/  LDL.LU R22, [R1+0x1090] ;  /* 0x0010900001167983 */ /* 0x000f220000300800 */
[----:B--2---:R-:W-:-:S05]  /*496c0*/  IMAD.X R24, R24, 0x1, R0, P5 ;  /* 0x0000000118187824 */ /* 0x004fca00028e0600 */
        /* <DEDUP_REMOVED lines=18> */
[----:B------:R0:W-:Y:S04]  /*497f0*/  STL [R1+0x10b0], R25 ;  /* 0x0010b01901007387 */ /* 0x0001e80000100800 */
[----:B0-----:R-:W3:Y:S01]  /*49800*/  LDL.LU R25, [R1+0x1074] ;  /* 0x0010740001197983 */ /* 0x001ee20000300800 */
        /* <DEDUP_REMOVED lines=15> */
[-C--:B------:R-:W-:Y:S01]  /*49900*/  IADD3 R20, P1, R20, R28.reuse, RZ ;  /* 0x0000001c14147210 */ /* 0x080fe20007f3e0ff */
[----:B------:R-:W-:Y:S01]  /*49910*/  IMAD.X R21, R21, 0x1, R0, P4 ;  /* 0x0000000115157824 */ /* 0x000fe200020e0600 */
[----:B------:R-:W-:-:S03]  /*49920*/  IADD3 R22, P4, R22, R28, RZ ;  /* 0x0000001c16167210 */ /* 0x000fc60007f9e0ff */
[----:B------:R-:W-:Y:S04]  /*49930*/  STL [R1+0x1098], R20 ;  /* 0x0010981401007387 */ /* 0x000fe80000100800 */
[----:B------:R-:W-:Y:S04]  /*49940*/  STL [R1+0x10bc], R21 ;  /* 0x0010bc1501007387 */ /* 0x000fe80000100800 */
[----:B------:R-:W-:Y:S01]  /*49950*/  STL [R1+0x1090], R22 ;  /* 0x0010901601007387 */ /* 0x000fe20000100800 */
[--C-:B--2---:R-:W-:Y:S01]  /*49960*/  IMAD.X R23, R23, 0x1, R0.reuse, P6 ;  /* 0x0000000117177824 */ /* 0x104fe200030e0600 */
[-C--:B------:R-:W-:Y:S01]  /*49970*/  IADD3 R16, P6, R16, R28.reuse, RZ ;  /* 0x0000001c10107210 */ /* 0x080fe20007fde0ff */
[--C-:B------:R-:W-:Y:S01]  /*49980*/  IMAD.X R17, R17, 0x1, R0.reuse, P5 ;  /* 0x0000000111117824 */ /* 0x100fe200028e0600 */
[-C--:B------:R-:W-:Y:S01]  /*49990*/  IADD3 R18, P5, R18, R28.reuse, RZ ;  /* 0x0000001c12127210 */ /* 0x080fe20007fbe0ff */
[----:B------:R-:W-:Y:S01]  /*499a0*/  IMAD.X R19, R19, 0x1, R0, P3 ;  /* 0x0000000113137824 */ /* 0x000fe200018e0600 */
        /* <DEDUP_REMOVED lines=20> */
[----:B------:R0:W-:Y:S01]  /*49af0*/  STL [R1+0x1058], R24 ;  /* 0x0010581801007387 */ /* 0x0001e20000100800 */
[----:B------:R-:W-:-:S03]  /*49b00*/  IMAD.X R14, R14, 0x1, R0, P5 ;  /* 0x000000010e0e7824 */ /* 0x000fc600028e0600 */
[----:B------:R-:W-:Y:S01]  /*49b10*/  STL [R1+0x1060], R12 ;  /* 0x0010600c01007387 */ /* 0x000fe20000100800 */
[----:B------:R-:W-:-:S03]  /*49b20*/  IADD3 R15, P5, R15, R28, RZ ;  /* 0x0000001c0f0f7210 */ /* 0x000fc60007fbe0ff */
[----:B0-----:R-:W2:Y:S04]  /*49b30*/  LDL.LU R24, [R1+0x105c] ;  /* 0x00105c0001187983 */ /* 0x001ea80000300800 */
[----:B------:R-:W-:Y:S01]  /*49b40*/  STL [R1+0x1084], R13 ;  /* 0x0010840d01007387 */ /* 0x000fe20000100800 */
[----:B---3--:R-:W-:-:S05]  /*49b50*/  IMAD.X R25, R25, 0x1, R0, P3 ;  /* 0x0000000119197824 */ /* 0x008fca00018e0600 */
[----:B------:R0:W-:Y:S04]  /*49b60*/  STL [R1+0x1074], R25 ;  /* 0x0010741901007387 */ /* 0x0001e80000100800 */
[----:B------:R-:W-:Y:S04]  /*49b70*/  STL [R1+0x107c], R14 ;  /* 0x00107c0e01007387 */ /* 0x000fe80000100800 */
[----:B0-----:R-:W3:Y:S01]  /*49b80*/  LDL.LU R25, [R1+0x1030] ;  /* 0x0010300001197983 */ /* 0x001ee20000300800 */
[----:B----4-:R-:W-:-:S03]  /*49b90*/  IADD3 R3, P3, R3, R28, RZ ;  /* 0x0000001c03037210 */ /* 0x010fc60007f7e0ff */
        /* <DEDUP_REMOVED lines=33> */
[----:B--2---:R-:W-:-:S05]  /*49db0*/  IMAD.X R24, R24, 0x1, R0, P4 ;  /* 0x0000000118187824 */ /* 0x004fca00020e0600 */
[----:B------:R0:W-:Y:S04]  /*49dc0*/  STL [R1+0x105c], R24 ;  /* 0x00105c1801007387 */ /* 0x0001e80000100800 */
[----:B0-----:R-:W2:Y:S01]  /*49dd0*/  LDL.LU R24, [R1+0xfd0] ;  /* 0x000fd00001187983 */ /* 0x001ea20000300800 */
        /* <DEDUP_REMOVED lines=44> */
[----:B------:R-:W-:Y:S04]  /*4a0a0*/  STL [R1+0xfe8], R6 ;  /* 0x000fe80601007387 */ /* 0x000fe80000100800 */
[----:B------:R0:W-:Y:S04]  /*4a0b0*/  STL [R1+0x1004], R27 ;  /* 0x0010041b01007387 */ /* 0x0001e80000100800 */
[----:B------:R-:W-:Y:S04]  /*4a0c0*/  STL [R1+0x100c], R12 ;  /* 0x00100c0c01007387 */ /* 0x000fe80000100800 */
[----:B0-----:R-:W4:Y:S01]  /*4a0d0*/  LDL.LU R27, [R1+0xfb8] ;  /* 0x000fb800011b7983 */ /* 0x001f220000300800 */
[-C--:B------:R-:W-:Y:S01]  /*4a0e0*/  IADD3 R13, P2, R13, R28.reuse, RZ ;  /* 0x0000001c0d0d7210 */ /* 0x080fe20007f5e0ff */
[----:B------:R-:W-:Y:S01]  /*4a0f0*/  IMAD.X R15, R15, 0x1, R0, P4 ;  /* 0x000000010f0f7824 */ /* 0x000fe200020e0600 */
[----:B------:R-:W-:-:S03]  /*4a100*/  IADD3 R14, P1, R14, R28, RZ ;  /* 0x0000001c0e0e7210 */ /* 0x000fc60007f3e0ff */
[----:B------:R-:W-:Y:S01]  /*4a110*/  STL [R1+0xfe0], R13 ;  /* 0x000fe00d01007387 */ /* 0x000fe20000100800 */
[----:B--2---:R-:W-:-:S05]  /*4a120*/  IADD3 R24, P4, R24, R28, RZ ;  /* 0x0000001c18187210 */ /* 0x004fca0007f9e0ff */
[----:B------:R0:W-:Y:S04]  /*4a130*/  STL [R1+0xfd0], R24 ;  /* 0x000fd01801007387 */ /* 0x0001e80000100800 */
[----:B------:R-:W-:Y:S04]  /*4a140*/  STL [R1+0xfd8], R14 ;  /* 0x000fd80e01007387 */ /* 0x000fe80000100800 */
[----:B0-----:R-:W2:Y:S04]  /*4a150*/  LDL.LU R24, [R1+0xfdc] ;  /* 0x000fdc0001187983 */ /* 0x001ea80000300800 */
[----:B------:R-:W-:Y:S01]  /*4a160*/  STL [R1+0xffc], R15 ;  /* 0x000ffc0f01007387 */ /* 0x000fe20000100800 */
[----:B---3--:R-:W-:-:S05]  /*4a170*/  IMAD.X R25, R25, 0x1, R0, P6 ;  /* 0x0000000119197824 */ /* 0x008fca00030e0600 */
[----:B------:R0:W-:Y:S04]  /*4a180*/  STL [R1+0xff4], R25 ;  /* 0x000ff41901007387 */ /* 0x0001e80000100800 */
[----:B0-----:R-:W3:Y:S01]  /*4a190*/  LDL.LU R25, [R1+0xfb0] ;  /* 0x000fb00001197983 */ /* 0x001ee20000300800 */
[----:B----4-:R-:W-:-:S05]  /*4a1a0*/  IADD3 R3, P6, R3, R28, RZ ;  /* 0x0000001c03037210 */ /* 0x010fca0007fde0ff */
        /* <DEDUP_REMOVED lines=30> */
[----:B------:R0:W-:Y:S04]  /*4a390*/  STL [R1+0xfb8], R27 ;  /* 0x000fb81b01007387 */ /* 0x0001e80000100800 */
[----:B0-----:R-:W4:Y:S01]  /*4a3a0*/  LDL.LU R27, [R1+0xf7c] ;  /* 0x000f7c00011b7983 */ /* 0x001f220000300800 */
        /* <DEDUP_REMOVED lines=51> */
[----:B------:R-:W-:Y:S04]  /*4a6e0*/  STL [R1+0xf8c], R13 ;  /* 0x000f8c0d01007387 */ /* 0x000fe80000100800 */
[----:B------:R0:W-:Y:S04]  /*4a6f0*/  STL [R1+0xf7c], R27 ;  /* 0x000f7c1b01007387 */ /* 0x0001e80000100800 */
[----:B------:R-:W-:Y:S04]  /*4a700*/  STL [R1+0xf84], R14 ;  /* 0x000f840e01007387 */ /* 0x000fe80000100800 */
[----:B0-----:R-:W4:Y:S01]  /*4a710*/  LDL.LU R27, [R1+0xf38] ;  /* 0x000f3800011b7983 */ /* 0x001f220000300800 */
[----:B------:R-:W-:-:S05]  /*4a720*/  IADD3 R15, P3, R15, R28, RZ ;  /* 0x0000001c0f0f7210 */ /* 0x000fca0007f7e0ff */
[----:B------:R-:W-:Y:S01]  /*4a730*/  STL [R1+0xf58], R15 ;  /* 0x000f580f01007387 */ /* 0x000fe20000100800 */
[----:B--2---:R-:W-:-:S05]  /*4a740*/  IADD3 R24, P2, R24, R28, RZ ;  /* 0x0000001c18187210 */ /* 0x004fca0007f5e0ff */
[----:B------:R0:W-:Y:S04]  /*4a750*/  STL [R1+0xf50], R24 ;  /* 0x000f501801007387 */ /* 0x0001e80000100800 */
[----:B0-----:R-:W2:Y:S01]  /*4a760*/  LDL.LU R24, [R1+0xf5c] ;  /* 0x000f5c0001187983 */ /* 0x001ea20000300800 */
        /* <DEDUP_REMOVED lines=91> */
[----:B------:R0:W-:Y:S04]  /*4ad20*/  STL [R1+0xefc], R27 ;  /* 0x000efc1b01007387 */ /* 0x0001e80000100800 */
[----:B0-----:R-:W4:Y:S01]  /*4ad30*/  LDL.LU R27, [R1+0xeb8] ;  /* 0x000eb800011b7983 */ /* 0x001f220000300800 */
        /* <DEDUP_REMOVED lines=45> */
[--C-:B----4-:R-:W-:Y:S01]  /*4b010*/  IMAD.X R3, R3, 0x1, R0.reuse, P6 ;  /* 0x0000000103037824 */ /* 0x110fe200030e0600 */
[-C--:B------:R-:W-:Y:S01]  /*4b020*/  IADD3 R20, P6, R20, R28.reuse, RZ ;  /* 0x0000001c14147210 */ /* 0x080fe20007fde0ff */
        /* <DEDUP_REMOVED lines=53> */
[----:B------:R0:W-:Y:S04]  /*4b380*/  STL [R1+0xe74], R25 ;  /* 0x000e741901007387 */ /* 0x0001e80000100800 */
[----:B0-----:R-:W3:Y:S04]  /*4b390*/  LDL.LU R25, [R1+0xe30] ;  /* 0x000e300001197983 */ /* 0x001ee80000300800 */
[----:B------:R-:W3:Y:S01]  /*4b3a0*/  LDL.LU R20, [R1+0xe54] ;  /* 0x000e540001147983 */ /* 0x000ee20000300800 */
[----:B----4-:R-:W-:-:S03]  /*4b3b0*/  IADD3 R3, P6, R3, R28, RZ ;  /* 0x0000001c03037210 */ /* 0x010fc60007fde0ff */
        /* <DEDUP_REMOVED lines=34> */
[-C--:B---3--:R-:W-:Y:S01]  /*4b5e0*/  IADD3 R25, P2, R25, R28.reuse, RZ ;  /* 0x0000001c19197210 */ /* 0x088fe20007f5e0ff */
[--C-:B------:R-:W-:Y:S01]  /*4b5f0*/  IMAD.X R20, R20, 0x1, R0.reuse, P1 ;  /* 0x0000000114147824 */ /* 0x100fe200008e0600 */
[-C--:B----4-:R-:W-:Y:S01]  /*4b600*/  IADD3 R21, P1, R21, R28.reuse, RZ ;  /* 0x0000001c15157210 */ /* 0x090fe20007f3e0ff */
[--C-:B------:R-:W-:Y:S02]  /*4b610*/  IMAD.X R22, R22, 0x1, R0.reuse, P4 ;  /* 0x0000000116167824 */ /* 0x100fe400020e0600 */
[----:B------:R0:W-:Y:S01]  /*4b620*/  STL [R1+0xe30], R25 ;  /* 0x000e301901007387 */ /* 0x0001e20000100800 */
[-C--:B------:R-:W-:Y:S01]  /*4b630*/  IADD3 R23, P4, R23, R28.reuse, RZ ;  /* 0x0000001c17177210 */ /* 0x080fe20007f9e0ff */
[--C-:B------:R-:W-:Y:S01]  /*4b640*/  IMAD.X R16, R16, 0x1, R0.reuse, P6 ;  /* 0x0000000110107824 */ /* 0x100fe200030e0600 */
[-C--:B------:R-:W-:Y:S01]  /*4b650*/  IADD3 R17, P6, R17, R28.reuse, RZ ;  /* 0x0000001c11117210 */ /* 0x080fe20007fde0ff */
[--C-:B------:R-:W-:Y:S01]  /*4b660*/  IMAD.X R18, R18, 0x1, R0.reuse, P5 ;  /* 0x0000000112127824 */ /* 0x100fe200028e0600 */
[-C--:B------:R-:W-:Y:S01]  /*4b670*/  IADD3 R19, P5, R19, R28.reuse, RZ ;  /* 0x0000001c13137210 */ /* 0x080fe20007fbe0ff */
[----:B------:R-:W-:Y:S01]  /*4b680*/  IMAD.X R5, R5, 0x1, R0, P3 ;  /* 0x0000000105057824 */ /* 0x000fe200018e0600 */
[----:B0-----:R-:W3:Y:S04]  /*4b690*/  LDL.LU R25, [R1+0xdf4] ;  /* 0x000df40001197983 */ /* 0x001ee80000300800 */
[----:B------:R-:W-:Y:S04]  /*4b6a0*/  STL [R1+0xe54], R20 ;  /* 0x000e541401007387 */ /* 0x000fe80000100800 */
[----:B------:R-:W-:Y:S04]  /*4b6b0*/  STL [R1+0xe28], R21 ;  /* 0x000e281501007387 */ /* 0x000fe80000100800 */
        /* <DEDUP_REMOVED lines=24> */
[----:B0-----:R-:W4:Y:S01]  /*4b840*/  LDL.LU R3, [R1+0xdc8] ;  /* 0x000dc80001037983 */ /* 0x001f220000300800 */
[----:B------:R-:W-:-:S03]  /*4b850*/  IADD3 R29, P5, R29, R28, RZ ;  /* 0x0000001c1d1d7210 */ /* 0x000fc60007fbe0ff */
        /* <DEDUP_REMOVED lines=16> */
[----:B0-----:R-:W2:Y:S04]  /*4b960*/  LDL.LU R24, [R1+0xddc] ;  /* 0x000ddc0001187983 */ /* 0x001ea80000300800 */
[----:B------:R-:W2:Y:S04]  /*4b970*/  LDL.LU R20, [R1+0xdb0] ;  /* 0x000db00001147983 */ /* 0x000ea80000300800 */
[----:B------:R-:W2:Y:S04]  /*4b980*/  LDL.LU R21, [R1+0xdd4] ;  /* 0x000dd40001157983 */ /* 0x000ea80000300800 */
[----:B------:R-:W2:Y:S01]  /*4b990*/  LDL.LU R22, [R1+0xda8] ;  /* 0x000da80001167983 */ /* 0x000ea20000300800 */
[----:B---3--:R-:W-:-:S05]  /*4b9a0*/  IMAD.X R25, R25, 0x1, R0, P1 ;  /* 0x0000000119197824 */ /* 0x008fca00008e0600 */
        /* <DEDUP_REMOVED lines=17> */
[----:B----4-:R-:W-:-:S05]  /*4bac0*/  IADD3 R3, P1, R3, R28, RZ ;  /* 0x0000001c03037210 */ /* 0x010fca0007f3e0ff */
[----:B------:R0:W-:Y:S04]  /*4bad0*/  STL [R1+0xdc8], R3 ;  /* 0x000dc80301007387 */ /* 0x0001e80000100800 */
[----:B0-----:R-:W4:Y:S01]  /*4bae0*/  LDL.LU R3, [R1+0xd8c] ;  /* 0x000d8c0001037983 */ /* 0x001f220000300800 */
        /* <DEDUP_REMOVED lines=16> */
[----:B------:R0:W-:Y:S04]  /*4bbf0*/  STL [R1+0xddc], R24 ;  /* 0x000ddc1801007387 */ /* 0x0001e80000100800 */
[----:B0-----:R-:W2:Y:S01]  /*4bc00*/  LDL.LU R24, [R1+0xd50] ;  /* 0x000d500001187983 */ /* 0x001ea20000300800 */
[--C-:B---3--:R-:W-:Y:S01]  /*4bc10*/  IMAD.X R23, R23, 0x1, R0.reuse, P2 ;  /* 0x0000000117177824 */ /* 0x108fe200010e0600 */
[----:B------:R-:W-:Y:S02]  /*4bc20*/  IADD3 R16, P2, R16, R28, RZ ;  /* 0x0000001c10107210 */ /* 0x000fe40007f5e0ff */
        /* <DEDUP_REMOVED lines=30> */
[----:B0-----:R-:W3:Y:S04]  /*4be10*/  LDL.LU R25, [R1+0xd74] ;  /* 0x000d740001197983 */ /* 0x001ee80000300800 */
[----:B------:R-:W-:Y:S01]  /*4be20*/  STL [R1+0xd9c], R13 ;  /* 0x000d9c0d01007387 */ /* 0x000fe20000100800 */
[----:B----4-:R-:W-:-:S05]  /*4be30*/  IMAD.X R3, R3, 0x1, R0, P4 ;  /* 0x0000000103037824 */ /* 0x010fca00020e0600 */
[----:B------:R0:W-:Y:S04]  /*4be40*/  STL [R1+0xd8c], R3 ;  /* 0x000d8c0301007387 */ /* 0x0001e80000100800 */
[----:B------:R-:W-:Y:S04]  /*4be50*/  STL [R1+0xd94], R14 ;  /* 0x000d940e01007387 */ /* 0x000fe80000100800 */
[----:B0-----:R-:W4:Y:S01]  /*4be60*/  LDL.LU R3, [R1+0xd48] ;  /* 0x000d480001037983 */ /* 0x001f220000300800 */
[----:B------:R-:W-:-:S03]  /*4be70*/  IADD3 R29, P4, R29, R28, RZ ;  /* 0x0000001c1d1d7210 */ /* 0x000fc60007f9e0ff */
        /* <DEDUP_REMOVED lines=34> */
[----:B------:R0:W-:Y:S04]  /*4c0a0*/  STL [R1+0xd74], R25 ;  /* 0x000d741901007387 */ /* 0x0001e80000100800 */
[----:B0-----:R-:W3:Y:S01]  /*4c0b0*/  LDL.LU R25, [R1+0xce8] ;  /* 0x000ce80001197983 */ /* 0x001ee20000300800 */
        /* <DEDUP_REMOVED lines=54> */
[----:B------:R-:W-:Y:S04]  /*4c420*/  STL [R1+0xcf0], R14 ;  /* 0x000cf00e01007387 */ /* 0x000fe80000100800 */
[----:B0-----:R-:W3:Y:S04]  /*4c430*/  LDL.LU R25, [R1+0xcf4] ;  /* 0x000cf40001197983 */ /* 0x001ee80000300800 */
[----:B------:R-:W-:Y:S01]  /*4c440*/  STL [R1+0xd14], R15 ;  /* 0x000d140f01007387 */ /* 0x000fe20000100800 */
[----:B----4-:R-:W-:-:S05]  /*4c450*/  IMAD.X R3, R3, 0x1, R0, P2 ;  /* 0x0000000103037824 */ /* 0x010fca00010e0600 */
[----:B------:R0:W-:Y:S04]  /*4c460*/  STL [R1+0xd0c], R3 ;  /* 0x000d0c0301007387 */ /* 0x0001e80000100800 */
[----:B0-----:R-:W4:Y:S01]  /*4c470*/  LDL.LU R3, [R1+0xcc8] ;  /* 0x000cc80001037983 */ /* 0x001f220000300800 */
        /* <DEDUP_REMOVED lines=91> */
[----:B------:R0:W-:Y:S04]  /*4ca30*/  STL [R1+0xc68], R25 ;  /* 0x000c681901007387 */ /* 0x0001e80000100800 */
[----:B0-----:R-:W3:Y:S01]  /*4ca40*/  LDL.LU R25, [R1+0xc74] ;  /* 0x000c740001197983 */ /* 0x001ee20000300800 */
        /* <DEDUP_REMOVED lines=138> */
[--C-:B------:R-:W-:Y:S01]  /*4d2f0*/  IMAD.X R29, R29, 0x1, R0.reuse, P2 ;  /* 0x000000011d1d7824 */ /* 0x100fe200010e0600 */
        /* <DEDUP_REMOVED lines=56> */
[----:B------:R-:W-:-:S03]  /*4d680*/  IADD3 R29, P2, R29, R28, RZ ;  /* 0x0000001c1d1d7210 */ /* 0x000fc60007f5e0ff */
        /* <DEDUP_REMOVED lines=35> */
[-C--:B----4-:R-:W-:Y:S01]  /*4d8c0*/  IADD3 R3, P6, R3, R28.reuse, RZ ;  /* 0x0000001c03037210 */ /* 0x090fe20007fde0ff */
[--C-:B------:R-:W-:Y:S01]  /*4d8d0*/  IMAD.X R20, R20, 0x1, R0.reuse, P5 ;  /* 0x0000000114147824 */ /* 0x100fe200028e0600 */
[-C--:B------:R-:W-:Y:S01]  /*4d8e0*/  IADD3 R21, P5, R21, R28.reuse, RZ ;  /* 0x0000001c15157210 */ /* 0x080fe20007fbe0ff */
        /* <DEDUP_REMOVED lines=34> */
[----:B------:R-:W-:Y:S01]  /*4db10*/  STL [R1+0xb34], R12 ;  /* 0x000b340c01007387 */ /* 0x000fe20000100800 */
[----:B------:R-:W-:-:S03]  /*4db20*/  IADD3 R2, P1, R2, R28, RZ ;  /* 0x0000001c02027210 */ /* 0x000fc60007f3e0ff */
        /* <DEDUP_REMOVED lines=17> */
[----:B0-----:R-:W3:Y:S04]  /*4dc40*/  LDL.LU R25, [R1+0xaf4] ;  /* 0x000af40001197983 */ /* 0x001ee80000300800 */
[----:B------:R-:W3:Y:S04]  /*4dc50*/  LDL.LU R20, [R1+0xac8] ;  /* 0x000ac80001147983 */ /* 0x000ee80000300800 */
[----:B------:R-:W3:Y:S01]  /*4dc60*/  LDL.LU R21, [R1+0xaec] ;  /* 0x000aec0001157983 */ /* 0x000ee20000300800 */
[----:B----4-:R-:W-:-:S03]  /*4dc70*/  IMAD.X R3, R3, 0x1, R0, P5 ;  /* 0x0000000103037824 */ /* 0x010fc600028e0600 */
        /* <DEDUP_REMOVED lines=34> */
[-C--:B------:R-:W-:Y:S01]  /*4dea0*/  IADD3 R20, P1, R20, R28.reuse, RZ ;  /* 0x0000001c14147210 */ /* 0x080fe20007f3e0ff */
[--C-:B------:R-:W-:Y:S01]  /*4deb0*/  IMAD.X R21, R21, 0x1, R0.reuse, P4 ;  /* 0x0000000115157824 */ /* 0x100fe200020e0600 */
[-C--:B----4-:R-:W-:Y:S02]  /*4dec0*/  IADD3 R22, P4, R22, R28.reuse, RZ ;  /* 0x0000001c16167210 */ /* 0x090fe40007f9e0ff */
[----:B------:R0:W-:Y:S01]  /*4ded0*/  STL [R1+0xaf4], R25 ;  /* 0x000af41901007387 */ /* 0x0001e20000100800 */
[--C-:B------:R-:W-:Y:S01]  /*4dee0*/  IMAD.X R23, R23, 0x1, R0.reuse, P6 ;  /* 0x0000000117177824 */ /* 0x100fe200030e0600 */
[-C--:B------:R-:W-:Y:S01]  /*4def0*/  IADD3 R16, P6, R16, R28.reuse, RZ ;  /* 0x0000001c10107210 */ /* 0x080fe20007fde0ff */
[--C-:B------:R-:W-:Y:S01]  /*4df00*/  IMAD.X R17, R17, 0x1, R0.reuse, P5 ;  /* 0x0000000111117824 */ /* 0x100fe200028e0600 */
[----:B------:R-:W-:Y:S01]  /*4df10*/  IADD3 R18, P5, R18, R28, RZ ;  /* 0x0000001c12127210 */ /* 0x000fe20007fbe0ff */
[----:B0-----:R-:W3:Y:S04]  /*4df20*/  LDL.LU R25, [R1+0xa68] ;  /* 0x000a680001197983 */ /* 0x001ee80000300800 */
        /* <DEDUP_REMOVED lines=28> */
[----:B0-----:R-:W4:Y:S04]  /*4e0f0*/  LDL.LU R3, [R1+0xa8c] ;  /* 0x000a8c0001037983 */ /* 0x001f280000300800 */
[----:B------:R-:W-:Y:S01]  /*4e100*/  STL [R1+0xab4], R13 ;  /* 0x000ab40d01007387 */ /* 0x000fe20000100800 */
[----:B------:R-:W-:-:S05]  /*4e110*/  IMAD.X R29, R29, 0x1, R0, P3 ;  /* 0x000000011d1d7824 */ /* 0x000fca00018e0600 */
        /* <DEDUP_REMOVED lines=56> */
[----:B------:R0:W-:Y:S04]  /*4e4a0*/  STL [R1+0xa50], R24 ;  /* 0x000a501801007387 */ /* 0x0001e80000100800 */
[----:B0-----:R-:W2:Y:S04]  /*4e4b0*/  LDL.LU R24, [R1+0xa14] ;  /* 0x000a140001187983 */ /* 0x001ea80000300800 */
[----:B------:R-:W-:Y:S01]  /*4e4c0*/  STL [R1+0xa74], R20 ;  /* 0x000a741401007387 */ /* 0x000fe20000100800 */
[-C--:B---3--:R-:W-:Y:S01]  /*4e4d0*/  IADD3 R23, P2, R23, R28.reuse, RZ ;  /* 0x0000001c17177210 */ /* 0x088fe20007f5e0ff */
        /* <DEDUP_REMOVED lines=30> */
[----:B0-----:R-:W3:Y:S04]  /*4e6c0*/  LDL.LU R25, [R1+0x9e8] ;  /* 0x0009e80001197983 */ /* 0x001ee80000300800 */
[----:B------:R-:W-:Y:S01]  /*4e6d0*/  STL [R1+0xa10], R13 ;  /* 0x000a100d01007387 */ /* 0x000fe20000100800 */
[----:B----4-:R-:W-:-:S05]  /*4e6e0*/  IADD3 R3, P4, R3, R28, RZ ;  /* 0x0000001c03037210 */ /* 0x010fca0007f9e0ff */
[----:B------:R0:W-:Y:S04]  /*4e6f0*/  STL [R1+0xa00], R3 ;  /* 0x000a000301007387 */ /* 0x0001e80000100800 */
[----:B------:R-:W-:Y:S04]  /*4e700*/  STL [R1+0xa08], R14 ;  /* 0x000a080e01007387 */ /* 0x000fe80000100800 */
[----:B0-----:R-:W4:Y:S04]  /*4e710*/  LDL.LU R3, [R1+0xa0c] ;  /* 0x000a0c0001037983 */ /* 0x001f280000300800 */
[----:B------:R-:W-:Y:S01]  /*4e720*/  STL [R1+0xa2c], R15 ;  /* 0x000a2c0f01007387 */ /* 0x000fe20000100800 */
        /* <DEDUP_REMOVED lines=91> */
[----:B0-----:R-:W3:Y:S04]  /*4ece0*/  LDL.LU R25, [R1+0x968] ;  /* 0x0009680001197983 */ /* 0x001ee80000300800 */
[----:B------:R-:W-:Y:S01]  /*4ecf0*/  STL [R1+0x988], R15 ;  /* 0x0009880f01007387 */ /* 0x000fe20000100800 */
        /* <DEDUP_REMOVED lines=141> */
[----:B0-----:R-:W4:Y:S01]  /*4f5d0*/  LDL.LU R29, [R1+0x8a4] ;  /* 0x0008a400011d7983 */ /* 0x001f220000300800 */
[-C--:B------:R-:W-:Y:S01]  /*4f5e0*/  IADD3 R20, P6, R20, R28.reuse, RZ ;  /* 0x0000001c14147210 */ /* 0x080fe20007fde0ff */
[--C-:B------:R-:W-:Y:S01]  /*4f5f0*/  IMAD.X R21, R21, 0x1, R0.reuse, P5 ;  /* 0x0000000115157824 */ /* 0x100fe200028e0600 */
[-C--:B------:R-:W-:Y:S01]  /*4f600*/  IADD3 R22, P5, R22, R28.reuse, RZ ;  /* 0x0000001c16167210 */ /* 0x080fe20007fbe0ff */
        /* <DEDUP_REMOVED lines=89> */
[-C--:B------:R-:W-:Y:S01]  /*4fba0*/  IADD3 R29, P2, R29, R28.reuse, RZ ;  /* 0x0000001c1d1d7210 */ /* 0x080fe20007f5e0ff */
        /* <DEDUP_REMOVED lines=55> */
[----:B0-----:R-:W4:Y:S04]  /*4ff20*/  LDL.LU R3, [R1+0x80c] ;  /* 0x00080c0001037983 */ /* 0x001f280000300800 */
[----:B------:R-:W4:Y:S04]  /*4ff30*/  LDL.LU R20, [R1+0x7e0] ;  /* 0x0007e00001147983 */ /* 0x000f280000300800 */
[----:B------:R-:W4:Y:S01]  /*4ff40*/  LDL.LU R21, [R1+0x804] ;  /* 0x0008040001157983 */ /* 0x000f220000300800 */
[----:B------:R-:W-:-:S03]  /*4ff50*/  IMAD.X R29, R29, 0x1, R0, P1 ;  /* 0x000000011d1d7824 */ /* 0x000fc600008e0600 */
        /* <DEDUP_REMOVED lines=71> */
[----:B0-----:R-:W4:Y:S01]  /*503d0*/  LDL.LU R29, [R1+0x7a4] ;  /* 0x0007a400011d7983 */ /* 0x001f220000300800 */
[----:B------:R-:W-:-:S03]  /*503e0*/  IMAD.X R2, R2, 0x1, R0, P4 ;  /* 0x0000000102027824 */ /* 0x000fc600020e0600 */
        /* <DEDUP_REMOVED lines=17> */
[----:B------:R-:W3:Y:S04]  /*50500*/  LDL.LU R20, [R1+0x78c] ;  /* 0x00078c0001147983 */ /* 0x000ee80000300800 */
[----:B------:R-:W3:Y:S04]  /*50510*/  LDL.LU R21, [R1+0x760] ;  /* 0x0007600001157983 */ /* 0x000ee80000300800 */
[----:B------:R-:W3:Y:S01]  /*50520*/  LDL.LU R22, [R1+0x784] ;  /* 0x0007840001167983 */ /* 0x000ee20000300800 */
[----:B----4-:R-:W-:-:S05]  /*50530*/  IADD3 R3, P5, R3, R28, RZ ;  /* 0x0000001c03037210 */ /* 0x010fca0007fbe0ff */
        /* <DEDUP_REMOVED lines=34> */
[-C--:B------:R-:W-:Y:S01]  /*50760*/  IADD3 R21, P4, R21, R28.reuse, RZ ;  /* 0x0000001c15157210 */ /* 0x080fe20007f9e0ff */
[--C-:B------:R-:W-:Y:S02]  /*50770*/  IMAD.X R22, R22, 0x1, R0.reuse, P6 ;  /* 0x0000000116167824 */ /* 0x100fe400030e0600 */
[----:B------:R0:W-:Y:S01]  /*50780*/  STL [R1+0x768], R25 ;  /* 0x0007681901007387 */ /* 0x0001e20000100800 */
[-C--:B----4-:R-:W-:Y:S01]  /*50790*/  IADD3 R23, P6, R23, R28.reuse, RZ ;  /* 0x0000001c17177210 */ /* 0x090fe20007fde0ff */
[--C-:B------:R-:W-:Y:S01]  /*507a0*/  IMAD.X R16, R16, 0x1, R0.reuse, P5 ;  /* 0x0000000110107824 */ /* 0x100fe200028e0600 */
[----:B------:R-:W-:Y:S01]  /*507b0*/  IADD3 R17, P5, R17, R28, RZ ;  /* 0x0000001c11117210 */ /* 0x000fe20007fbe0ff */
[----:B0-----:R-:W3:Y:S04]  /*507c0*/  LDL.LU R25, [R1+0x72c] ;  /* 0x00072c0001197983 */ /* 0x001ee80000300800 */
        /* <DEDUP_REMOVED lines=33> */
[----:B------:R-:W-:Y:S04]  /*509e0*/  STL [R1+0x720], R14 ;  /* 0x0007200e01007387 */ /* 0x000fe80000100800 */
[----:B0-----:R-:W4:Y:S01]  /*509f0*/  LDL.LU R29, [R1+0x724] ;  /* 0x00072400011d7983 */ /* 0x001f220000300800 */
[----:B------:R-:W-:-:S03]  /*50a00*/  IMAD.X R2, R2, 0x1, R0, P2 ;  /* 0x0000000102027824 */ /* 0x000fc600010e0600 */
        /* <DEDUP_REMOVED lines=53> */
[----:B0-----:R-:W2:Y:S04]  /*50d60*/  LDL.LU R24, [R1+0x688] ;  /* 0x0006880001187983 */ /* 0x001ea80000300800 */
[----:B------:R-:W-:Y:S04]  /*50d70*/  STL [R1+0x6e8], R20 ;  /* 0x0006e81401007387 */ /* 0x000fe80000100800 */
[----:B------:R-:W-:Y:S04]  /*50d80*/  STL [R1+0x70c], R21 ;  /* 0x00070c1501007387 */ /* 0x000fe80000100800 */
[----:B------:R-:W-:Y:S01]  /*50d90*/  STL [R1+0x6e0], R22 ;  /* 0x0006e01601007387 */ /* 0x000fe20000100800 */
[--C-:B---3--:R-:W-:Y:S01]  /*50da0*/  IMAD.X R23, R23, 0x1, R0.reuse, P1 ;  /* 0x0000000117177824 */ /* 0x108fe200008e0600 */
        /* <DEDUP_REMOVED lines=175> */
[--C-:B------:R-:W-:Y:S01]  /*518a0*/  IMAD.X R26, R26, 0x1, R0.reuse, P2 ;  /* 0x000000011a1a7824 */ /* 0x100fe200010e0600 */
[-C--:B------:R-:W-:Y:S01]  /*518b0*/  IADD3 R20, P2, R20, R28.reuse, RZ ;  /* 0x0000001c14147210 */ /* 0x080fe20007f5e0ff */
[----:B------:R-:W-:Y:S01]  /*518c0*/  IMAD.X R21, R21, 0x1, R0, P1 ;  /* 0x0000000115157824 */ /* 0x000fe200008e0600 */
        /* <DEDUP_REMOVED lines=34> */
[----:B0-----:R-:W4:Y:S04]  /*51af0*/  LDL.LU R27, [R1+0x157c] ;  /* 0x00157c00011b7983 */ /* 0x001f280000300800 */
[----:B------:R-:W-:Y:S04]  /*51b00*/  STL [R1+0x1554], R13 ;  /* 0x0015540d01007387 */ /* 0x000fe80000100800 */
[----:B------:R-:W4:Y:S01]  /*51b10*/  LDL.LU R7, [R1+0x15b8] ;  /* 0x0015b80001077983 */ /* 0x000f220000300800 */
[----:B------:R-:W-:Y:S01]  /*51b20*/  IMAD.X R14, R14, 0x1, R0, P6 ;  /* 0x000000010e0e7824 */ /* 0x000fe200030e0600 */
[----:B------:R-:W-:-:S04]  /*51b30*/  IADD3 R15, P6, R15, R28, RZ ;  /* 0x0000001c0f0f7210 */ /* 0x000fc80007fde0ff */
[----:B------:R-:W-:Y:S04]  /*51b40*/  STL [R1+0x155c], R14 ;  /* 0x00155c0e01007387 */ /* 0x000fe80000100800 */
[----:B------:R-:W-:Y:S04]  /*51b50*/  STL [R1+0x1598], R15 ;  /* 0x0015980f01007387 */ /* 0x000fe80000100800 */
[----:B------:R-:W4:Y:S01]  /*51b60*/  LDL.LU R5, [R1+0x15c0] ;  /* 0x0015c00001057983 */ /* 0x000f220000300800 */
[----:B--2---:R-:W-:-:S05]  /*51b70*/  IMAD.X R24, R24, 0x1, R0, P5 ;  /* 0x0000000118187824 */ /* 0x004fca00028e0600 */
[----:B------:R-:W-:Y:S01]  /*51b80*/  STL [R1+0x1564], R24 ;  /* 0x0015641801007387 */ /* 0x000fe20000100800 */
[----:B---3--:R-:W-:Y:S01]  /*51b90*/  IADD3 R25, P5, R25, R28, RZ ;  /* 0x0000001c19197210 */ /* 0x008fe20007fbe0ff */
[----:B----4-:R-:W-:-:S05]  /*51ba0*/  IMAD.X R3, R3, 0x1, R0, P3 ;  /* 0x0000000103037824 */ /* 0x010fca00018e0600 */
[----:B------:R0:W-:Y:S04]  /*51bb0*/  STL [R1+0x156c], R3 ;  /* 0x00156c0301007387 */ /* 0x0001e80000100800 */
[----:B------:R-:W-:Y:S04]  /*51bc0*/  STL [R1+0x15a0], R25 ;  /* 0x0015a01901007387 */ /* 0x000fe80000100800 */
[----:B0-----:R-:W2:Y:S01]  /*51bd0*/  LDL.LU R3, [R1+0x15c8] ;  /* 0x0015c80001037983 */ /* 0x001ea20000300800 */
[----:B------:R-:W-:-:S05]  /*51be0*/  IADD3 R29, P3, R29, R28, RZ ;  /* 0x0000001c1d1d7210 */ /* 0x000fca0007f7e0ff */
[----:B------:R0:W-:Y:S04]  /*51bf0*/  STL [R1+0x15a8], R29 ;  /* 0x0015a81d01007387 */ /* 0x0001e80000100800 */
[----:B0-----:R-:W3:Y:S01]  /*51c00*/  LDL.LU R29, [R1+0x15d0] ;  /* 0x0015d000011d7983 */ /* 0x001ee20000300800 */
        /* <DEDUP_REMOVED lines=23> */
[----:B0-----:R-:W4:Y:S01]  /*51d80*/  LDL.LU R26, [R1+0x1604] ;  /* 0x00160400011a7983 */ /* 0x001f220000300800 */
[----:B------:R-:W-:Y:S01]  /*51d90*/  IMAD.X R27, R27, 0x1, R0, P1 ;  /* 0x000000011b1b7824 */ /* 0x000fe200008e0600 */
[----:B------:R-:W-:-:S04]  /*51da0*/  IADD3 R7, P1, R7, R28, RZ ;  /* 0x0000001c07077210 */ /* 0x000fc80007f3e0ff */
[----:B------:R0:W-:Y:S04]  /*51db0*/  STL [R1+0x157c], R27 ;  /* 0x00157c1b01007387 */ /* 0x0001e80000100800 */
[----:B0-----:R-:W4:Y:S04]  /*51dc0*/  LDL.LU R27, [R1+0x1650] ;  /* 0x00165000011b7983 */ /* 0x001f280000300800 */
[----:B------:R0:W-:Y:S04]  /*51dd0*/  STL [R1+0x15b8], R7 ;  /* 0x0015b80701007387 */ /* 0x0001e80000100800 */
[----:B0-----:R0:W5:Y:S04]  /*51de0*/  LDL.LU R7, [R1+0x17c4] ;  /* 0x0017c40001077983 */ /* 0x0011680000300800 */
[----:B------:R-:W2:Y:S02]  /*51df0*/  LDL.LU R28, [R1+0x1584] ;  /* 0x00158400011c7983 */ /* 0x000ea40000300800 */
[----:B--2---:R-:W-:-:S05]  /*51e00*/  IMAD.X R28, R28, 0x1, R0, P4 ;  /* 0x000000011c1c7824 */ /* 0x004fca00020e0600 */
[----:B------:R1:W-:Y:S02]  /*51e10*/  STL [R1+0x1584], R28 ;  /* 0x0015841c01007387 */ /* 0x0003e40000100800 */
[----:B-1----:R-:W1:Y:S02]  /*51e20*/  LDC R28, c[0x0][0x23c] ;  /* 0x00008f00ff1c7b82 */ /* 0x002e640000000800 */
[----:B-1----:R-:W-:-:S04]  /*51e30*/  IMAD.SHL.U32 R28, R28, 0x80, RZ ;  /* 0x000000801c1c7824 */ /* 0x002fc800078e00ff */
[----:B------:R-:W-:-:S05]  /*51e40*/  IMAD.SHL.U32 R28, R28, 0x2, RZ ;  /* 0x000000021c1c7824 */ /* 0x000fca00078e00ff */
[----:B------:R-:W-:-:S05]  /*51e50*/  IADD3 R5, P4, R5, R28, RZ ;  /* 0x0000001c05057210 */ /* 0x000fca0007f9e0ff */
[----:B------:R1:W-:Y:S04]  /*51e60*/  STL [R1+0x15c0], R5 ;  /* 0x0015c00501007387 */ /* 0x0003e80000100800 */
[----:B-1----:R0:W5:Y:S04]  /*51e70*/  LDL.LU R5, [R1+0x17c0] ;  /* 0x0017c00001057983 */ /* 0x0021680000300800 */
        /* <DEDUP_REMOVED lines=15> */
[----:B---3--:R-:W-:-:S05]  /*51f70*/  IADD3 R29, P5, R29, R28, RZ ;  /* 0x0000001c1d1d7210 */ /* 0x008fca0007fbe0ff */
        /* <DEDUP_REMOVED lines=8> */
[----:B----4-:R-:W-:-:S05]  /*52000*/  IADD3 R2, P3, R2, R28, RZ ;  /* 0x0000001c02027210 */ /* 0x010fca0007f7e0ff */
[----:B------:R1:W-:Y:S04]  /*52010*/  STL [R1+0x15d8], R2 ;  /* 0x0015d80201007387 */ /* 0x0003e80000100800 */
[----:B-1----:R-:W2:Y:S04]  /*52020*/  LDL.LU R2, [R1+0x17b4] ;  /* 0x0017b40001027983 */ /* 0x002ea80000300800 */
[----:B------:R-:W3:Y:S01]  /*52030*/  LDL.LU R28, [R1+0x15a4] ;  /* 0x0015a400011c7983 */ /* 0x000ee20000300800 */
[--C-:B------:R-:W-:Y:S02]  /*52040*/  IMAD.X R21, R21, 0x1, R0.reuse, P1 ;  /* 0x0000000115157824 */ /* 0x100fe400008e0600 */
[----:B------:R-:W-:-:S02]  /*52050*/  IMAD.X R23, R23, 0x1, R0, P4 ;  /* 0x0000000117177824 */ /* 0x000fc400020e0600 */
[--C-:B------:R-:W-:Y:S02]  /*52060*/  IMAD.X R17, R17, 0x1, R0.reuse, P6 ;  /* 0x0000000111117824 */ /* 0x100fe400030e0600 */
[--C-:B------:R-:W-:Y:S02]  /*52070*/  IMAD.X R19, R19, 0x1, R0.reuse, P5 ;  /* 0x0000000113137824 */ /* 0x100fe400028e0600 */
[--C-:B------:R-:W-:Y:S02]  /*52080*/  IMAD.X R9, R9, 0x1, R0.reuse, P3 ;  /* 0x0000000109097824 */ /* 0x100fe400018e0600 */
[----:B---3--:R-:W-:-:S05]  /*52090*/  IMAD.X R28, R28, 0x1, R0, P2 ;  /* 0x000000011c1c7824 */ /* 0x008fca00010e0600 */
[----:B------:R1:W-:Y:S02]  /*520a0*/  STL [R1+0x15a4], R28 ;  /* 0x0015a41c01007387 */ /* 0x0003e40000100800 */
[----:B-1----:R-:W1:Y:S02]  /*520b0*/  LDC R28, c[0x0][0x23c] ;  /* 0x00008f00ff1c7b82 */ /* 0x002e640000000800 */
[----:B-1----:R-:W-:-:S04]  /*520c0*/  IMAD.SHL.U32 R28, R28, 0x80, RZ ;  /* 0x000000801c1c7824 */ /* 0x002fc800078e00ff */
[----:B------:R-:W-:-:S05]  /*520d0*/  IMAD.SHL.U32 R28, R28, 0x2, RZ ;  /* 0x000000021c1c7824 */ /* 0x000fca00078e00ff */
[-C--:B------:R-:W-:Y:S02]  /*520e0*/  IADD3 R20, P2, R20, R28.reuse, RZ ;  /* 0x0000001c14147210 */ /* 0x080fe40007f5e0ff */
[-C--:B------:R-:W-:Y:S02]  /*520f0*/  IADD3 R22, P1, R22, R28.reuse, RZ ;  /* 0x0000001c16167210 */ /* 0x080fe40007f3e0ff */
[-C--:B------:R-:W-:Y:S02]  /*52100*/  IADD3 R16, P4, R16, R28.reuse, RZ ;  /* 0x0000001c10107210 */ /* 0x080fe40007f9e0ff */
[-C--:B------:R-:W-:Y:S01]  /*52110*/  IADD3 R18, P6, R18, R28.reuse, RZ ;  /* 0x0000001c12127210 */ /* 0x080fe20007fde0ff */
[----:B------:R-:W-:Y:S04]  /*52120*/  STL [R1+0x15e0], R20 ;  /* 0x0015e01401007387 */ /* 0x000fe80000100800 */
[----:B------:R-:W-:Y:S04]  /*52130*/  STL [R1+0x15ac], R21 ;  /* 0x0015ac1501007387 */ /* 0x000fe80000100800 */
[----:B------:R-:W-:Y:S04]  /*52140*/  STL [R1+0x15e8], R22 ;  /* 0x0015e81601007387 */ /* 0x000fe80000100800 */
[----:B------:R-:W-:Y:S01]  /*52150*/  STL [R1+0x15b4], R23 ;  /* 0x0015b41701007387 */ /* 0x000fe20000100800 */
[----:B------:R-:W-:-:S03]  /*52160*/  IADD3 R8, P5, R8, R28, RZ ;  /* 0x0000001c08087210 */ /* 0x000fc60007fbe0ff */
        /* <DEDUP_REMOVED lines=10> */
[----:B------:R-:W-:-:S03]  /*52210*/  IADD3 R14, P1, R14, UR10, RZ ;  /* 0x0000000a0e0e7c10 */ /* 0x000fc6000ff3e0ff */
[----:B------:R-:W-:Y:S01]  /*52220*/  STL [R1+0x1608], R10 ;  /* 0x0016080a01007387 */ /* 0x000fe20000100800 */
[----:B--2---:R-:W-:-:S03]  /*52230*/  IMAD.X R2, R2, 0x1, R0, P5 ;  /* 0x0000000102027824 */ /* 0x004fc600028e0600 */
[----:B------:R-:W-:Y:S04]  /*52240*/  STL [R1+0x15d4], R6 ;  /* 0x0015d40601007387 */ /* 0x000fe80000100800 */
[----:B------:R-:W-:Y:S04]  /*52250*/  STL [R1+0x160c], R12 ;  /* 0x00160c0c01007387 */ /* 0x000fe80000100800 */
[----:B------:R-:W-:Y:S04]  /*52260*/  STL [R1+0x15dc], R13 ;  /* 0x0015dc0d01007387 */ /* 0x000fe80000100800 */
[----:B------:R-:W-:Y:S04]  /*52270*/  STL [R1+0x1670], R14 ;  /* 0x0016700e01007387 */ /* 0x000fe80000100800 */
[----:B------:R1:W-:Y:S01]  /*52280*/  STL [R1+0x15f4], R2 ;  /* 0x0015f40201007387 */ /* 0x0003e20000100800 */
[--C-:B------:R-:W-:Y:S01]  /*52290*/  IMAD.X R15, R15, 0x1, R0.reuse, P4 ;  /* 0x000000010f0f7824 */ /* 0x100fe200020e0600 */
[----:B-1----:R-:W1:Y:S01]  /*522a0*/  S2R R2, SR_TID.X ;  /* 0x0000000000027919 */ /* 0x002e620000002100 */
[--C-:B------:R-:W-:Y:S01]  /*522b0*/  IMAD.X R24, R24, 0x1, R0.reuse, P6 ;  /* 0x0000000118187824 */ /* 0x100fe200030e0600 */
[----:B------:R-:W-:Y:S01]  /*522c0*/  IADD3.X R27, R27, UR7, RZ, P1, !PT ;  /* 0x000000071b1b7c10 */ /* 0x000fe20008ffe4ff */
[----:B------:R-:W-:-:S02]  /*522d0*/  IMAD.X R25, R25, 0x1, R0, P3 ;  /* 0x0000000119197824 */ /* 0x000fc400018e0600 */
[----:B------:R-:W-:Y:S01]  /*522e0*/  IMAD.X R26, R26, 0x1, R0, P2 ;  /* 0x000000011a1a7824 */ /* 0x000fe200010e0600 */
[----:B------:R0:W-:Y:S04]  /*522f0*/  STL [R1+0x15e4], R15 ;  /* 0x0015e40f01007387 */ /* 0x0001e80000100800 */
[----:B------:R0:W-:Y:S04]  /*52300*/  STL [R1+0x15ec], R24 ;  /* 0x0015ec1801007387 */ /* 0x0001e80000100800 */
[----:B------:R0:W-:Y:S04]  /*52310*/  STL [R1+0x1650], R27 ;  /* 0x0016501b01007387 */ /* 0x0001e80000100800 */
[----:B------:R0:W-:Y:S04]  /*52320*/  STL [R1+0x15fc], R25 ;  /* 0x0015fc1901007387 */ /* 0x0001e80000100800 */
[----:B------:R0:W-:Y:S01]  /*52330*/  STL [R1+0x1604], R26 ;  /* 0x0016041a01007387 */ /* 0x0001e20000100800 */
[----:B-1----:R-:W-:-:S05]  /*52340*/  LOP3.LUT R2, R2, 0x3f, RZ, 0xc0, !PT ;  /* 0x0000003f02027812 */ /* 0x002fca00078ec0ff */
[----:B------:R-:W-:Y:S01]  /*52350*/  IMAD.SHL.U32 R2, R2, 0x2, RZ ;  /* 0x0000000202027824 */ /* 0x000fe200078e00ff */
[----:B0-----:R-:W-:Y:S06]  /*52360*/  @P0 BRA `(.L_x_2) ;  /* 0xfffffd1800d80947 */ /* 0x001fec000383ffff */
[----:B-----5:R0:W-:Y:S04]  /*52370*/  STL [R1+0x1800], R7 ;  /* 0x0018000701007387 */ /* 0x0201e80000100800 */
[----:B0-----:R-:W2:Y:S04]  /*52380*/  LDL.LU R7, [R1+0x398] ;  /* 0x0003980001077983 */ /* 0x001ea80000300800 */
[----:B--2---:R0:W-:Y:S04]  /*52390*/  STL [R1+0x1808], R7 ;  /* 0x0018080701007387 */ /* 0x0041e80000100800 */
        /* <DEDUP_REMOVED lines=12> */
[----:B------:R-:W2:Y:S01]  /*52460*/  LDL.LU R6, [R1+0x184] ;  /* 0x0001840001067983 */ /* 0x000ea20000300800 */
[----:B0-----:R-:W-:-:S03]  /*52470*/  IMAD.MOV.U32 R7, RZ, RZ, R5 ;  /* 0x000000ffff077224 */ /* 0x001fc600078e0005 */
        /* <DEDUP_REMOVED lines=16> */
[----:B--2---:R-:W-:Y:S04]  /*52580*/  STL [R1+0x183c], R6 ;  /* 0x00183c0601007387 */ /* 0x004fe80000100800 */
[----:B------:R-:W2:Y:S04]  /*52590*/  LDL.LU R5, [R1+0x374] ;  /* 0x0003740001057983 */ /* 0x000ea80000300800 */
[----:B--2---:R0:W-:Y:S04]  /*525a0*/  STL [R1+0x17f8], R5 ;  /* 0x0017f80501007387 */ /* 0x0041e80000100800 */
[----:B0-----:R-:W2:Y:S04]  /*525b0*/  LDL.LU R5, [R1+0x174] ;  /* 0x0001740001057983 */ /* 0x001ea80000300800 */
[----:B------:R0:W-:Y:S04]  /*525c0*/  STL [R1+0x17f0], R11 ;  /* 0x0017f00b01007387 */ /* 0x0001e80000100800 */
[----:B0-----:R-:W3:Y:S01]  /*525d0*/  LDL.LU R11, [R1+0x384] ;  /* 0x00038400010b7983 */ /* 0x001ee20000300800 */
[----:B------:R-:W-:-:S03]  /*525e0*/  IMAD.MOV.U32 R6, RZ, RZ, R4 ;  /* 0x000000ffff067224 */ /* 0x000fc600078e0004 */
[----:B---3--:R0:W-:Y:S04]  /*525f0*/  STL [R1+0x17f4], R11 ;  /* 0x0017f40b01007387 */ /* 0x0081e80000100800 */
[----:B0-----:R-:W3:Y:S04]  /*52600*/  LDL.LU R11, [R1+0x364] ;  /* 0x00036400010b7983 */ /* 0x001ee80000300800 */
[----:B------:R-:W4:Y:S04]  /*52610*/  LDL.LU R4, [R1+0x394] ;  /* 0x0003940001047983 */ /* 0x000f280000300800 */
[----:B------:R-:W2:Y:S04]  /*52620*/  LDL.LU R10, [R1+0x180] ;  /* 0x00018000010a7983 */ /* 0x000ea80000300800 */
[----:B--2---:R0:W-:Y:S04]  /*52630*/  STL [R1+0x17ec], R10 ;  /* 0x0017ec0a01007387 */ /* 0x0041e80000100800 */
[----:B0-----:R-:W2:Y:S04]  /*52640*/  LDL.LU R10, [R1+0x110] ;  /* 0x00011000010a7983 */ /* 0x001ea80000300800 */
[----:B------:R-:W3:Y:S04]  /*52650*/  LDL.LU R9, [R1+0x370] ;  /* 0x0003700001097983 */ /* 0x000ee80000300800 */
[----:B---3--:R0:W-:Y:S04]  /*52660*/  STL [R1+0x17e8], R9 ;  /* 0x0017e80901007387 */ /* 0x0081e80000100800 */
[----:B0-----:R-:W3:Y:S04]  /*52670*/  LDL.LU R9, [R1+0x170] ;  /* 0x0001700001097983 */ /* 0x001ee80000300800 */
[----:B------:R-:W4:Y:S04]  /*52680*/  LDL.LU R8, [R1+0x390] ;  /* 0x0003900001087983 */ /* 0x000f280000300800 */
[----:B----4-:R0:W-:Y:S04]  /*52690*/  STL [R1+0x17e4], R8 ;  /* 0x0017e40801007387 */ /* 0x0101e80000100800 */
[----:B0-----:R-:W4:Y:S04]  /*526a0*/  LDL.LU R8, [R1+0x360] ;  /* 0x0003600001087983 */ /* 0x001f280000300800 */
        /* <DEDUP_REMOVED lines=30> */
[----:B------:R0:W-:Y:S04]  /*52890*/  STL [R1+0x17b4], R3 ;  /* 0x0017b40301007387 */ /* 0x0001e80000100800 */
[----:B0-----:R-:W3:Y:S01]  /*528a0*/  LDL.LU R3, [R1+0x3e4] ;  /* 0x0003e40001037983 */ /* 0x001ee20000300800 */
[----:B------:R-:W-:-:S03]  /*528b0*/  F2FP.F16.F32.PACK_AB R7, R6, R7 ;  /* 0x000000070607723e */ /* 0x000fc600000000ff */
[----:B---3--:R0:W-:Y:S04]  /*528c0*/  STL [R1+0x17b8], R3 ;  /* 0x0017b80301007387 */ /* 0x0081e80000100800 */
[----:B0-----:R-:W3:Y:S04]  /*528d0*/  LDL.LU R3, [R1+0x3c4] ;  /* 0x0003c40001037983 */ /* 0x001ee80000300800 */
        /* <DEDUP_REMOVED lines=10> */
[----:B------:R-:W4:Y:S04]  /*52980*/  LDL.LU R6, [R1+0x183c] ;  /* 0x00183c0001067983 */ /* 0x000f280000300800 */
[----:B------:R0:W-:Y:S04]  /*52990*/  STL [R1+0x1c], R7 ;  /* 0x00001c0701007387 */ /* 0x0001e80000100800 */
[----:B0-----:R-:W4:Y:S02]  /*529a0*/  LDL.LU R7, [R1+0x1838] ;  /* 0x0018380001077983 */ /* 0x001f240000300800 */
[----:B----4-:R-:W-:-:S02]  /*529b0*/  F2FP.F16.F32.PACK_AB R7, R6, R7 ;  /* 0x000000070607723e */ /* 0x010fc400000000ff */
        /* <DEDUP_REMOVED lines=25> */
[----:B------:R0:W-:Y:S04]  /*52b50*/  STL [R1], R7 ;  /* 0x0000000701007387 */ /* 0x0001e80000100800 */
[----:B0-----:R-:W4:Y:S02]  /*52b60*/  LDL.LU R7, [R1+0x1800] ;  /* 0x0018000001077983 */ /* 0x001f240000300800 */
[----:B----4-:R-:W-:-:S02]  /*52b70*/  F2FP.F16.F32.PACK_AB R7, R6, R7 ;  /* 0x000000070607723e */ /* 0x010fc400000000ff */
[----:B------:R-:W4:Y:S02]  /*52b80*/  LDL.LU R6, [R1+0x17fc] ;  /* 0x0017fc0001067983 */ /* 0x000f240000300800 */
[----:B----4-:R-:W-:Y:S02]  /*52b90*/  F2FP.F16.F32.PACK_AB R6, R5, R6 ;  /* 0x000000060506723e */ /* 0x010fe400000000ff */
[----:B------:R-:W4:Y:S02]  /*52ba0*/  LDL.LU R5, [R1+0x17f8] ;  /* 0x0017f80001057983 */ /* 0x000f240000300800 */
[----:B----4-:R-:W-:Y:S02]  /*52bb0*/  F2FP.F16.F32.PACK_AB R5, R11, R5 ;  /* 0x000000050b05723e */ /* 0x010fe400000000ff */
[----:B------:R-:W4:Y:S02]  /*52bc0*/  LDL.LU R11, [R1+0x17f4] ;  /* 0x0017f400010b7983 */ /* 0x000f240000300800 */
        /* <DEDUP_REMOVED lines=25> */
[----:B------:R-:W2:Y:S02]  /*52d60*/  LDL.LU R23, [R1+0x17c0] ;  /* 0x0017c00001177983 */ /* 0x000ea40000300800 */
[----:B--2---:R-:W-:Y:S02]  /*52d70*/  F2FP.F16.F32.PACK_AB R23, R22, R23 ;  /* 0x000000171617723e */ /* 0x004fe400000000ff */
[----:B------:R-:W3:Y:S02]  /*52d80*/  LDL.LU R22, [R1+0x17bc] ;  /* 0x0017bc0001167983 */ /* 0x000ee40000300800 */
[----:B---3--:R-:W-:Y:S02]  /*52d90*/  F2FP.F16.F32.PACK_AB R22, R3, R22 ;  /* 0x000000160316723e */ /* 0x008fe400000000ff */
[----:B------:R-:W2:Y:S02]  /*52da0*/  LDL.LU R3, [R1+0x17b8] ;  /* 0x0017b80001037983 */ /* 0x000ea40000300800 */
[----:B--2---:R-:W-:-:S02]  /*52db0*/  F2FP.F16.F32.PACK_AB R21, R3, R21 ;  /* 0x000000150315723e */ /* 0x004fc400000000ff */
[----:B------:R-:W2:Y:S01]  /*52dc0*/  LDL.LU R3, [R1+0x17b4] ;  /* 0x0017b40001037983 */ /* 0x000ea20000300800 */
[----:B------:R-:W-:Y:S02]  /*52dd0*/  F2FP.F16.F32.PACK_AB R20, R29, R20 ;  /* 0x000000141d14723e */ /* 0x000fe400000000ff */
[----:B------:R-:W-:Y:S02]  /*52de0*/  F2FP.F16.F32.PACK_AB R27, R0, R27 ;  /* 0x0000001b001b723e */ /* 0x000fe400000000ff */
[----:B------:R-:W-:Y:S02]  /*52df0*/  F2FP.F16.F32.PACK_AB R26, R28, R26 ;  /* 0x0000001a1c1a723e */ /* 0x000fe400000000ff */
[----:B------:R-:W-:Y:S02]  /*52e00*/  F2FP.F16.F32.PACK_AB R25, R2, R25 ;  /* 0x000000190219723e */ /* 0x000fe400000000ff */
[----:B--2---:R-:W-:-:S07]  /*52e10*/  F2FP.F16.F32.PACK_AB R24, R24, R3 ;  /* 0x000000031818723e */ /* 0x004fce00000000ff */
.L_x_1:
[----:B------:R-:W2:Y:S01]  /*52e20*/  LDL.LU R3, [R1+0x17ac] ;  /* 0x0017ac0001037983 */ /* 0x000ea20000300800 */
[----:B------:R-:W1:Y:S01]  /*52e30*/  S2R R29, SR_TID.X ;  /* 0x00000000001d7919 */ /* 0x000e620000002100 */
[----:B------:R-:W3:Y:S01]  /*52e40*/  S2R R28, SR_CgaCtaId ;  /* 0x00000000001c7919 */ /* 0x000ee20000008800 */
[----:B0-----:R-:W-:Y:S01]  /*52e50*/  MOV R2, 0x400 ;  /* 0x0000040000027802 */ /* 0x001fe20000000f00 */
[----:B------:R-:W-:Y:S01]  /*52e60*/  ULDC.64 UR10, c[0x0][0x228] ;  /* 0x00008a00000a7ab9 */ /* 0x000fe20000000a00 */
[----:B------:R-:W-:Y:S01]  /*52e70*/  ULDC UR4, c[0x0][0x244] ;  /* 0x0000910000047ab9 */ /* 0x000fe20000000800 */
[----:B------:R-:W-:Y:S01]  /*52e80*/  STL [R1+0x17e0], R5 ;  /* 0x0017e00501007387 */ /* 0x000fe20000100800 */
[----:B------:R-:W-:-:S03]  /*52e90*/  ULDC.64 UR6, c[0x0][0x220] ;  /* 0x0000880000067ab9 */ /* 0x000fc60000000a00 */
[----:B------:R-:W-:Y:S04]  /*52ea0*/  STL [R1+0x17dc], R6 ;  /* 0x0017dc0601007387 */ /* 0x000fe80000100800 */
[----:B------:R0:W-:Y:S04]  /*52eb0*/  STL [R1+0x17d8], R7 ;  /* 0x0017d80701007387 */ /* 0x0001e80000100800 */
[----:B0-----:R-:W4:Y:S04]  /*52ec0*/  LDL.LU R7, [R1+0x17a8] ;  /* 0x0017a80001077983 */ /* 0x001f280000300800 */
[----:B------:R-:W5:Y:S01]  /*52ed0*/  LDL.LU R6, [R1+0x310] ;  /* 0x0003100001067983 */ /* 0x000f620000300800 */
[----:B-1----:R-:W-:Y:S01]  /*52ee0*/  IMAD.SHL.U32 R0, R29, 0x80, RZ ;  /* 0x000000801d007824 */ /* 0x002fe200078e00ff */
[----:B---3--:R-:W-:-:S02]  /*52ef0*/  LEA R28, R28, R2, 0x18 ;  /* 0x000000021c1c7211 */ /* 0x008fc400078ec0ff */
[----:B------:R-:W-:-:S05]  /*52f00*/  LOP3.LUT R2, R29, 0x20, RZ, 0xc0, !PT ;  /* 0x000000201d027812 */ /* 0x000fca00078ec0ff */
[----:B------:R-:W-:Y:S01]  /*52f10*/  IMAD R2, R2, 0x10, R28 ;  /* 0x0000001002027824 */ /* 0x000fe200078e021c */
[----:B------:R-:W-:Y:S01]  /*52f20*/  BAR.SYNC.DEFER_BLOCKING 0x0 ;  /* 0x0000000000007b1d */ /* 0x000fe20000010000 */
[----:B--2---:R-:W-:Y:S01]  /*52f30*/  LOP3.LUT R0, R3, 0xc00, R0, 0xf8, !PT ;  /* 0x00000c0003007812 */ /* 0x004fe200078ef800 */
[----:B------:R-:W-:-:S05]  /*52f40*/  IMAD.SHL.U32 R3, R29, 0x200, RZ ;  /* 0x000002001d037824 */ /* 0x000fca00078e00ff */
[----:B------:R-:W-:Y:S01]  /*52f50*/  LOP3.LUT R5, R3, 0xc00, RZ, 0xc0, !PT ;  /* 0x00000c0003057812 */ /* 0x000fe200078ec0ff */
[----:B------:R-:W-:-:S05]  /*52f60*/  IMAD.SHL.U32 R3, R29, 0x4, RZ ;  /* 0x000000041d037824 */ /* 0x000fca00078e00ff */
[----:B------:R-:W-:Y:S02]  /*52f70*/  LOP3.LUT R3, R0, 0x70, R3, 0x78, !PT ;  /* 0x0000007000037812 */ /* 0x000fe400078e7803 */
[----:B----4-:R-:W-:Y:S02]  /*52f80*/  LOP3.LUT R0, R5, 0x1f0, R7, 0xf8, !PT ;  /* 0x000001f005007812 */ /* 0x010fe400078ef807 */
[----:B------:R-:W0:Y:S01]  /*52f90*/  S2R R5, SR_TID.X ;  /* 0x0000000000057919 */ /* 0x000e220000002100 */
[----:B------:R-:W-:Y:S01]  /*52fa0*/  IMAD.IADD R3, R3, 0x1, R2 ;  /* 0x0000000103037824 */ /* 0x000fe200078e0202 */
[----:B------:R-:W-:-:S04]  /*52fb0*/  LOP3.LUT R0, R0, 0x20, R29, 0x78, !PT ;  /* 0x0000002000007812 */ /* 0x000fc800078e781d */
[----:B------:R1:W-:Y:S01]  /*52fc0*/  STS.128 [R3], R24 ;  /* 0x0000001803007388 */ /* 0x0003e20000000c00 */
[----:B------:R-:W-:-:S03]  /*52fd0*/  LOP3.LUT R2, R0, 0x40, RZ, 0x3c, !PT ;  /* 0x0000004000027812 */ /* 0x000fc600078e3cff */
[----:B------:R-:W-:Y:S01]  /*52fe0*/  STS.128 [R3+0x180], R12 ;  /* 0x0001800c03007388 */ /* 0x000fe20000000c00 */
[----:B-1----:R-:W-:-:S03]  /*52ff0*/  IMAD.IADD R27, R28, 0x1, R0 ;  /* 0x000000011c1b7824 */ /* 0x002fc600078e0200 */
[----:B------:R-:W2:Y:S01]  /*53000*/  LDL.LU R26, [R1+0x17b0] ;  /* 0x0017b000011a7983 */ /* 0x000ea20000300800 */
[--C-:B0-----:R-:W-:Y:S02]  /*53010*/  SHF.R.U32.HI R25, RZ, 0x4, R5.reuse ;  /* 0x00000004ff197819 */ /* 0x101fe40000011605 */
[----:B------:R-:W-:-:S03]  /*53020*/  SHF.R.U32.HI R7, RZ, 0x4, R5 ;  /* 0x00000004ff077819 */ /* 0x000fc60000011605 */
[----:B------:R-:W-:Y:S02]  /*53030*/  VIADD R25, R25, 0x7c ;  /* 0x0000007c19197836 */ /* 0x000fe40000000000 */
[----:B------:R-:W-:Y:S02]  /*53040*/  VIADD R7, R7, 0x3c ;  /* 0x0000003c07077836 */ /* 0x000fe40000000000 */
[----:B------:R-:W-:Y:S01]  /*53050*/  IMAD.IADD R5, R28, 0x1, R2 ;  /* 0x000000011c057824 */ /* 0x000fe200078e0202 */
[C---:B-----5:R-:W-:Y:S01]  /*53060*/  LOP3.LUT R2, R6.reuse, R25, RZ, 0xfc, !PT ;  /* 0x0000001906027212 */ /* 0x060fe200078efcff */
[----:B------:R-:W-:Y:S01]  /*53070*/  STL [R1+0x44], R27 ;  /* 0x0000441b01007387 */ /* 0x000fe20000100800 */
[----:B------:R-:W-:Y:S02]  /*53080*/  LOP3.LUT R0, R6, R7, RZ, 0xfc, !PT ;  /* 0x0000000706007212 */ /* 0x000fe400078efcff */
[----:B------:R-:W0:Y:S01]  /*53090*/  LDC R7, c[0x0][0x248] ;  /* 0x00009200ff077b82 */ /* 0x000e220000000800 */
[----:B------:R1:W-:Y:S04]  /*530a0*/  STL [R1+0x9c], R2 ;  /* 0x00009c0201007387 */ /* 0x0003e80000100800 */
[----:B------:R3:W-:Y:S01]  /*530b0*/  STL [R1+0x5c], R0 ;  /* 0x00005c0001007387 */ /* 0x0007e20000100800 */
[----:B-1----:R-:W-:-:S02]  /*530c0*/  SHF.R.U32.HI R2, RZ, 0x4, R29 ;  /* 0x00000004ff027819 */ /* 0x002fc4000001161d */
[----:B---3--:R-:W-:Y:S02]  /*530d0*/  SHF.R.U32.HI R0, RZ, 0x4, R29 ;  /* 0x00000004ff007819 */ /* 0x008fe4000001161d */
[C-C-:B------:R-:W-:Y:S02]  /*530e0*/  LOP3.LUT R13, R6.reuse, 0xfc, R2.reuse, 0xfe, !PT ;  /* 0x000000fc060d7812 */ /* 0x140fe400078efe02 */
[----:B------:R-:W-:Y:S01]  /*530f0*/  LOP3.LUT R12, R6, 0xbc, R2, 0xfe, !PT ;  /* 0x000000bc060c7812 */ /* 0x000fe200078efe02 */
[----:B------:R-:W-:Y:S01]  /*53100*/  STL [R1+0x20], R5 ;  /* 0x0000200501007387 */ /* 0x000fe20000100800 */
[----:B------:R-:W-:-:S03]  /*53110*/  SGXT.U32 R0, R0, 0x2 ;  /* 0x000000020000781a */ /* 0x000fc60000000000 */
[----:B------:R-:W-:Y:S04]  /*53120*/  STL [R1+0xa8], R13 ;  /* 0x0000a80d01007387 */ /* 0x000fe80000100800 */
[----:B------:R1:W-:Y:S01]  /*53130*/  STL [R1+0xa4], R12 ;  /* 0x0000a40c01007387 */ /* 0x0003e20000100800 */
[C-C-:B------:R-:W-:Y:S02]  /*53140*/  LOP3.LUT R14, R6.reuse, 0xc, R0.reuse, 0xfe, !PT ;  /* 0x0000000c060e7812 */ /* 0x140fe400078efe00 */
[C-C-:B-1----:R-:W-:Y:S02]  /*53150*/  LOP3.LUT R12, R6.reuse, 0x8, R0.reuse, 0xfe, !PT ;  /* 0x00000008060c7812 */ /* 0x142fe400078efe00 */
[----:B------:R-:W-:-:S03]  /*53160*/  LOP3.LUT R13, R6, 0x10, R0, 0xfe, !PT ;  /* 0x00000010060d7812 */ /* 0x000fc600078efe00 */
[----:B------:R1:W-:Y:S04]  /*53170*/  STL [R1+0x24], R12 ;  /* 0x0000240c01007387 */ /* 0x0003e80000100800 */
[----:B------:R3:W-:Y:S01]  /*53180*/  STL [R1+0x28], R14 ;  /* 0x0000280e01007387 */ /* 0x0007e20000100800 */
[----:B-1----:R-:W-:-:S03]  /*53190*/  LOP3.LUT R12, R6, 0x14, R0, 0xfe, !PT ;  /* 0x00000014060c7812 */ /* 0x002fc600078efe00 */
[----:B------:R1:W-:Y:S01]  /*531a0*/  STL [R1+0x2c], R13 ;  /* 0x00002c0d01007387 */ /* 0x0003e20000100800 */
[----:B---3--:R-:W-:-:S03]  /*531b0*/  LOP3.LUT R14, R6, 0x18, R0, 0xfe, !PT ;  /* 0x00000018060e7812 */ /* 0x008fc600078efe00 */
[----:B------:R3:W-:Y:S01]  /*531c0*/  STL [R1+0x30], R12 ;  /* 0x0000300c01007387 */ /* 0x0007e20000100800 */
[----:B-1----:R-:W-:-:S03]  /*531d0*/  LOP3.LUT R13, R6, 0x1c, R0, 0xfe, !PT ;  /* 0x0000001c060d7812 */ /* 0x002fc600078efe00 */
[----:B------:R1:W-:Y:S01]  /*531e0*/  STL [R1+0x34], R14 ;  /* 0x0000340e01007387 */ /* 0x0003e20000100800 */
[----:B---3--:R-:W-:-:S03]  /*531f0*/  LOP3.LUT R12, R6, 0x20, R0, 0xfe, !PT ;  /* 0x00000020060c7812 */ /* 0x008fc600078efe00 */
[----:B------:R3:W-:Y:S04]  /*53200*/  STL [R1+0x38], R13 ;  /* 0x0000380d01007387 */ /* 0x0007e80000100800 */
[----:B------:R4:W-:Y:S01]  /*53210*/  STL [R1+0x3c], R12 ;  /* 0x00003c0c01007387 */ /* 0x0009e20000100800 */
[C-C-:B-1----:R-:W-:Y:S02]  /*53220*/  LOP3.LUT R14, R6.reuse, 0x24, R0.reuse, 0xfe, !PT ;  /* 0x00000024060e7812 */ /* 0x142fe400078efe00 */
[----:B---3--:R-:W-:-:S03]  /*53230*/  LOP3.LUT R13, R6, 0x28, R0, 0xfe, !PT ;  /* 0x00000028060d7812 */ /* 0x008fc600078efe00 */
[----:B------:R1:W-:Y:S01]  /*53240*/  STL [R1+0x40], R14 ;  /* 0x0000400e01007387 */ /* 0x0003e20000100800 */
[----:B----4-:R-:W-:-:S03]  /*53250*/  LOP3.LUT R12, R6, 0x2c, R0, 0xfe, !PT ;  /* 0x0000002c060c7812 */ /* 0x010fc600078efe00 */
        /* <DEDUP_REMOVED lines=37> */
[----:B------:R-:W-:Y:S01]  /*534b0*/  STS.128 [R3+0x100], R20 ;  /* 0x0001001403007388 */ /* 0x000fe20000000c00 */
[----:B-1----:R-:W-:-:S03]  /*534c0*/  LOP3.LUT R14, R6, 0x88, R0, 0xfe, !PT ;  /* 0x00000088060e7812 */ /* 0x002fc600078efe00 */
[----:B------:R-:W-:Y:S01]  /*534d0*/  STS.128 [R3+0x80], R16 ;  /* 0x0000801003007388 */ /* 0x000fe20000000c00 */
[----:B---3--:R-:W-:-:S03]  /*534e0*/  LOP3.LUT R13, R6, 0x8c, R0, 0xfe, !PT ;  /* 0x0000008c060d7812 */ /* 0x008fc600078efe00 */
        /* <DEDUP_REMOVED lines=19> */
[----:B------:R-:W-:Y:S01]  /*53620*/  STL [R1+0xd8], R14 ;  /* 0x0000d80e01007387 */ /* 0x000fe20000100800 */
[----:B----4-:R-:W-:-:S03]  /*53630*/  LOP3.LUT R12, R6, 0xb4, R0, 0xfe, !PT ;  /* 0x000000b4060c7812 */ /* 0x010fc600078efe00 */
[----:B------:R-:W-:Y:S04]  /*53640*/  STL [R1+0xdc], R13 ;  /* 0x0000dc0d01007387 */ /* 0x000fe80000100800 */
[----:B------:R-:W-:Y:S01]  /*53650*/  STL [R1+0xe0], R12 ;  /* 0x0000e00c01007387 */ /* 0x000fe20000100800 */
[----:B------:R-:W-:Y:S06]  /*53660*/  BAR.SYNC.DEFER_BLOCKING 0x0 ;  /* 0x0000000000007b1d */ /* 0x000fec0000010000 */
[----:B------:R-:W1:Y:S01]  /*53670*/  LDS.128 R12, [R27] ;  /* 0x000000001b0c7984 */ /* 0x000e620000000c00 */
[----:B------:R-:W-:-:S05]  /*53680*/  LOP3.LUT R16, R6, 0xb8, R0, 0xfe, !PT ;  /* 0x000000b806107812 */ /* 0x000fca00078efe00 */
[----:B------:R3:W-:Y:S02]  /*53690*/  STL [R1+0xe4], R16 ;  /* 0x0000e41001007387 */ /* 0x0007e40000100800 */
[C-C-:B---3--:R-:W-:Y:S02]  /*536a0*/  LOP3.LUT R16, R6.reuse, 0xc4, R0.reuse, 0xfe, !PT ;  /* 0x000000c406107812 */ /* 0x148fe400078efe00 */
[----:B-1----:R1:W-:Y:S02]  /*536b0*/  STL [R1+0x17b4], R15 ;  /* 0x0017b40f01007387 */ /* 0x0023e40000100800 */
[----:B-1----:R-:W-:-:S05]  /*536c0*/  LOP3.LUT R15, R6, 0xc0, R0, 0xfe, !PT ;  /* 0x000000c0060f7812 */ /* 0x002fca00078efe00 */
[----:B------:R1:W-:Y:S04]  /*536d0*/  STL [R1+0xe8], R15 ;  /* 0x0000e80f01007387 */ /* 0x0003e80000100800 */
[----:B------:R-:W-:Y:S04]  /*536e0*/  STL [R1+0xec], R16 ;  /* 0x0000ec1001007387 */ /* 0x000fe80000100800 */
[----:B------:R-:W3:Y:S01]  /*536f0*/  LDS.128 R16, [R5] ;  /* 0x0000000005107984 */ /* 0x000ee20000000c00 */
[C-C-:B------:R-:W-:Y:S02]  /*53700*/  LOP3.LUT R20, R6.reuse, 0xc8, R0.reuse, 0xfe, !PT ;  /* 0x000000c806147812 */ /* 0x140fe400078efe00 */
[----:B-1----:R-:W-:-:S03]  /*53710*/  LOP3.LUT R15, R6, 0xcc, R0, 0xfe, !PT ;  /* 0x000000cc060f7812 */ /* 0x002fc600078efe00 */
[----:B------:R-:W-:Y:S04]  /*53720*/  STL [R1+0xf0], R20 ;  /* 0x0000f01401007387 */ /* 0x000fe80000100800 */
[----:B---3--:R-:W-:Y:S04]  /*53730*/  STL.64 [R1+0x17c0], R18 ;  /* 0x0017c01201007387 */ /* 0x008fe80000100a00 */
[----:B------:R1:W-:Y:S04]  /*53740*/  STL [R1+0xf4], R15 ;  /* 0x0000f40f01007387 */ /* 0x0003e80000100800 */
[----:B------:R3:W-:Y:S01]  /*53750*/  STL.64 [R1+0x17b8], R16 ;  /* 0x0017b81001007387 */ /* 0x0007e20000100a00 */
[----:B-1----:R-:W-:-:S02]  /*53760*/  LOP3.LUT R15, R6, 0xd0, R0, 0xfe, !PT ;  /* 0x000000d0060f7812 */ /* 0x002fc400078efe00 */
[----:B---3--:R-:W-:-:S03]  /*53770*/  LOP3.LUT R16, R6, 0xd4, R0, 0xfe, !PT ;  /* 0x000000d406107812 */ /* 0x008fc600078efe00 */
[----:B------:R1:W-:Y:S01]  /*53780*/  STL [R1+0xf8], R15 ;  /* 0x0000f80f01007387 */ /* 0x0003e20000100800 */
[----:B------:R-:W-:-:S03]  /*53790*/  LOP3.LUT R17, R6, 0xd8, R0, 0xfe, !PT ;  /* 0x000000d806117812 */ /* 0x000fc600078efe00 */
[----:B------:R3:W-:Y:S01]  /*537a0*/  STL [R1+0xfc], R16 ;  /* 0x0000fc1001007387 */ /* 0x0007e20000100800 */
[----:B-1----:R-:W-:-:S03]  /*537b0*/  LOP3.LUT R15, R6, 0xdc, R0, 0xfe, !PT ;  /* 0x000000dc060f7812 */ /* 0x002fc600078efe00 */
[----:B---3--:R-:W3:Y:S04]  /*537c0*/  LDL.LU R16, [R1+0x10] ;  /* 0x0000100001107983 */ /* 0x008ee80000300800 */
[----:B------:R1:W-:Y:S04]  /*537d0*/  STL [R1+0x100], R17 ;  /* 0x0001001101007387 */ /* 0x0003e80000100800 */
[----:B------:R4:W-:Y:S04]  /*537e0*/  STL [R1+0x104], R15 ;  /* 0x0001040f01007387 */ /* 0x0009e80000100800 */
[----:B-1----:R-:W3:Y:S04]  /*537f0*/  LDL.LU R17, [R1+0x14] ;  /* 0x0000140001117983 */ /* 0x002ee80000300800 */
[----:B------:R-:W5:Y:S04]  /*53800*/  LDL.LU R18, [R1+0x18] ;  /* 0x0000180001127983 */ /* 0x000f680000300800 */
[----:B------:R-:W5:Y:S01]  /*53810*/  LDL.LU R19, [R1+0x1c] ;  /* 0x00001c0001137983 */ /* 0x000f620000300800 */
[----:B----4-:R-:W-:-:S02]  /*53820*/  LOP3.LUT R15, R6, 0xe0, R0, 0xfe, !PT ;  /* 0x000000e0060f7812 */ /* 0x010fc400078efe00 */
[C-C-:B------:R-:W-:Y:S02]  /*53830*/  LOP3.LUT R21, R6.reuse, 0xe4, R0.reuse, 0xfe, !PT ;  /* 0x000000e406157812 */ /* 0x140fe400078efe00 */
[C-C-:B------:R-:W-:Y:S02]  /*53840*/  LOP3.LUT R20, R6.reuse, 0xe8, R0.reuse, 0xfe, !PT ;  /* 0x000000e806147812 */ /* 0x140fe400078efe00 */
[C-C-:B------:R-:W-:Y:S02]  /*53850*/  LOP3.LUT R23, R6.reuse, 0xf0, R0.reuse, 0xfe, !PT ;  /* 0x000000f006177812 */ /* 0x140fe400078efe00 */
[C---:B------:R-:W-:Y:S02]  /*53860*/  LOP3.LUT R28, R6.reuse, R0, RZ, 0xfc, !PT ;  /* 0x00000000061c7212 */ /* 0x040fe400078efcff */
[----:B------:R-:W-:Y:S02]  /*53870*/  LOP3.LUT R2, R6, 0x4, R0, 0xfe, !PT ;  /* 0x0000000406027812 */ /* 0x000fe400078efe00 */
[----:B--2---:R-:W-:-:S04]  /*53880*/  ISETP.GE.AND P0, PT, R26, UR10, PT ;  /* 0x0000000a1a007c0c */ /* 0x004fc8000bf06270 */
[C---:B------:R-:W-:Y:S01]  /*53890*/  ISETP.LT.AND P3, PT, R28.reuse, UR11, !P0 ;  /* 0x0000000b1c007c0c */ /* 0x040fe2000c761270 */
[----:B0-----:R-:W-:Y:S01]  /*538a0*/  IMAD R28, R28, R7, RZ ;  /* 0x000000071c1c7224 */ /* 0x001fe200078e02ff */
[----:B-----5:R-:W-:Y:S04]  /*538b0*/  STL.64 [R1+0x17d0], R18 ;  /* 0x0017d01201007387 */ /* 0x020fe80000100a00 */
[----:B---3--:R0:W-:Y:S04]  /*538c0*/  STL.64 [R1+0x17c8], R16 ;  /* 0x0017c81001007387 */ /* 0x0081e80000100a00 */
[----:B0-----:R-:W2:Y:S04]  /*538d0*/  LDL.LU R16, [R1] ;  /* 0x0000000001107983 */ /* 0x001ea80000300800 */
[----:B------:R-:W2:Y:S04]  /*538e0*/  LDL.LU R17, [R1+0x4] ;  /* 0x0000040001117983 */ /* 0x000ea80000300800 */
[----:B------:R-:W2:Y:S04]  /*538f0*/  LDL.LU R18, [R1+0x8] ;  /* 0x0000080001127983 */ /* 0x000ea80000300800 */
[----:B------:R-:W2:Y:S04]  /*53900*/  LDL.LU R19, [R1+0xc] ;  /* 0x00000c0001137983 */ /* 0x000ea80000300800 */
[----:B------:R0:W-:Y:S04]  /*53910*/  STL [R1+0x108], R15 ;  /* 0x0001080f01007387 */ /* 0x0001e80000100800 */
[----:B------:R-:W-:Y:S01]  /*53920*/  STL [R1+0x10c], R21 ;  /* 0x00010c1501007387 */ /* 0x000fe20000100800 */
[----:B0-----:R-:W-:-:S03]  /*53930*/  LOP3.LUT R15, R6, 0xec, R0, 0xfe, !PT ;  /* 0x000000ec060f7812 */ /* 0x001fc600078efe00 */
[----:B------:R-:W-:Y:S04]  /*53940*/  STL [R1+0x110], R20 ;  /* 0x0001101401007387 */ /* 0x000fe80000100800 */
[----:B------:R0:W-:Y:S04]  /*53950*/  STL [R1+0x114], R15 ;  /* 0x0001140f01007387 */ /* 0x0001e80000100800 */
[----:B------:R-:W-:Y:S04]  /*53960*/  STL [R1+0x118], R23 ;  /* 0x0001181701007387 */ /* 0x000fe80000100800 */
[----:B------:R1:W-:Y:S01]  /*53970*/  LDS.128 R20, [R5+0x200] ;  /* 0x0002000005147984 */ /* 0x0003e20000000c00 */
[----:B0-----:R-:W-:-:S02]  /*53980*/  LOP3.LUT R15, R6, 0xf4, R0, 0xfe, !PT ;  /* 0x000000f4060f7812 */ /* 0x001fc400078efe00 */
[----:B-1----:R-:W-:-:S03]  /*53990*/  LOP3.LUT R5, R6, 0xf8, R0, 0xfe, !PT ;  /* 0x000000f806057812 */ /* 0x002fc600078efe00 */
[----:B------:R0:W-:Y:S04]  /*539a0*/  STL [R1+0x11c], R15 ;  /* 0x00011c0f01007387 */ /* 0x0001e80000100800 */
[----:B0-----:R-:W3:Y:S04]  /*539b0*/  LDL.LU R15, [R1+0x2c] ;  /* 0x00002c00010f7983 */ /* 0x001ee80000300800 */
[----:B------:R0:W-:Y:S02]  /*539c0*/  STL [R1+0x120], R5 ;  /* 0x0001200501007387 */ /* 0x0001e40000100800 */
[----:B0-----:R-:W-:-:S02]  /*539d0*/  LOP3.LUT R5, R6, 0x80, R0, 0xfe, !PT ;  /* 0x0000008006057812 */ /* 0x001fc400078efe00 */
[----:B------:R-:W-:-:S03]  /*539e0*/  LOP3.LUT R0, R6, 0x78, R0, 0xfe, !PT ;  /* 0x0000007806007812 */ /* 0x000fc600078efe00 */
[----:B------:R0:W-:Y:S04]  /*539f0*/  STL [R1+0xa0], R5 ;  /* 0x0000a00501007387 */ /* 0x0001e80000100800 */
[----:B0-----:R-:W4:Y:S04]  /*53a00*/  LDL.LU R5, [R1+0x17e0] ;  /* 0x0017e00001057983 */ /* 0x001f280000300800 */
[----:B------:R-:W4:Y:S04]  /*53a10*/  LDL.LU R6, [R1+0x17dc] ;  /* 0x0017dc0001067983 */ /* 0x000f280000300800 */
[----:B------:R-:W-:Y:S04]  /*53a20*/  STL [R1+0x98], R0 ;  /* 0x0000980001007387 */ /* 0x000fe80000100800 */
[----:B------:R-:W4:Y:S01]  /*53a30*/  LDL.LU R7, [R1+0x17d8] ;  /* 0x0017d80001077983 */ /* 0x000f220000300800 */
[----:B------:R-:W-:-:S03]  /*53a40*/  IMAD R29, R26, UR4, RZ ;  /* 0x000000041a1d7c24 */ /* 0x000fc6000f8e02ff */
[----:B------:R-:W0:Y:S01]  /*53a50*/  LDS.128 R24, [R27+0x200] ;  /* 0x000200001b187984 */ /* 0x000e220000000c00 */
[----:B------:R-:W-:Y:S06]  /*53a60*/  BAR.SYNC.DEFER_BLOCKING 0x0 ;  /* 0x0000000000007b1d */ /* 0x000fec0000010000 */
[----:B------:R1:W-:Y:S04]  /*53a70*/  STS.128 [R3], R8 ;  /* 0x0000000803007388 */ /* 0x0003e80000000c00 */
[----:B-1----:R-:W5:Y:S01]  /*53a80*/  LDL.LU R11, [R1+0x30] ;  /* 0x00003000010b7983 */ /* 0x002f620000300800 */
[----:B------:R-:W1:Y:S03]  /*53a90*/  LDC R10, c[0x0][0x248] ;  /* 0x00009200ff0a7b82 */ /* 0x000e660000000800 */
[----:B--2---:R-:W-:Y:S04]  /*53aa0*/  STS.128 [R3+0x80], R16 ;  /* 0x0000801003007388 */ /* 0x004fe80000000c00 */
[----:B----4-:R2:W-:Y:S04]  /*53ab0*/  STS.128 [R3+0x100], R4 ;  /* 0x0001000403007388 */ /* 0x0105e80000000c00 */
[----:B--2---:R-:W2:Y:S04]  /*53ac0*/  LDL.LU R6, [R1+0x24] ;  /* 0x0000240001067983 */ /* 0x004ea80000300800 */
[----:B------:R-:W4:Y:S04]  /*53ad0*/  LDL.LU R7, [R1+0x28] ;  /* 0x0000280001077983 */ /* 0x000f280000300800 */
[----:B------:R-:W3:Y:S04]  /*53ae0*/  LDL.LU.64 R18, [R1+0x17d0] ;  /* 0x0017d00001127983 */ /* 0x000ee80000300a00 */
[----:B------:R-:W3:Y:S01]  /*53af0*/  LDL.LU.64 R16, [R1+0x17c8] ;  /* 0x0017c80001107983 */ /* 0x000ee20000300a00 */
[----:B------:R-:W-:Y:S01]  /*53b00*/  LEA R0, P2, R29, UR6, 0x1 ;  /* 0x000000061d007c11 */ /* 0x000fe2000f8408ff */
[C---:B-1----:R-:W-:Y:S01]  /*53b10*/  IMAD R10, R2.reuse, R10, RZ ;  /* 0x0000000a020a7224 */ /* 0x042fe200078e02ff */
[----:B------:R-:W-:-:S02]  /*53b20*/  ISETP.LT.AND P1, PT, R2, UR11, !P0 ;  /* 0x0000000b02007c0c */ /* 0x000fc4000c721270 */
[----:B------:R-:W-:Y:S02]  /*53b30*/  LEA.HI.X.SX32 R2, R29, UR7, 0x1, P2 ;  /* 0x000000071d027c11 */ /* 0x000fe400090f0eff */
[----:B------:R-:W5:Y:S01]  /*53b40*/  LDL.LU R29, [R1+0x34] ;  /* 0x00003400011d7983 */ /* 0x000f620000300800 */
[----:B------:R-:W-:-:S04]  /*53b50*/  LEA R8, P2, R28, R0, 0x1 ;  /* 0x000000001c087211 */ /* 0x000fc800078408ff */
[----:B------:R-:W-:Y:S02]  /*53b60*/  LEA.HI.X.SX32 R9, R28, R2, 0x1, P2 ;  /* 0x000000021c097211 */ /* 0x000fe400010f0eff */
[----:B------:R-:W2:Y:S01]  /*53b70*/  LDC R28, c[0x0][0x248] ;  /* 0x00009200ff1c7b82 */ /* 0x000ea20000000800 */
[----:B---3--:R1:W-:Y:S07]  /*53b80*/  STS.128 [R3+0x180], R16 ;  /* 0x0001801003007388 */ /* 0x0083ee0000000c00 */
[----:B------:R-:W-:Y:S06]  /*53b90*/  BAR.SYNC.DEFER_BLOCKING 0x0 ;  /* 0x0000000000007b1d */ /* 0x000fec0000010000 */
[----:B-1----:R-:W3:Y:S04]  /*53ba0*/  LDL.LU.64 R18, [R1+0x17c0] ;  /* 0x0017c00001127983 */ /* 0x002ee80000300a00 */
[----:B------:R-:W3:Y:S01]  /*53bb0*/  LDL.LU.64 R16, [R1+0x17b8] ;  /* 0x0017b80001107983 */ /* 0x000ee20000300a00 */
[----:B------:R-:W-:Y:S01]  /*53bc0*/  LEA R4, P4, R10, R0, 0x1 ;  /* 0x000000000a047211 */ /* 0x000fe200078808ff */
[C---:B--2---:R-:W-:Y:S01]  /*53bd0*/  IMAD R3, R6.reuse, R28, RZ ;  /* 0x0000001c06037224 */ /* 0x044fe200078e02ff */
[----:B------:R-:W-:-:S02]  /*53be0*/  ISETP.LT.AND P2, PT, R6, UR11, !P0 ;  /* 0x0000000b06007c0c */ /* 0x000fc4000c741270 */
[----:B------:R-:W-:Y:S01]  /*53bf0*/  LEA.HI.X.SX32 R5, R10, R2, 0x1, P4 ;  /* 0x000000020a057211 */ /* 0x000fe200020f0eff */
[----:B------:R1:W-:Y:S01]  /*53c00*/  @P3 STG.E.U16 desc[UR8][R8.64], R12 ;  /* 0x0000000c08003986 */ /* 0x0003e2000c101508 */
[----:B----4-:R-:W-:Y:S02]  /*53c10*/  ISETP.LT.AND P3, PT, R7, UR11, !P0 ;  /* 0x0000000b07007c0c */ /* 0x010fe4000c761270 */
[----:B------:R-:W-:Y:S01]  /*53c20*/  LEA R6, P4, R3, R0, 0x1 ;  /* 0x0000000003067211 */ /* 0x000fe200078808ff */
[----:B------:R-:W2:Y:S01]  /*53c30*/  LDL.LU R10, [R1+0x40] ;  /* 0x00004000010a7983 */ /* 0x000ea20000300800 */
[----:B-1----:R-:W-:Y:S02]  /*53c40*/  IMAD R8, R7, R28, RZ ;  /* 0x0000001c07087224 */ /* 0x002fe400078e02ff */
[----:B------:R-:W-:Y:S01]  /*53c50*/  LEA.HI.X.SX32 R7, R3, R2, 0x1, P4 ;  /* 0x0000000203077211 */ /* 0x000fe200020f0eff */
[----:B------:R-:W4:Y:S01]  /*53c60*/  LDL.LU R9, [R1+0x3c] ;  /* 0x00003c0001097983 */ /* 0x000f220000300800 */
[----:B------:R-:W-:Y:S01]  /*53c70*/  IMAD R3, R15, R28, RZ ;  /* 0x0000001c0f037224 */ /* 0x000fe200078e02ff */
[----:B-----5:R-:W-:-:S02]  /*53c80*/  ISETP.LT.AND P4, PT, R11, UR11, !P0 ;  /* 0x0000000b0b007c0c */ /* 0x020fc4000c781270 */
[----:B------:R-:W-:Y:S01]  /*53c90*/  PRMT R12, R12, 0x7632, R12 ;  /* 0x000076320c0c7816 */ /* 0x000fe2000000000c */
[----:B---3--:R1:W-:Y:S04]  /*53ca0*/  @P1 STG.E.U16 desc[UR8][R4.64], R16 ;  /* 0x0000001004001986 */ /* 0x0083e8000c101508 */
[----:B0-----:R0:W-:Y:S01]  /*53cb0*/  @P2 STG.E.U16 desc[UR8][R6.64], R24 ;  /* 0x0000001806002986 */ /* 0x0011e2000c101508 */
[----:B-1----:R-:W-:-:S04]  /*53cc0*/  LEA R4, P5, R8, R0, 0x1 ;  /* 0x0000000008047211 */ /* 0x002fc800078a08ff */
[----:B------:R-:W-:Y:S01]  /*53cd0*/  LEA.HI.X.SX32 R5, R8, R2, 0x1, P5 ;  /* 0x0000000208057211 */ /* 0x000fe200028f0eff */
[----:B------:R-:W-:Y:S01]  /*53ce0*/  IMAD R8, R11, R28, RZ ;  /* 0x0000001c0b087224 */ /* 0x000fe200078e02ff */
[----:B------:R-:W-:Y:S02]  /*53cf0*/  ISETP.LT.AND P1, PT, R15, UR11, !P0 ;  /* 0x0000000b0f007c0c */ /* 0x000fe4000c721270 */
[----:B------:R-:W3:Y:S04]  /*53d00*/  LDL.LU R15, [R1+0x17b4] ;  /* 0x0017b400010f7983 */ /* 0x000ee80000300800 */
[----:B------:R1:W-:Y:S01]  /*53d10*/  @P3 STG.E.U16 desc[UR8][R4.64], R20 ;  /* 0x0000001404003986 */ /* 0x0003e2000c101508 */
[----:B0-----:R-:W-:-:S03]  /*53d20*/  LEA R6, P2, R3, R0, 0x1 ;  /* 0x0000000003067211 */ /* 0x001fc600078408ff */
[----:B------:R-:W5:Y:S01]  /*53d30*/  LDL.LU R11, [R1+0x48] ;  /* 0x00004800010b7983 */ /* 0x000f620000300800 */
[----:B-1----:R-:W-:-:S04]  /*53d40*/  LEA R4, P3, R8, R0, 0x1 ;  /* 0x0000000008047211 */ /* 0x002fc800078608ff */
[-C--:B------:R-:W-:Y:S02]  /*53d50*/  LEA.HI.X.SX32 R5, R8, R2.reuse, 0x1, P3 ;  /* 0x0000000208057211 */ /* 0x080fe400018f0eff */
[----:B------:R-:W3:Y:S01]  /*53d60*/  LDL.LU R8, [R1+0x38] ;  /* 0x0000380001087983 */ /* 0x000ee20000300800 */
[----:B------:R-:W-:Y:S01]  /*53d70*/  LEA.HI.X.SX32 R7, R3, R2, 0x1, P2 ;  /* 0x0000000203077211 */ /* 0x000fe200010f0eff */
[C---:B------:R-:W-:Y:S01]  /*53d80*/  IMAD R3, R29.reuse, R28, RZ ;  /* 0x0000001c1d037224 */ /* 0x040fe200078e02ff */
[----:B------:R-:W-:Y:S02]  /*53d90*/  PRMT R16, R16, 0x7632, R16 ;  /* 0x0000763210107816 */ /* 0x000fe40000000010 */
[----:B------:R-:W-:Y:S01]  /*53da0*/  ISETP.LT.AND P5, PT, R29, UR11, !P0 ;  /* 0x0000000b1d007c0c */ /* 0x000fe2000c7a1270 */
[----:B------:R-:W-:Y:S04]  /*53db0*/  @P1 STG.E.U16 desc[UR8][R6.64], R12 ;  /* 0x0000000c06001986 */ /* 0x000fe8000c101508 */
[----:B------:R0:W-:Y:S01]  /*53dc0*/  @P4 STG.E.U16 desc[UR8][R4.64], R16 ;  /* 0x0000001004004986 */ /* 0x0001e2000c101508 */
[----:B------:R-:W-:-:S03]  /*53dd0*/  PRMT R24, R24, 0x7632, R24 ;  /* 0x0000763218187816 */ /* 0x000fc60000000018 */
[----:B------:R-:W5:Y:S01]  /*53de0*/  LDL.LU R29, [R1+0x54] ;  /* 0x00005400011d7983 */ /* 0x000f620000300800 */
[----:B0-----:R-:W-:-:S03]  /*53df0*/  LEA R4, P2, R3, R0, 0x1 ;  /* 0x0000000003047211 */ /* 0x001fc600078408ff */
[----:B------:R-:W5:Y:S01]  /*53e00*/  LDL.LU R16, [R1+0x50] ;  /* 0x0000500001107983 */ /* 0x000f620000300800 */
[----:B------:R-:W-:-:S03]  /*53e10*/  LEA.HI.X.SX32 R5, R3, R2, 0x1, P2 ;  /* 0x0000000203057211 */ /* 0x000fc600010f0eff */
[----:B------:R-:W5:Y:S04]  /*53e20*/  LDL.LU R12, [R1+0x58] ;  /* 0x00005800010c7983 */ /* 0x000f680000300800 */
[----:B------:R0:W-:Y:S04]  /*53e30*/  @P5 STG.E.U16 desc[UR8][R4.64], R24 ;  /* 0x0000001804005986 */ /* 0x0001e8000c101508 */
[----:B0-----:R-:W5:Y:S01]  /*53e40*/  LDL.LU R24, [R1+0x4c] ;  /* 0x00004c0001187983 */ /* 0x001f620000300800 */
[C---:B----4-:R-:W-:Y:S01]  /*53e50*/  ISETP.LT.AND P1, PT, R9.reuse, UR11, !P0 ;  /* 0x0000000b09007c0c */ /* 0x050fe2000c721270 */
[-C--:B------:R-:W-:Y:S01]  /*53e60*/  IMAD R7, R9, R28.reuse, RZ ;  /* 0x0000001c09077224 */ /* 0x080fe200078e02ff */
[C---:B--2---:R-:W-:Y:S01]  /*53e70*/  ISETP.LT.AND P2, PT, R10.reuse, UR11, !P0 ;  /* 0x0000000b0a007c0c */ /* 0x044fe2000c741270 */
[----:B------:R-:W-:Y:S01]  /*53e80*/  IMAD R10, R10, R28, RZ ;  /* 0x0000001c0a0a7224 */ /* 0x000fe200078e02ff */
[----:B------:R-:W-:-:S02]  /*53e90*/  PRMT R20, R20, 0x7632, R20 ;  /* 0x0000763214147816 */ /* 0x000fc40000000014 */
[CC--:B------:R-:W-:Y:S02]  /*53ea0*/  LEA R6, P5, R7.reuse, R0.reuse, 0x1 ;  /* 0x0000000007067211 */ /* 0x0c0fe400078a08ff */
[C---:B------:R-:W-:Y:S02]  /*53eb0*/  LEA R4, P6, R10.reuse, R0, 0x1 ;  /* 0x000000000a047211 */ /* 0x040fe400078c08ff */
[-C--:B------:R-:W-:Y:S02]  /*53ec0*/  LEA.HI.X.SX32 R7, R7, R2.reuse, 0x1, P5 ;  /* 0x0000000207077211 */ /* 0x080fe400028f0eff */
[----:B------:R-:W-:Y:S01]  /*53ed0*/  LEA.HI.X.SX32 R5, R10, R2, 0x1, P6 ;  /* 0x000000020a057211 */ /* 0x000fe200030f0eff */
[C---:B---3--:R-:W-:Y:S01]  /*53ee0*/  IMAD R3, R8.reuse, R28, RZ ;  /* 0x0000001c08037224 */ /* 0x048fe200078e02ff */
[----:B------:R-:W-:-:S04]  /*53ef0*/  ISETP.LT.AND P3, PT, R8, UR11, !P0 ;  /* 0x0000000b08007c0c */ /* 0x000fc8000c761270 */
[----:B------:R-:W-:-:S04]  /*53f00*/  LEA R8, P4, R3, R0, 0x1 ;  /* 0x0000000003087211 */ /* 0x000fc800078808ff */
[----:B------:R-:W-:Y:S01]  /*53f10*/  LEA.HI.X.SX32 R9, R3, R2, 0x1, P4 ;  /* 0x0000000203097211 */ /* 0x000fe200020f0eff */
[C---:B-----5:R-:W-:Y:S01]  /*53f20*/  IMAD R3, R11.reuse, R28, RZ ;  /* 0x0000001c0b037224 */ /* 0x060fe200078e02ff */
[----:B------:R-:W-:Y:S02]  /*53f30*/  ISETP.LT.AND P4, PT, R11, UR11, !P0 ;  /* 0x0000000b0b007c0c */ /* 0x000fe4000c781270 */
[----:B------:R-:W2:Y:S04]  /*53f40*/  LDL.LU R11, [R1+0x5c] ;  /* 0x00005c00010b7983 */ /* 0x000ea80000300800 */
[----:B------:R0:W-:Y:S04]  /*53f50*/  @P3 STG.E.U16 desc[UR8][R8.64], R20 ;  /* 0x0000001408003986 */ /* 0x0001e8000c101508 */
[----:B------:R-:W-:Y:S04]  /*53f60*/  @P1 STG.E.U16 desc[UR8][R6.64], R13 ;  /* 0x0000000d06001986 */ /* 0x000fe8000c101508 */
[----:B------:R-:W3:Y:S01]  /*53f70*/  LDL.LU R10, [R1+0x64] ;  /* 0x00006400010a7983 */ /* 0x000ee20000300800 */
[----:B0-----:R-:W-:-:S04]  /*53f80*/  LEA R8, P3, R3, R0, 0x1 ;  /* 0x0000000003087211 */ /* 0x001fc800078608ff */
[----:B------:R-:W-:Y:S01]  /*53f90*/  LEA.HI.X.SX32 R9, R3, R2, 0x1, P3 ;  /* 0x0000000203097211 */ /* 0x000fe200018f0eff */
[----:B------:R-:W-:Y:S04]  /*53fa0*/  @P2 STG.E.U16 desc[UR8][R4.64], R17 ;  /* 0x0000001104002986 */ /* 0x000fe8000c101508 */
[----:B------:R0:W-:Y:S01]  /*53fb0*/  @P4 STG.E.U16 desc[UR8][R8.64], R25 ;  /* 0x0000001908004986 */ /* 0x0001e2000c101508 */
[C---:B------:R-:W-:Y:S01]  /*53fc0*/  ISETP.LT.AND P3, PT, R24.reuse, UR11, !P0 ;  /* 0x0000000b18007c0c */ /* 0x040fe2000c761270 */
[----:B------:R-:W-:Y:S02]  /*53fd0*/  IMAD R3, R24, R28, RZ ;  /* 0x0000001c18037224 */ /* 0x000fe400078e02ff */
[----:B------:R-:W4:Y:S04]  /*53fe0*/  LDL.LU R24, [R1+0x68] ;  /* 0x0000680001187983 */ /* 0x000f280000300800 */
[----:B0-----:R-:W5:Y:S01]  /*53ff0*/  LDL.LU R9, [R1+0x60] ;  /* 0x0000600001097983 */ /* 0x001f620000300800 */
[----:B------:R-:W-:-:S02]  /*54000*/  LEA R4, P4, R3, R0, 0x1 ;  /* 0x0000000003047211 */ /* 0x000fc400078808ff */
[----:B------:R-:W-:Y:S02]  /*54010*/  ISETP.LT.AND P1, PT, R29, UR11, !P0 ;  /* 0x0000000b1d007c0c */ /* 0x000fe4000c721270 */
[----:B------:R-:W-:Y:S01]  /*54020*/  LEA.HI.X.SX32 R5, R3, R2, 0x1, P4 ;  /* 0x0000000203057211 */ /* 0x000fe200020f0eff */
[-C--:B------:R-:W-:Y:S02]  /*54030*/  IMAD R3, R29, R28.reuse, RZ ;  /* 0x0000001c1d037224 */ /* 0x080fe400078e02ff */
[----:B------:R-:W3:Y:S01]  /*54040*/  LDL.LU R29, [R1+0x6c] ;  /* 0x00006c00011d7983 */ /* 0x000ee20000300800 */
[C---:B------:R-:W-:Y:S01]  /*54050*/  IMAD R7, R16.reuse, R28, RZ ;  /* 0x0000001c10077224 */ /* 0x040fe200078e02ff */
[----:B------:R-:W-:Y:S02]  /*54060*/  ISETP.LT.AND P2, PT, R16, UR11, !P0 ;  /* 0x0000000b10007c0c */ /* 0x000fe4000c741270 */
[----:B------:R0:W-:Y:S02]  /*54070*/  @P3 STG.E.U16 desc[UR8][R4.64], R21 ;  /* 0x0000001504003986 */ /* 0x0001e4000c101508 */
[----:B------:R-:W-:-:S02]  /*54080*/  LEA R6, P5, R7, R0, 0x1 ;  /* 0x0000000007067211 */ /* 0x000fc400078a08ff */
[----:B------:R-:W-:Y:S01]  /*54090*/  PRMT R13, R13, 0x7632, R13 ;  /* 0x000076320d0d7816 */ /* 0x000fe2000000000d */
[C---:B------:R-:W-:Y:S01]  /*540a0*/  IMAD R8, R12.reuse, R28, RZ ;  /* 0x0000001c0c087224 */ /* 0x040fe200078e02ff */
[----:B------:R-:W-:Y:S01]  /*540b0*/  LEA.HI.X.SX32 R7, R7, R2, 0x1, P5 ;  /* 0x0000000207077211 */ /* 0x000fe200028f0eff */
[----:B------:R-:W4:Y:S01]  /*540c0*/  LDL.LU R16, [R1+0x70] ;  /* 0x0000700001107983 */ /* 0x000f220000300800 */
[----:B------:R-:W-:Y:S02]  /*540d0*/  PRMT R17, R17, 0x7632, R17 ;  /* 0x0000763211117816 */ /* 0x000fe40000000011 */
[C---:B0-----:R-:W-:Y:S02]  /*540e0*/  LEA R4, P3, R3.reuse, R0, 0x1 ;  /* 0x0000000003047211 */ /* 0x041fe400078608ff */
[----:B------:R-:W-:Y:S02]  /*540f0*/  ISETP.LT.AND P4, PT, R12, UR11, !P0 ;  /* 0x0000000b0c007c0c */ /* 0x000fe4000c781270 */
[----:B------:R-:W-:Y:S01]  /*54100*/  LEA.HI.X.SX32 R5, R3, R2, 0x1, P3 ;  /* 0x0000000203057211 */ /* 0x000fe200018f0eff */
[----:B------:R0:W-:Y:S04]  /*54110*/  @P2 STG.E.U16 desc[UR8][R6.64], R13 ;  /* 0x0000000d06002986 */ /* 0x0001e8000c101508 */
[----:B------:R1:W-:Y:S01]  /*54120*/  @P1 STG.E.U16 desc[UR8][R4.64], R17 ;  /* 0x0000001104001986 */ /* 0x0003e2000c101508 */
[----:B------:R-:W-:-:S03]  /*54130*/  PRMT R25, R25, 0x7632, R25 ;  /* 0x0000763219197816 */ /* 0x000fc60000000019 */
[----:B------:R-:W4:Y:S01]  /*54140*/  LDL.LU R12, [R1+0x74] ;  /* 0x00007400010c7983 */ /* 0x000f220000300800 */
[----:B0-----:R-:W-:-:S04]  /*54150*/  LEA R6, P2, R8, R0, 0x1 ;  /* 0x0000000008067211 */ /* 0x001fc800078408ff */
[----:B------:R-:W-:-:S05]  /*54160*/  LEA.HI.X.SX32 R7, R8, R2, 0x1, P2 ;  /* 0x0000000208077211 */ /* 0x000fca00010f0eff */
[----:B------:R0:W-:Y:S01]  /*54170*/  @P4 STG.E.U16 desc[UR8][R6.64], R25 ;  /* 0x0000001906004986 */ /* 0x0001e2000c101508 */
[----:B--2---:R-:W-:-:S05]  /*54180*/  IMAD R3, R11, R28, RZ ;  /* 0x0000001c0b037224 */ /* 0x004fca00078e02ff */
[----:B-1----:R-:W-:-:S04]  /*54190*/  LEA R4, P3, R3, R0, 0x1 ;  /* 0x0000000003047211 */ /* 0x002fc800078608ff */
[----:B------:R-:W-:Y:S02]  /*541a0*/  LEA.HI.X.SX32 R5, R3, R2, 0x1, P3 ;  /* 0x0000000203057211 */ /* 0x000fe400018f0eff */
[----:B------:R-:W-:Y:S02]  /*541b0*/  ISETP.LT.AND P5, PT, R11, UR11, !P0 ;  /* 0x0000000b0b007c0c */ /* 0x000fe4000c7a1270 */
[----:B------:R-:W2:Y:S01]  /*541c0*/  LDL.LU R11, [R1+0x78] ;  /* 0x00007800010b7983 */ /* 0x000ea20000300800 */
[----:B-----5:R-:W-:-:S05]  /*541d0*/  IMAD R3, R9, R28, RZ ;  /* 0x0000001c09037224 */ /* 0x020fca00078e02ff */
[----:B0-----:R-:W-:-:S04]  /*541e0*/  LEA R6, P4, R3, R0, 0x1 ;  /* 0x0000000003067211 */ /* 0x001fc800078808ff */
[----:B------:R-:W-:Y:S01]  /*541f0*/  LEA.HI.X.SX32 R7, R3, R2, 0x1, P4 ;  /* 0x0000000203077211 */ /* 0x000fe200020f0eff */
[C---:B---3--:R-:W-:Y:S01]  /*54200*/  IMAD R3, R29.reuse, R28, RZ ;  /* 0x0000001c1d037224 */ /* 0x048fe200078e02ff */
[----:B------:R-:W-:Y:S02]  /*54210*/  ISETP.LT.AND P4, PT, R29, UR11, !P0 ;  /* 0x0000000b1d007c0c */ /* 0x000fe4000c781270 */
[----:B------:R-:W3:Y:S01]  /*54220*/  LDL.LU R29, [R1+0x7c] ;  /* 0x00007c00011d7983 */ /* 0x000ee20000300800 */
[----:B------:R-:W-:-:S03]  /*54230*/  ISETP.LT.AND P1, PT, R9, UR11, !P0 ;  /* 0x0000000b09007c0c */ /* 0x000fc6000c721270 */
[----:B------:R-:W5:Y:S01]  /*54240*/  LDL.LU R17, [R1+0x80] ;  /* 0x0000800001117983 */ /* 0x000f620000300800 */
[C---:B------:R-:W-:Y:S01]  /*54250*/  ISETP.LT.AND P2, PT, R10.reuse, UR11, !P0 ;  /* 0x0000000b0a007c0c */ /* 0x040fe2000c741270 */
[-C--:B------:R-:W-:Y:S01]  /*54260*/  IMAD R9, R10, R28.reuse, RZ ;  /* 0x0000001c0a097224 */ /* 0x080fe200078e02ff */
[C---:B----4-:R-:W-:Y:S01]  /*54270*/  ISETP.LT.AND P3, PT, R24.reuse, UR11, !P0 ;  /* 0x0000000b18007c0c */ /* 0x050fe2000c761270 */
[----:B------:R-:W-:Y:S02]  /*54280*/  IMAD R10, R24, R28, RZ ;  /* 0x0000001c180a7224 */ /* 0x000fe400078e02ff */
[----:B------:R-:W4:Y:S01]  /*54290*/  LDL.LU R24, [R1+0x84] ;  /* 0x0000840001187983 */ /* 0x000f220000300800 */
[----:B------:R-:W-:-:S03]  /*542a0*/  PRMT R21, R21, 0x7632, R21 ;  /* 0x0000763215157816 */ /* 0x000fc60000000015 */
[----:B------:R-:W4:Y:S04]  /*542b0*/  LDL.LU R13, [R1+0x88] ;  /* 0x00008800010d7983 */ /* 0x000f280000300800 */
[----:B------:R0:W-:Y:S01]  /*542c0*/  @P5 STG.E.U16 desc[UR8][R4.64], R21 ;  /* 0x0000001504005986 */ /* 0x0001e2000c101508 */
[----:B------:R-:W-:-:S03]  /*542d0*/  LEA R8, P5, R10, R0, 0x1 ;  /* 0x000000000a087211 */ /* 0x000fc600078a08ff */
[----:B------:R1:W-:Y:S01]  /*542e0*/  @P1 STG.E.U16 desc[UR8][R6.64], R14 ;  /* 0x0000000e06001986 */ /* 0x0003e2000c101508 */
[----:B0-----:R-:W-:-:S04]  /*542f0*/  LEA R4, P6, R9, R0, 0x1 ;  /* 0x0000000009047211 */ /* 0x001fc800078c08ff */
[-C--:B------:R-:W-:Y:S02]  /*54300*/  LEA.HI.X.SX32 R5, R9, R2.reuse, 0x1, P6 ;  /* 0x0000000209057211 */ /* 0x080fe400030f0eff */
[----:B------:R-:W-:Y:S02]  /*54310*/  LEA.HI.X.SX32 R9, R10, R2, 0x1, P5 ;  /* 0x000000020a097211 */ /* 0x000fe400028f0eff */
[C---:B-1----:R-:W-:Y:S01]  /*54320*/  LEA R6, P1, R3.reuse, R0, 0x1 ;  /* 0x0000000003067211 */ /* 0x042fe200078208ff */
[----:B------:R0:W-:Y:S03]  /*54330*/  @P2 STG.E.U16 desc[UR8][R4.64], R18 ;  /* 0x0000001204002986 */ /* 0x0001e6000c101508 */
[----:B------:R-:W-:Y:S01]  /*54340*/  LEA.HI.X.SX32 R7, R3, R2, 0x1, P1 ;  /* 0x0000000203077211 */ /* 0x000fe200008f0eff */
[----:B------:R-:W-:Y:S01]  /*54350*/  @P3 STG.E.U16 desc[UR8][R8.64], R26 ;  /* 0x0000001a08003986 */ /* 0x000fe2000c101508 */
[----:B------:R-:W-:Y:S01]  /*54360*/  ISETP.LT.AND P3, PT, R16, UR11, !P0 ;  /* 0x0000000b10007c0c */ /* 0x000fe2000c761270 */
[CC--:B------:R-:W-:Y:S01]  /*54370*/  IMAD R3, R12.reuse, R28.reuse, RZ ;  /* 0x0000001c0c037224 */ /* 0x0c0fe200078e02ff */
[----:B------:R-:W-:Y:S01]  /*54380*/  ISETP.LT.AND P2, PT, R12, UR11, !P0 ;  /* 0x0000000b0c007c0c */ /* 0x000fe2000c741270 */
[----:B------:R1:W-:Y:S01]  /*54390*/  @P4 STG.E.U16 desc[UR8][R6.64], R22 ;  /* 0x0000001606004986 */ /* 0x0003e2000c101508 */
[----:B0-----:R-:W-:-:S03]  /*543a0*/  IMAD R5, R16, R28, RZ ;  /* 0x0000001c10057224 */ /* 0x001fc600078e02ff */
[----:B------:R-:W4:Y:S02]  /*543b0*/  LDL.LU R16, [R1+0xac] ;  /* 0x0000ac0001107983 */ /* 0x000f240000300800 */
[-C--:B------:R-:W-:Y:S02]  /*543c0*/  LEA R4, P4, R5, R0.reuse, 0x1 ;  /* 0x0000000005047211 */ /* 0x080fe400078808ff */
[----:B------:R-:W4:Y:S01]  /*543d0*/  LDL.LU R12, [R1+0x8c] ;  /* 0x00008c00010c7983 */ /* 0x000f220000300800 */
[----:B-1----:R-:W-:Y:S02]  /*543e0*/  LEA R6, P5, R3, R0, 0x1 ;  /* 0x0000000003067211 */ /* 0x002fe400078a08ff */
[----:B------:R-:W-:Y:S02]  /*543f0*/  LEA.HI.X.SX32 R5, R5, R2, 0x1, P4 ;  /* 0x0000000205057211 */ /* 0x000fe400020f0eff */
[----:B------:R-:W-:Y:S02]  /*54400*/  PRMT R14, R14, 0x7632, R14 ;  /* 0x000076320e0e7816 */ /* 0x000fe4000000000e */
[----:B------:R-:W-:-:S02]  /*54410*/  PRMT R18, R18, 0x7632, R18 ;  /* 0x0000763212127816 */ /* 0x000fc40000000012 */
[----:B------:R-:W-:Y:S01]  /*54420*/  LEA.HI.X.SX32 R7, R3, R2, 0x1, P5 ;  /* 0x0000000203077211 */ /* 0x000fe200028f0eff */
[----:B------:R0:W-:Y:S04]  /*54430*/  @P3 STG.E.U16 desc[UR8][R4.64], R14 ;  /* 0x0000000e04003986 */ /* 0x0001e8000c101508 */
[----:B------:R-:W-:Y:S01]  /*54440*/  @P2 STG.E.U16 desc[UR8][R6.64], R18 ;  /* 0x0000001206002986 */ /* 0x000fe2000c101508 */
[----:B------:R-:W-:Y:S02]  /*54450*/  PRMT R26, R26, 0x7632, R26 ;  /* 0x000076321a1a7816 */ /* 0x000fe4000000001a */
[C---:B--2---:R-:W-:Y:S01]  /*54460*/  ISETP.LT.AND P1, PT, R11.reuse, UR11, !P0 ;  /* 0x0000000b0b007c0c */ /* 0x044fe2000c721270 */
[----:B------:R-:W-:Y:S02]  /*54470*/  IMAD R9, R11, R28, RZ ;  /* 0x0000001c0b097224 */ /* 0x000fe400078e02ff */
[----:B------:R-:W2:Y:S03]  /*54480*/  LDL.LU R11, [R1+0x90] ;  /* 0x00009000010b7983 */ /* 0x000ea60000300800 */
[----:B------:R-:W-:-:S04]  /*54490*/  LEA R8, P4, R9, R0, 0x1 ;  /* 0x0000000009087211 */ /* 0x000fc800078808ff */
[----:B------:R-:W-:-:S05]  /*544a0*/  LEA.HI.X.SX32 R9, R9, R2, 0x1, P4 ;  /* 0x0000000209097211 */ /* 0x000fca00020f0eff */
[----:B------:R1:W-:Y:S01]  /*544b0*/  @P1 STG.E.U16 desc[UR8][R8.64], R26 ;  /* 0x0000001a08001986 */ /* 0x0003e2000c101508 */
[C---:B---3--:R-:W-:Y:S01]  /*544c0*/  ISETP.LT.AND P2, PT, R29.reuse, UR11, !P0 ;  /* 0x0000000b1d007c0c */ /* 0x048fe2000c741270 */
[-C--:B------:R-:W-:Y:S02]  /*544d0*/  IMAD R3, R29, R28.reuse, RZ ;  /* 0x0000001c1d037224 */ /* 0x080fe400078e02ff */
[----:B------:R-:W3:Y:S01]  /*544e0*/  LDL.LU R29, [R1+0x94] ;  /* 0x00009400011d7983 */ /* 0x000ee20000300800 */
[C---:B-----5:R-:W-:Y:S01]  /*544f0*/  ISETP.LT.AND P1, PT, R17.reuse, UR11, !P0 ;  /* 0x0000000b11007c0c */ /* 0x060fe2000c721270 */
[-C--:B0-----:R-:W-:Y:S02]  /*54500*/  IMAD R5, R17, R28.reuse, RZ ;  /* 0x0000001c11057224 */ /* 0x081fe400078e02ff */
[----:B------:R-:W5:Y:S04]  /*54510*/  LDL.LU R17, [R1+0x44] ;  /* 0x0000440001117983 */ /* 0x000f680000300800 */
[----:B------:R-:W5:Y:S01]  /*54520*/  LDL.LU R25, [R1+0x9c] ;  /* 0x00009c0001197983 */ /* 0x000f620000300800 */
[C---:B----4-:R-:W-:Y:S01]  /*54530*/  ISETP.LT.AND P3, PT, R24.reuse, UR11, !P0 ;  /* 0x0000000b18007c0c */ /* 0x050fe2000c761270 */
[----:B-1----:R-:W-:-:S02]  /*54540*/  IMAD R9, R24, R28, RZ ;  /* 0x0000001c18097224 */ /* 0x002fc400078e02ff */
[----:B------:R-:W4:Y:S04]  /*54550*/  LDL.LU R24, [R1+0x20] ;  /* 0x0000200001187983 */ /* 0x000f280000300800 */
[----:B------:R-:W4:Y:S01]  /*54560*/  LDL.LU R21, [R1+0x98] ;  /* 0x0000980001157983 */ /* 0x000f220000300800 */
[-C--:B------:R-:W-:Y:S02]  /*54570*/  LEA R6, P4, R3, R0.reuse, 0x1 ;  /* 0x0000000003067211 */ /* 0x080fe400078808ff */
[----:B------:R-:W-:Y:S01]  /*54580*/  LEA R4, P6, R5, R0, 0x1 ;  /* 0x0000000005047211 */ /* 0x000fe200078c08ff */
[----:B------:R-:W-:Y:S01]  /*54590*/  IMAD R10, R13, R28, RZ ;  /* 0x0000001c0d0a7224 */ /* 0x000fe200078e02ff */
[----:B------:R-:W-:Y:S01]  /*545a0*/  PRMT R22, R22, 0x7632, R22 ;  /* 0x0000763216167816 */ /* 0x000fe20000000016 */
[----:B------:R-:W4:Y:S01]  /*545b0*/  LDL.LU R26, [R1+0xb4] ;  /* 0x0000b400011a7983 */ /* 0x000f220000300800 */
[----:B------:R-:W-:-:S02]  /*545c0*/  LEA.HI.X.SX32 R7, R3, R2, 0x1, P4 ;  /* 0x0000000203077211 */ /* 0x000fc400020f0eff */
[----:B------:R-:W-:Y:S02]  /*545d0*/  LEA.HI.X.SX32 R5, R5, R2, 0x1, P6 ;  /* 0x0000000205057211 */ /* 0x000fe400030f0eff */
[----:B------:R-:W-:Y:S02]  /*545e0*/  LEA R8, P5, R9, R0, 0x1 ;  /* 0x0000000009087211 */ /* 0x000fe400078a08ff */
[----:B------:R-:W-:Y:S01]  /*545f0*/  ISETP.LT.AND P4, PT, R13, UR11, !P0 ;  /* 0x0000000b0d007c0c */ /* 0x000fe2000c781270 */
[----:B------:R0:W-:Y:S01]  /*54600*/  @P2 STG.E.U16 desc[UR8][R6.64], R22 ;  /* 0x0000001606002986 */ /* 0x0001e2000c101508 */
[----:B------:R-:W-:-:S03]  /*54610*/  LEA.HI.X.SX32 R9, R9, R2, 0x1, P5 ;  /* 0x0000000209097211 */ /* 0x000fc600028f0eff */
[----:B------:R1:W-:Y:S04]  /*54620*/  @P1 STG.E.U16 desc[UR8][R4.64], R15 ;  /* 0x0000000f04001986 */ /* 0x0003e8000c101508 */
[----:B------:R1:W-:Y:S01]  /*54630*/  @P3 STG.E.U16 desc[UR8][R8.64], R19 ;  /* 0x0000001308003986 */ /* 0x0003e2000c101508 */
[----:B0-----:R-:W-:-:S04]  /*54640*/  LEA R6, P6, R10, R0, 0x1 ;  /* 0x000000000a067211 */ /* 0x001fc800078c08ff */
[----:B------:R-:W-:Y:S01]  /*54650*/  LEA.HI.X.SX32 R7, R10, R2, 0x1, P6 ;  /* 0x000000020a077211 */ /* 0x000fe200030f0eff */
[C---:B-1----:R-:W-:Y:S01]  /*54660*/  IMAD R4, R12.reuse, R28, RZ ;  /* 0x0000001c0c047224 */ /* 0x042fe200078e02ff */
[----:B------:R-:W-:-:S04]  /*54670*/  ISETP.LT.AND P1, PT, R12, UR11, !P0 ;  /* 0x0000000b0c007c0c */ /* 0x000fc8000c721270 */
[----:B------:R-:W-:Y:S01]  /*54680*/  LEA R8, P6, R4, R0, 0x1 ;  /* 0x0000000004087211 */ /* 0x000fe200078c08ff */
[----:B------:R-:W-:Y:S01]  /*54690*/  @P4 STG.E.U16 desc[UR8][R6.64], R27 ;  /* 0x0000001b06004986 */ /* 0x000fe2000c101508 */
[----:B------:R-:W-:Y:S02]  /*546a0*/  ISETP.LT.AND P2, PT, R16, UR11, !P0 ;  /* 0x0000000b10007c0c */ /* 0x000fe4000c741270 */
[----:B------:R-:W-:-:S05]  /*546b0*/  LEA.HI.X.SX32 R9, R4, R2, 0x1, P6 ;  /* 0x0000000204097211 */ /* 0x000fca00030f0eff */
[----:B------:R0:W-:Y:S01]  /*546c0*/  @P1 STG.E.U16 desc[UR8][R8.64], R23 ;  /* 0x0000001708001986 */ /* 0x0001e2000c101508 */
[----:B------:R-:W-:Y:S02]  /*546d0*/  PRMT R3, R15, 0x7632, R3 ;  /* 0x000076320f037816 */ /* 0x000fe40000000003 */
[----:B------:R-:W-:Y:S02]  /*546e0*/  PRMT R20, R19, 0x7632, R20 ;  /* 0x0000763213147816 */ /* 0x000fe40000000014 */
[C---:B--2---:R-:W-:Y:S01]  /*546f0*/  ISETP.LT.AND P5, PT, R11.reuse, UR11, !P0 ;  /* 0x0000000b0b007c0c */ /* 0x044fe2000c7a1270 */
[----:B------:R-:W-:-:S05]  /*54700*/  IMAD R11, R11, R28, RZ ;  /* 0x0000001c0b0b7224 */ /* 0x000fca00078e02ff */
[----:B------:R-:W-:-:S04]  /*54710*/  LEA R10, P4, R11, R0, 0x1 ;  /* 0x000000000b0a7211 */ /* 0x000fc800078808ff */
[----:B------:R-:W-:-:S05]  /*54720*/  LEA.HI.X.SX32 R11, R11, R2, 0x1, P4 ;  /* 0x000000020b0b7211 */ /* 0x000fca00020f0eff */
[----:B------:R1:W-:Y:S01]  /*54730*/  @P5 STG.E.U16 desc[UR8][R10.64], R3 ;  /* 0x000000030a005986 */ /* 0x0003e2000c101508 */
[C---:B---3--:R-:W-:Y:S01]  /*54740*/  IMAD R16, R29.reuse, R28, RZ ;  /* 0x0000001c1d107224 */ /* 0x048fe200078e02ff */
[----:B------:R-:W-:Y:S02]  /*54750*/  ISETP.LT.AND P3, PT, R29, UR11, !P0 ;  /* 0x0000000b1d007c0c */ /* 0x000fe4000c761270 */
[----:B------:R-:W2:Y:S02]  /*54760*/  LDL.LU R29, [R1+0xbc] ;  /* 0x0000bc00011d7983 */ /* 0x000ea40000300800 */
[----:B0-----:R-:W-:Y:S01]  /*54770*/  LEA R8, P4, R16, R0, 0x1 ;  /* 0x0000000010087211 */ /* 0x001fe200078808ff */
[----:B-----5:R-:W-:-:S03]  /*54780*/  IMAD R22, R25, R28, RZ ;  /* 0x0000001c19167224 */ /* 0x020fc600078e02ff */
[----:B------:R-:W-:Y:S01]  /*54790*/  LEA.HI.X.SX32 R9, R16, R2, 0x1, P4 ;  /* 0x0000000210097211 */ /* 0x000fe200020f0eff */
[----:B------:R-:W0:Y:S04]  /*547a0*/  LDS.128 R4, [R17] ;  /* 0x0000000011047984 */ /* 0x000e280000000c00 */
[----:B------:R-:W-:Y:S04]  /*547b0*/  @P3 STG.E.U16 desc[UR8][R8.64], R20 ;  /* 0x0000001408003986 */ /* 0x000fe8000c101508 */
[----:B----4-:R-:W3:Y:S01]  /*547c0*/  LDS.128 R12, [R24] ;  /* 0x00000000180c7984 */ /* 0x010ee20000000c00 */
[----:B------:R-:W-:-:S03]  /*547d0*/  ISETP.LT.AND P4, PT, R21, UR11, !P0 ;  /* 0x0000000b15007c0c */ /* 0x000fc6000c781270 */
[----:B------:R4:W-:Y:S01]  /*547e0*/  LDS.128 R8, [R24+0x200] ;  /* 0x0002000018087984 */ /* 0x0009e20000000c00 */
[----:B-1----:R-:W-:Y:S01]  /*547f0*/  IMAD R3, R21, R28, RZ ;  /* 0x0000001c15037224 */ /* 0x002fe200078e02ff */
[----:B------:R-:W-:Y:S02]  /*54800*/  ISETP.LT.AND P1, PT, R25, UR11, !P0 ;  /* 0x0000000b19007c0c */ /* 0x000fe4000c721270 */
[----:B------:R-:W5:Y:S01]  /*54810*/  LDL.LU R21, [R1+0xb0] ;  /* 0x0000b00001157983 */ /* 0x000f620000300800 */
[----:B----4-:R-:W-:-:S03]  /*54820*/  LEA R24, P5, R22, R0, 0x1 ;  /* 0x0000000016187211 */ /* 0x010fc600078a08ff */
[----:B------:R-:W1:Y:S01]  /*54830*/  LDS.128 R16, [R17+0x200] ;  /* 0x0002000011107984 */ /* 0x000e620000000c00 */
[----:B------:R-:W-:-:S03]  /*54840*/  LEA.HI.X.SX32 R25, R22, R2, 0x1, P5 ;  /* 0x0000000216197211 */ /* 0x000fc600028f0eff */
[----:B------:R-:W4:Y:S01]  /*54850*/  LDL.LU R22, [R1+0xa0] ;  /* 0x0000a00001167983 */ /* 0x000f220000300800 */
[----:B------:R-:W-:Y:S02]  /*54860*/  LEA R20, P3, R3, R0, 0x1 ;  /* 0x0000000003147211 */ /* 0x000fe400078608ff */
[----:B------:R-:W-:Y:S02]  /*54870*/  PRMT R27, R27, 0x7632, R27 ;  /* 0x000076321b1b7816 */ /* 0x000fe4000000001b */
[----:B-----5:R-:W-:Y:S02]  /*54880*/  ISETP.LT.AND P6, PT, R21, UR11, !P0 ;  /* 0x0000000b15007c0c */ /* 0x020fe4000c7c1270 */
[----:B------:R-:W-:Y:S01]  /*54890*/  LEA.HI.X.SX32 R21, R3, R2, 0x1, P3 ;  /* 0x0000000203157211 */ /* 0x000fe200018f0eff */
[----:B----4-:R-:W-:-:S04]  /*548a0*/  IMAD R3, R22, R28, RZ ;  /* 0x0000001c16037224 */ /* 0x010fc800078e02ff */
[----:B------:R4:W-:Y:S01]  /*548b0*/  @P4 STG.E.U16 desc[UR8][R20.64], R27 ;  /* 0x0000001b14004986 */ /* 0x0009e2000c101508 */
[----:B------:R-:W-:Y:S01]  /*548c0*/  ISETP.LT.AND P4, PT, R26, UR11, !P0 ;  /* 0x0000000b1a007c0c */ /* 0x000fe2000c781270 */
[----:B------:R-:W-:Y:S01]  /*548d0*/  IMAD R26, R28, 0x4, R3 ;  /* 0x000000041c1a7824 */ /* 0x000fe200078e0203 */
[C---:B----4-:R-:W-:Y:S01]  /*548e0*/  LEA R20, P5, R3.reuse, R0, 0x1 ;  /* 0x0000000003147211 */ /* 0x050fe200078a08ff */
[----:B------:R-:W4:Y:S03]  /*548f0*/  LDL.LU R27, [R1+0xc8] ;  /* 0x0000c800011b7983 */ /* 0x000f260000300800 */
[----:B------:R-:W-:Y:S02]  /*54900*/  LEA.HI.X.SX32 R21, R3, R2, 0x1, P5 ;  /* 0x0000000203157211 */ /* 0x000fe400028f0eff */
[----:B------:R-:W5:Y:S01]  /*54910*/  LDL.LU R3, [R1+0xb8] ;  /* 0x0000b80001037983 */ /* 0x000f620000300800 */
[----:B------:R-:W-:-:S02]  /*54920*/  ISETP.LT.AND P3, PT, R22, UR11, !P0 ;  /* 0x0000000b16007c0c */ /* 0x000fc4000c761270 */
[----:B------:R-:W-:-:S05]  /*54930*/  PRMT R23, R23, 0x7632, R23 ;  /* 0x0000763217177816 */ /* 0x000fca0000000017 */
[----:B------:R3:W-:Y:S01]  /*54940*/  @P1 STG.E.U16 desc[UR8][R24.64], R23 ;  /* 0x0000001718001986 */ /* 0x0007e2000c101508 */
[----:B------:R-:W-:-:S05]  /*54950*/  LEA R22, P5, R26, R0, 0x1 ;  /* 0x000000001a167211 */ /* 0x000fca00078a08ff */
[----:B0-----:R0:W-:Y:S04]  /*54960*/  @P3 STG.E.U16 desc[UR8][R20.64], R4 ;  /* 0x0000000414003986 */ /* 0x0011e8000c101508 */
[----:B---3--:R-:W3:Y:S01]  /*54970*/  LDL.LU R25, [R1+0xd0] ;  /* 0x0000d00001197983 */ /* 0x008ee20000300800 */
[----:B------:R-:W-:Y:S02]  /*54980*/  LEA.HI.X.SX32 R23, R26, R2, 0x1, P5 ;  /* 0x000000021a177211 */ /* 0x000fe400028f0eff */
[----:B--2---:R-:W-:Y:S02]  /*54990*/  ISETP.LT.AND P5, PT, R29, UR11, !P0 ;  /* 0x0000000b1d007c0c */ /* 0x004fe4000c7a1270 */
[----:B-----5:R-:W-:Y:S01]  /*549a0*/  ISETP.LT.AND P1, PT, R3, UR11, !P0 ;  /* 0x0000000b03007c0c */ /* 0x020fe2000c721270 */
[----:B------:R-:W-:-:S02]  /*549b0*/  IMAD R3, R28, 0x4, R26 ;  /* 0x000000041c037824 */ /* 0x000fc400078e021a */
[----:B------:R-:W2:Y:S03]  /*549c0*/  LDL.LU R26, [R1+0xc4] ;  /* 0x0000c400011a7983 */ /* 0x000ea60000300800 */
[C---:B0-----:R-:W-:Y:S01]  /*549d0*/  LEA R20, P3, R3.reuse, R0, 0x1 ;  /* 0x0000000003147211 */ /* 0x041fe200078608ff */
[----:B------:R-:W5:Y:S01]  /*549e0*/  LDL.LU R29, [R1+0xd4] ;  /* 0x0000d400011d7983 */ /* 0x000f620000300800 */
[----:B------:R-:W-:Y:S02]  /*549f0*/  IMAD R24, R28, 0x4, R3 ;  /* 0x000000041c187824 */ /* 0x000fe400078e0203 */
[----:B------:R-:W-:Y:S02]  /*54a00*/  LEA.HI.X.SX32 R21, R3, R2, 0x1, P3 ;  /* 0x0000000203157211 */ /* 0x000fe400018f0eff */
[----:B------:R-:W3:Y:S04]  /*54a10*/  LDL.LU R3, [R1+0xc0] ;  /* 0x0000c00001037983 */ /* 0x000ee80000300800 */
[----:B------:R0:W-:Y:S04]  /*54a20*/  @P2 STG.E.U16 desc[UR8][R22.64], R12 ;  /* 0x0000000c16002986 */ /* 0x0001e8000c101508 */
[----:B-1----:R1:W-:Y:S01]  /*54a30*/  @P6 STG.E.U16 desc[UR8][R20.64], R16 ;  /* 0x0000001014006986 */ /* 0x0023e2000c101508 */
[----:B0-----:R-:W-:-:S04]  /*54a40*/  LEA R22, P2, R24, R0, 0x1 ;  /* 0x0000000018167211 */ /* 0x001fc800078408ff */
[----:B------:R-:W-:-:S05]  /*54a50*/  LEA.HI.X.SX32 R23, R24, R2, 0x1, P2 ;  /* 0x0000000218177211 */ /* 0x000fca00010f0eff */
[----:B------:R0:W-:Y:S01]  /*54a60*/  @P4 STG.E.U16 desc[UR8][R22.64], R8 ;  /* 0x0000000816004986 */ /* 0x0001e2000c101508 */
[----:B----4-:R-:W-:-:S03]  /*54a70*/  ISETP.LT.AND P4, PT, R27, UR11, !P0 ;  /* 0x0000000b1b007c0c */ /* 0x010fc6000c781270 */
[----:B------:R-:W4:Y:S01]  /*54a80*/  LDL.LU R27, [R1+0xdc] ;  /* 0x0000dc00011b7983 */ /* 0x000f220000300800 */
[----:B------:R-:W-:Y:S02]  /*54a90*/  PRMT R4, R4, 0x7632, R4 ;  /* 0x0000763204047816 */ /* 0x000fe40000000004 */
[----:B------:R-:W-:Y:S02]  /*54aa0*/  PRMT R12, R12, 0x7632, R12 ;  /* 0x000076320c0c7816 */ /* 0x000fe4000000000c */
[----:B---3--:R-:W-:Y:S01]  /*54ab0*/  ISETP.LT.AND P3, PT, R3, UR11, !P0 ;  /* 0x0000000b03007c0c */ /* 0x008fe2000c761270 */
[----:B------:R-:W-:-:S04]  /*54ac0*/  IMAD R3, R28, 0x4, R24 ;  /* 0x000000041c037824 */ /* 0x000fc800078e0218 */
[----:B------:R-:W-:Y:S01]  /*54ad0*/  IMAD R24, R28, 0x4, R3 ;  /* 0x000000041c187824 */ /* 0x000fe200078e0203 */
[----:B-1----:R-:W-:-:S04]  /*54ae0*/  LEA R20, P6, R3, R0, 0x1 ;  /* 0x0000000003147211 */ /* 0x002fc800078c08ff */
[----:B------:R-:W-:Y:S02]  /*54af0*/  LEA.HI.X.SX32 R21, R3, R2, 0x1, P6 ;  /* 0x0000000203157211 */ /* 0x000fe400030f0eff */
[----:B0-----:R-:W-:-:S04]  /*54b00*/  LEA R22, P6, R24, R0, 0x1 ;  /* 0x0000000018167211 */ /* 0x001fc800078c08ff */
[----:B------:R-:W-:Y:S01]  /*54b10*/  LEA.HI.X.SX32 R23, R24, R2, 0x1, P6 ;  /* 0x0000000218177211 */ /* 0x000fe200030f0eff */
[----:B------:R-:W-:Y:S01]  /*54b20*/  IMAD R3, R28, 0x4, R24 ;  /* 0x000000041c037824 */ /* 0x000fe200078e0218 */
[----:B------:R0:W-:Y:S01]  /*54b30*/  @P1 STG.E.U16 desc[UR8][R20.64], R4 ;  /* 0x0000000414001986 */ /* 0x0001e2000c101508 */
[----:B--2---:R-:W-:Y:S01]  /*54b40*/  ISETP.LT.AND P2, PT, R26, UR11, !P0 ;  /* 0x0000000b1a007c0c */ /* 0x004fe2000c741270 */
[----:B------:R-:W1:Y:S02]  /*54b50*/  LDC R24, c[0x0][0x248] ;  /* 0x00009200ff187b82 */ /* 0x000e640000000800 */
[----:B------:R-:W2:Y:S04]  /*54b60*/  LDL.LU R28, [R1+0xe0] ;  /* 0x0000e000011c7983 */ /* 0x000ea80000300800 */
[----:B------:R3:W-:Y:S01]  /*54b70*/  @P5 STG.E.U16 desc[UR8][R22.64], R12 ;  /* 0x0000000c16005986 */ /* 0x0007e2000c101508 */
[----:B-----5:R-:W-:-:S03]  /*54b80*/  ISETP.LT.AND P5, PT, R29, UR11, !P0 ;  /* 0x0000000b1d007c0c */ /* 0x020fc6000c7a1270 */
[----:B------:R-:W5:Y:S04]  /*54b90*/  LDL.LU R26, [R1+0xe4] ;  /* 0x0000e400011a7983 */ /* 0x000f680000300800 */
[----:B------:R-:W5:Y:S01]  /*54ba0*/  LDL.LU R29, [R1+0xe8] ;  /* 0x0000e800011d7983 */ /* 0x000f620000300800 */
[C---:B0-----:R-:W-:Y:S02]  /*54bb0*/  LEA R20, P6, R3.reuse, R0, 0x1 ;  /* 0x0000000003147211 */ /* 0x041fe400078c08ff */
[----:B------:R-:W-:Y:S02]  /*54bc0*/  PRMT R16, R16, 0x7632, R16 ;  /* 0x0000763210107816 */ /* 0x000fe40000000010 */
[----:B------:R-:W-:Y:S02]  /*54bd0*/  LEA.HI.X.SX32 R21, R3, R2, 0x1, P6 ;  /* 0x0000000203157211 */ /* 0x000fe400030f0eff */
[----:B------:R-:W-:-:S02]  /*54be0*/  ISETP.LT.AND P1, PT, R25, UR11, !P0 ;  /* 0x0000000b19007c0c */ /* 0x000fc4000c721270 */
[----:B------:R-:W5:Y:S01]  /*54bf0*/  LDL.LU R25, [R1+0xec] ;  /* 0x0000ec0001197983 */ /* 0x000f620000300800 */
[----:B-1----:R-:W-:-:S03]  /*54c00*/  IMAD R4, R24, 0x4, R3 ;  /* 0x0000000418047824 */ /* 0x002fc600078e0203 */
[----:B------:R0:W-:Y:S01]  /*54c10*/  @P3 STG.E.U16 desc[UR8][R20.64], R16 ;  /* 0x0000001014003986 */ /* 0x0001e2000c101508 */
[----:B------:R-:W-:Y:S01]  /*54c20*/  IMAD R3, R24, 0x4, R4 ;  /* 0x0000000418037824 */ /* 0x000fe200078e0204 */
[----:B---3--:R-:W-:Y:S02]  /*54c30*/  LEA R22, P6, R4, R0, 0x1 ;  /* 0x0000000004167211 */ /* 0x008fe400078c08ff */
[----:B------:R-:W-:Y:S01]  /*54c40*/  PRMT R8, R8, 0x7632, R8 ;  /* 0x0000763208087816 */ /* 0x000fe20000000008 */
[----:B0-----:R-:W3:Y:S01]  /*54c50*/  LDL.LU R16, [R1+0xd8] ;  /* 0x0000d80001107983 */ /* 0x001ee20000300800 */
[----:B------:R-:W-:Y:S01]  /*54c60*/  LEA.HI.X.SX32 R23, R4, R2, 0x1, P6 ;  /* 0x0000000204177211 */ /* 0x000fe200030f0eff */
[----:B------:R-:W-:Y:S01]  /*54c70*/  IMAD R4, R24, 0x4, R3 ;  /* 0x0000000418047824 */ /* 0x000fe200078e0203 */
[----:B------:R-:W-:-:S03]  /*54c80*/  LEA R20, P6, R3, R0, 0x1 ;  /* 0x0000000003147211 */ /* 0x000fc600078c08ff */
[----:B------:R0:W-:Y:S01]  /*54c90*/  @P2 STG.E.U16 desc[UR8][R22.64], R8 ;  /* 0x0000000816002986 */ /* 0x0001e2000c101508 */
[----:B------:R-:W-:Y:S01]  /*54ca0*/  LEA.HI.X.SX32 R21, R3, R2, 0x1, P6 ;  /* 0x0000000203157211 */ /* 0x000fe200030f0eff */
[----:B------:R-:W-:Y:S01]  /*54cb0*/  IMAD R3, R24, 0x4, R4 ;  /* 0x0000000418037824 */ /* 0x000fe200078e0204 */
[----:B----4-:R-:W-:Y:S02]  /*54cc0*/  ISETP.LT.AND P2, PT, R27, UR11, !P0 ;  /* 0x0000000b1b007c0c */ /* 0x010fe4000c741270 */
[----:B------:R-:W4:Y:S01]  /*54cd0*/  LDL.LU R27, [R1+0xa4] ;  /* 0x0000a400011b7983 */ /* 0x000f220000300800 */
[----:B0-----:R-:W-:-:S03]  /*54ce0*/  LEA R22, P6, R4, R0, 0x1 ;  /* 0x0000000004167211 */ /* 0x001fc600078c08ff */
[----:B------:R0:W-:Y:S01]  /*54cf0*/  @P4 STG.E.U16 desc[UR8][R20.64], R5 ;  /* 0x0000000514004986 */ /* 0x0001e2000c101508 */
[----:B------:R-:W-:Y:S02]  /*54d00*/  LEA.HI.X.SX32 R23, R4, R2, 0x1, P6 ;  /* 0x0000000204177211 */ /* 0x000fe400030f0eff */
[----:B0-----:R-:W-:-:S04]  /*54d10*/  LEA R20, P6, R3, R0, 0x1 ;  /* 0x0000000003147211 */ /* 0x001fc800078c08ff */
[----:B------:R-:W-:Y:S01]  /*54d20*/  LEA.HI.X.SX32 R21, R3, R2, 0x1, P6 ;  /* 0x0000000203157211 */ /* 0x000fe200030f0eff */
[----:B------:R0:W-:Y:S04]  /*54d30*/  @P1 STG.E.U16 desc[UR8][R22.64], R13 ;  /* 0x0000000d16001986 */ /* 0x0001e8000c101508 */
[----:B------:R1:W-:Y:S01]  /*54d40*/  @P5 STG.E.U16 desc[UR8][R20.64], R17 ;  /* 0x0000001114005986 */ /* 0x0003e2000c101508 */
[----:B--2---:R-:W-:-:S03]  /*54d50*/  ISETP.LT.AND P4, PT, R28, UR11, !P0 ;  /* 0x0000000b1c007c0c */ /* 0x004fc6000c781270 */
[----:B------:R-:W2:Y:S01]  /*54d60*/  LDL.LU R28, [R1+0xf0] ;  /* 0x0000f000011c7983 */ /* 0x000ea20000300800 */
[----:B-----5:R-:W-:-:S03]  /*54d70*/  ISETP.LT.AND P1, PT, R26, UR11, !P0 ;  /* 0x0000000b1a007c0c */ /* 0x020fc6000c721270 */
[----:B------:R-:W5:Y:S01]  /*54d80*/  LDL.LU R26, [R1+0xf4] ;  /* 0x0000f400011a7983 */ /* 0x000f620000300800 */
[----:B------:R-:W-:-:S03]  /*54d90*/  ISETP.LT.AND P5, PT, R29, UR11, !P0 ;  /* 0x0000000b1d007c0c */ /* 0x000fc6000c7a1270 */
[----:B------:R-:W5:Y:S01]  /*54da0*/  LDL.LU R29, [R1+0xf8] ;  /* 0x0000f800011d7983 */ /* 0x000f620000300800 */
[----:B------:R-:W-:-:S04]  /*54db0*/  IMAD R4, R24, 0x4, R3 ;  /* 0x0000000418047824 */ /* 0x000fc800078e0203 */
[----:B------:R-:W-:Y:S01]  /*54dc0*/  IMAD R3, R24, 0x4, R4 ;  /* 0x0000000418037824 */ /* 0x000fe200078e0204 */
[----:B0-----:R-:W-:-:S03]  /*54dd0*/  LEA R22, P6, R4, R0, 0x1 ;  /* 0x0000000004167211 */ /* 0x001fc600078c08ff */
[----:B------:R-:W-:Y:S01]  /*54de0*/  IMAD R8, R24, 0x4, R3 ;  /* 0x0000000418087824 */ /* 0x000fe200078e0203 */
[----:B------:R-:W-:Y:S02]  /*54df0*/  LEA.HI.X.SX32 R23, R4, R2, 0x1, P6 ;  /* 0x0000000204177211 */ /* 0x000fe400030f0eff */
[----:B------:R-:W-:Y:S02]  /*54e00*/  LEA R4, P6, R3, R0, 0x1 ;  /* 0x0000000003047211 */ /* 0x000fe400078c08ff */
[----:B------:R-:W-:Y:S02]  /*54e10*/  PRMT R12, R5, 0x7632, R12 ;  /* 0x00007632050c7816 */ /* 0x000fe4000000000c */
[----:B---3--:R-:W-:Y:S02]  /*54e20*/  ISETP.LT.AND P3, PT, R16, UR11, !P0 ;  /* 0x0000000b10007c0c */ /* 0x008fe4000c761270 */
[----:B------:R-:W-:Y:S01]  /*54e30*/  LEA.HI.X.SX32 R5, R3, R2, 0x1, P6 ;  /* 0x0000000203057211 */ /* 0x000fe200030f0eff */
[----:B------:R-:W-:Y:S01]  /*54e40*/  IMAD R3, R24, 0x4, R8 ;  /* 0x0000000418037824 */ /* 0x000fe200078e0208 */
[C---:B-1----:R-:W-:Y:S01]  /*54e50*/  LEA R20, P6, R8.reuse, R0, 0x1 ;  /* 0x0000000008147211 */ /* 0x042fe200078c08ff */
[----:B------:R-:W3:Y:S03]  /*54e60*/  LDL.LU R16, [R1+0xfc] ;  /* 0x0000fc0001107983 */ /* 0x000ee60000300800 */
[----:B------:R-:W-:Y:S01]  /*54e70*/  LEA.HI.X.SX32 R21, R8, R2, 0x1, P6 ;  /* 0x0000000208157211 */ /* 0x000fe200030f0eff */
[----:B----4-:R-:W-:-:S04]  /*54e80*/  IMAD R8, R27, R24, RZ ;  /* 0x000000181b087224 */ /* 0x010fc800078e02ff */
[----:B------:R-:W-:Y:S01]  /*54e90*/  @P3 STG.E.U16 desc[UR8][R22.64], R9 ;  /* 0x0000000916003986 */ /* 0x000fe2000c101508 */
[----:B------:R-:W-:-:S03]  /*54ea0*/  ISETP.LT.AND P3, PT, R25, UR11, !P0 ;  /* 0x0000000b19007c0c */ /* 0x000fc6000c761270 */
[----:B------:R0:W-:Y:S01]  /*54eb0*/  @P2 STG.E.U16 desc[UR8][R4.64], R12 ;  /* 0x0000000c04002986 */ /* 0x0001e2000c101508 */
[----:B------:R-:W-:-:S03]  /*54ec0*/  ISETP.LT.AND P2, PT, R27, UR11, !P0 ;  /* 0x0000000b1b007c0c */ /* 0x000fc6000c741270 */
[----:B------:R-:W4:Y:S01]  /*54ed0*/  LDL.LU R25, [R1+0x100] ;  /* 0x0001000001197983 */ /* 0x000f220000300800 */
[----:B------:R-:W-:Y:S02]  /*54ee0*/  PRMT R13, R13, 0x7632, R13 ;  /* 0x000076320d0d7816 */ /* 0x000fe4000000000d */
[----:B------:R-:W-:Y:S01]  /*54ef0*/  PRMT R17, R17, 0x7632, R17 ;  /* 0x0000763211117816 */ /* 0x000fe20000000011 */
[----:B------:R-:W4:Y:S01]  /*54f00*/  LDL.LU R27, [R1+0x104] ;  /* 0x00010400011b7983 */ /* 0x000f220000300800 */
[----:B0-----:R-:W-:-:S04]  /*54f10*/  LEA R4, P6, R3, R0, 0x1 ;  /* 0x0000000003047211 */ /* 0x001fc800078c08ff */
[----:B------:R-:W-:Y:S02]  /*54f20*/  LEA.HI.X.SX32 R5, R3, R2, 0x1, P6 ;  /* 0x0000000203057211 */ /* 0x000fe400030f0eff */
[C---:B------:R-:W-:Y:S01]  /*54f30*/  LEA R12, P6, R8.reuse, R0, 0x1 ;  /* 0x00000000080c7211 */ /* 0x040fe200078c08ff */
[----:B------:R0:W-:Y:S04]  /*54f40*/  @P4 STG.E.U16 desc[UR8][R20.64], R13 ;  /* 0x0000000d14004986 */ /* 0x0001e8000c101508 */
[----:B------:R1:W-:Y:S01]  /*54f50*/  @P1 STG.E.U16 desc[UR8][R4.64], R17 ;  /* 0x0000001104001986 */ /* 0x0003e2000c101508 */
[----:B0-----:R-:W-:Y:S02]  /*54f60*/  LEA.HI.X.SX32 R13, R8, R2, 0x1, P6 ;  /* 0x00000002080d7211 */ /* 0x001fe400030f0eff */
[----:B------:R-:W-:-:S05]  /*54f70*/  PRMT R8, R9, 0x7632, R8 ;  /* 0x0000763209087816 */ /* 0x000fca0000000008 */
        /* <DEDUP_REMOVED lines=9> */
[----:B-1----:R-:W-:-:S04]  /*55010*/  LEA R4, P6, R3, R0, 0x1 ;  /* 0x0000000003047211 */ /* 0x002fc800078c08ff */
[----:B------:R-:W-:Y:S01]  /*55020*/  LEA.HI.X.SX32 R5, R3, R2, 0x1, P6 ;  /* 0x0000000203057211 */ /* 0x000fe200030f0eff */
[----:B------:R-:W-:Y:S01]  /*55030*/  IMAD R3, R24, 0x4, R9 ;  /* 0x0000000418037824 */ /* 0x000fe200078e0209 */
[----:B0-----:R-:W-:-:S03]  /*55040*/  LEA R8, P6, R9, R0, 0x1 ;  /* 0x0000000009087211 */ /* 0x001fc600078c08ff */
[----:B------:R0:W-:Y:S01]  /*55050*/  @P5 STG.E.U16 desc[UR8][R4.64], R6 ;  /* 0x0000000604005986 */ /* 0x0001e2000c101508 */
[----:B------:R-:W-:Y:S01]  /*55060*/  LEA.HI.X.SX32 R9, R9, R2, 0x1, P6 ;  /* 0x0000000209097211 */ /* 0x000fe200030f0eff */
[----:B------:R-:W-:-:S04]  /*55070*/  IMAD R17, R24, 0x4, R3 ;  /* 0x0000000418117824 */ /* 0x000fc800078e0203 */
[----:B------:R1:W-:Y:S01]  /*55080*/  @P3 STG.E.U16 desc[UR8][R8.64], R14 ;  /* 0x0000000e08003986 */ /* 0x0003e2000c101508 */
[----:B0-----:R-:W-:-:S04]  /*55090*/  LEA R4, P6, R3, R0, 0x1 ;  /* 0x0000000003047211 */ /* 0x001fc800078c08ff */
[----:B------:R-:W-:Y:S01]  /*550a0*/  LEA.HI.X.SX32 R5, R3, R2, 0x1, P6 ;  /* 0x0000000203057211 */ /* 0x000fe200030f0eff */
[----:B------:R-:W-:Y:S01]  /*550b0*/  IMAD R3, R24, 0x4, R17 ;  /* 0x0000000418037824 */ /* 0x000fe200078e0211 */
[----:B-1----:R-:W-:-:S03]  /*550c0*/  LEA R8, P6, R17, R0, 0x1 ;  /* 0x0000000011087211 */ /* 0x002fc600078c08ff */
[----:B------:R0:W-:Y:S01]  /*550d0*/  @P4 STG.E.U16 desc[UR8][R4.64], R18 ;  /* 0x0000001204004986 */ /* 0x0001e2000c101508 */
[----:B------:R-:W-:Y:S01]  /*550e0*/  LEA.HI.X.SX32 R9, R17, R2, 0x1, P6 ;  /* 0x0000000211097211 */ /* 0x000fe200030f0eff */
[----:B------:R-:W-:Y:S01]  /*550f0*/  IMAD R13, R24, 0x4, R3 ;  /* 0x00000004180d7824 */ /* 0x000fe200078e0203 */
[----:B---3--:R-:W-:Y:S02]  /*55100*/  ISETP.LT.AND P5, PT, R16, UR11, !P0 ;  /* 0x0000000b10007c0c */ /* 0x008fe4000c7a1270 */
[----:B----4-:R-:W-:Y:S02]  /*55110*/  ISETP.LT.AND P3, PT, R25, UR11, !P0 ;  /* 0x0000000b19007c0c */ /* 0x010fe4000c761270 */
[----:B------:R-:W3:Y:S01]  /*55120*/  LDL.LU R25, [R1+0x114] ;  /* 0x0001140001197983 */ /* 0x000ee20000300800 */
[----:B0-----:R-:W-:-:S03]  /*55130*/  LEA R4, P6, R3, R0, 0x1 ;  /* 0x0000000003047211 */ /* 0x001fc600078c08ff */
[----:B------:R0:W-:Y:S01]  /*55140*/  @P1 STG.E.U16 desc[UR8][R8.64], R10 ;  /* 0x0000000a08001986 */ /* 0x0001e2000c101508 */
[----:B------:R-:W-:Y:S02]  /*55150*/  LEA.HI.X.SX32 R5, R3, R2, 0x1, P6 ;  /* 0x0000000203057211 */ /* 0x000fe400030f0eff */
[----:B------:R-:W-:Y:S02]  /*55160*/  PRMT R6, R6, 0x7632, R6 ;  /* 0x0000763206067816 */ /* 0x000fe40000000006 */
[----:B------:R-:W-:Y:S02]  /*55170*/  PRMT R14, R14, 0x7632, R14 ;  /* 0x000076320e0e7816 */ /* 0x000fe4000000000e */
[----:B0-----:R-:W-:-:S04]  /*55180*/  LEA R8, P6, R13, R0, 0x1 ;  /* 0x000000000d087211 */ /* 0x001fc800078c08ff */
[----:B------:R-:W-:Y:S01]  /*55190*/  LEA.HI.X.SX32 R9, R13, R2, 0x1, P6 ;  /* 0x000000020d097211 */ /* 0x000fe200030f0eff */
[----:B------:R0:W-:Y:S01]  /*551a0*/  @P2 STG.E.U16 desc[UR8][R4.64], R6 ;  /* 0x0000000604002986 */ /* 0x0001e2000c101508 */
[----:B------:R-:W-:-:S03]  /*551b0*/  ISETP.LT.AND P4, PT, R27, UR11, !P0 ;  /* 0x0000000b1b007c0c */ /* 0x000fc6000c781270 */
[----:B------:R-:W4:Y:S04]  /*551c0*/  LDL.LU R27, [R1+0x118] ;  /* 0x00011800011b7983 */ /* 0x000f280000300800 */
[----:B------:R1:W-:Y:S01]  /*551d0*/  @P5 STG.E.U16 desc[UR8][R8.64], R14 ;  /* 0x0000000e08005986 */ /* 0x0003e2000c101508 */
[----:B--2---:R-:W-:-:S03]  /*551e0*/  ISETP.LT.AND P1, PT, R28, UR11, !P0 ;  /* 0x0000000b1c007c0c */ /* 0x004fc6000c721270 */
[----:B------:R-:W2:Y:S01]  /*551f0*/  LDL.LU R28, [R1+0xa8] ;  /* 0x0000a800011c7983 */ /* 0x000ea20000300800 */
[----:B-----5:R-:W-:-:S03]  /*55200*/  ISETP.LT.AND P2, PT, R26, UR11, !P0 ;  /* 0x0000000b1a007c0c */ /* 0x020fc6000c741270 */
[----:B------:R-:W5:Y:S01]  /*55210*/  LDL.LU R26, [R1+0x11c] ;  /* 0x00011c00011a7983 */ /* 0x000f620000300800 */
[----:B------:R-:W-:-:S03]  /*55220*/  ISETP.LT.AND P5, PT, R29, UR11, !P0 ;  /* 0x0000000b1d007c0c */ /* 0x000fc6000c7a1270 */
[----:B------:R-:W5:Y:S01]  /*55230*/  LDL.LU R29, [R1+0x120] ;  /* 0x00012000011d7983 */ /* 0x000f620000300800 */
[----:B------:R-:W-:Y:S01]  /*55240*/  IMAD R3, R24, 0x4, R13 ;  /* 0x0000000418037824 */ /* 0x000fe200078e020d */
[----:B------:R-:W-:-:S03]  /*55250*/  PRMT R18, R18, 0x7632, R18 ;  /* 0x0000763212127816 */ /* 0x000fc60000000012 */
[----:B------:R-:W-:Y:S01]  /*55260*/  IMAD R13, R24, 0x4, R3 ;  /* 0x00000004180d7824 */ /* 0x000fe200078e0203 */
[----:B0-----:R-:W-:-:S04]  /*55270*/  LEA R4, P6, R3, R0, 0x1 ;  /* 0x0000000003047211 */ /* 0x001fc800078c08ff */
[----:B------:R-:W-:Y:S01]  /*55280*/  LEA.HI.X.SX32 R5, R3, R2, 0x1, P6 ;  /* 0x0000000203057211 */ /* 0x000fe200030f0eff */
[----:B------:R-:W-:-:S04]  /*55290*/  IMAD R3, R24, 0x4, R13 ;  /* 0x0000000418037824 */ /* 0x000fc800078e020d */
[----:B------:R0:W-:Y:S01]  /*552a0*/  @P3 STG.E.U16 desc[UR8][R4.64], R18 ;  /* 0x0000001204003986 */ /* 0x0001e2000c101508 */
[-C--:B------:R-:W-:Y:S01]  /*552b0*/  LEA R16, P3, R3, R0.reuse, 0x1 ;  /* 0x0000000003107211 */ /* 0x080fe200078608ff */
[C---:B------:R-:W-:Y:S01]  /*552c0*/  IMAD R21, R24.reuse, 0x4, R3 ;  /* 0x0000000418157824 */ /* 0x040fe200078e0203 */
[----:B------:R-:W-:Y:S02]  /*552d0*/  LEA R12, P6, R13, R0, 0x1 ;  /* 0x000000000d0c7211 */ /* 0x000fe400078c08ff */
[-C--:B------:R-:W-:Y:S01]  /*552e0*/  LEA.HI.X.SX32 R17, R3, R2.reuse, 0x1, P3 ;  /* 0x0000000203117211 */ /* 0x080fe200018f0eff */
[----:B------:R-:W-:Y:S01]  /*552f0*/  IMAD R3, R24, 0x4, R21 ;  /* 0x0000000418037824 */ /* 0x000fe200078e0215 */
[----:B------:R-:W-:Y:S02]  /*55300*/  PRMT R6, R10, 0x7632, R6 ;  /* 0x000076320a067816 */ /* 0x000fe40000000006 */
[----:B------:R-:W-:Y:S01]  /*55310*/  LEA.HI.X.SX32 R13, R13, R2, 0x1, P6 ;  /* 0x000000020d0d7211 */ /* 0x000fe200030f0eff */
[----:B-1----:R-:W-:Y:S01]  /*55320*/  IMAD R9, R24, 0x4, R3 ;  /* 0x0000000418097824 */ /* 0x002fe200078e0203 */
[----:B------:R-:W-:-:S03]  /*55330*/  LEA R20, P6, R21, R0, 0x1 ;  /* 0x0000000015147211 */ /* 0x000fc600078c08ff */
[----:B------:R-:W-:Y:S01]  /*55340*/  IMAD R23, R24, 0x4, R9 ;  /* 0x0000000418177824 */ /* 0x000fe200078e0209 */
[----:B------:R1:W-:Y:S01]  /*55350*/  @P4 STG.E.U16 desc[UR8][R12.64], R6 ;  /* 0x000000060c004986 */ /* 0x0003e2000c101508 */
[----:B------:R-:W-:-:S03]  /*55360*/  LEA.HI.X.SX32 R21, R21, R2, 0x1, P6 ;  /* 0x0000000215157211 */ /* 0x000fc600030f0eff */
[----:B------:R-:W-:Y:S01]  /*55370*/  @P1 STG.E.U16 desc[UR8][R16.64], R7 ;  /* 0x0000000710001986 */ /* 0x000fe2000c101508 */
[----:B0-----:R-:W-:-:S03]  /*55380*/  LEA R4, P1, R3, R0, 0x1 ;  /* 0x0000000003047211 */ /* 0x001fc600078208ff */
[----:B------:R0:W-:Y:S01]  /*55390*/  @P2 STG.E.U16 desc[UR8][R20.64], R15 ;  /* 0x0000000f14002986 */ /* 0x0001e2000c101508 */
[----:B---3--:R-:W-:Y:S01]  /*553a0*/  ISETP.LT.AND P4, PT, R25, UR11, !P0 ;  /* 0x0000000b19007c0c */ /* 0x008fe2000c781270 */
[C---:B------:R-:W-:Y:S01]  /*553b0*/  IMAD R25, R24.reuse, 0x4, R23 ;  /* 0x0000000418197824 */ /* 0x040fe200078e0217 */
[----:B-1----:R-:W-:Y:S02]  /*553c0*/  LEA R12, P2, R9, R0, 0x1 ;  /* 0x00000000090c7211 */ /* 0x002fe400078408ff */
[----:B------:R-:W-:Y:S01]  /*553d0*/  LEA.HI.X.SX32 R5, R3, R2, 0x1, P1 ;  /* 0x0000000203057211 */ /* 0x000fe200008f0eff */
[----:B------:R-:W-:Y:S01]  /*553e0*/  IMAD R3, R24, 0x4, R25 ;  /* 0x0000000418037824 */ /* 0x000fe200078e0219 */
[----:B------:R-:W-:Y:S02]  /*553f0*/  LEA R8, P1, R23, R0, 0x1 ;  /* 0x0000000017087211 */ /* 0x000fe400078208ff */
[-C--:B------:R-:W-:Y:S02]  /*55400*/  LEA.HI.X.SX32 R13, R9, R2.reuse, 0x1, P2 ;  /* 0x00000002090d7211 */ /* 0x080fe400010f0eff */
[----:B------:R-:W-:-:S02]  /*55410*/  LEA.HI.X.SX32 R9, R23, R2, 0x1, P1 ;  /* 0x0000000217097211 */ /* 0x000fc400008f0eff */
[----:B0-----:R-:W-:-:S04]  /*55420*/  LEA R20, P1, R3, R0, 0x1 ;  /* 0x0000000003147211 */ /* 0x001fc800078208ff */
[----:B------:R-:W-:Y:S02]  /*55430*/  LEA.HI.X.SX32 R21, R3, R2, 0x1, P1 ;  /* 0x0000000203157211 */ /* 0x000fe400008f0eff */
[----:B------:R-:W-:Y:S02]  /*55440*/  LEA R16, P6, R25, R0, 0x1 ;  /* 0x0000000019107211 */ /* 0x000fe400078c08ff */
[----:B----4-:R-:W-:Y:S02]  /*55450*/  ISETP.LT.AND P3, PT, R27, UR11, !P0 ;  /* 0x0000000b1b007c0c */ /* 0x010fe4000c761270 */
[----:B------:R-:W-:Y:S02]  /*55460*/  PRMT R7, R7, 0x7632, R7 ;  /* 0x0000763207077816 */ /* 0x000fe40000000007 */
[----:B------:R-:W-:Y:S02]  /*55470*/  LEA.HI.X.SX32 R17, R25, R2, 0x1, P6 ;  /* 0x0000000219117211 */ /* 0x000fe400030f0eff */
[----:B------:R-:W-:Y:S01]  /*55480*/  PRMT R15, R15, 0x7632, R15 ;  /* 0x000076320f0f7816 */ /* 0x000fe2000000000f */
[----:B------:R0:W-:Y:S01]  /*55490*/  @P5 STG.E.U16 desc[UR8][R4.64], R19 ;  /* 0x0000001304005986 */ /* 0x0001e2000c101508 */
[----:B------:R-:W-:-:S03]  /*554a0*/  PRMT R10, R19, 0x7632, R10 ;  /* 0x00007632130a7816 */ /* 0x000fc6000000000a */
[----:B------:R0:W-:Y:S04]  /*554b0*/  @P4 STG.E.U16 desc[UR8][R12.64], R11 ;  /* 0x0000000b0c004986 */ /* 0x0001e8000c101508 */
[----:B------:R0:W-:Y:S01]  /*554c0*/  @P3 STG.E.U16 desc[UR8][R8.64], R7 ;  /* 0x0000000708003986 */ /* 0x0001e2000c101508 */
[----:B--2---:R-:W-:Y:S02]  /*554d0*/  ISETP.LT.AND P1, PT, R28, UR11, !P0 ;  /* 0x0000000b1c007c0c */ /* 0x004fe4000c721270 */
[----:B-----5:R-:W-:Y:S02]  /*554e0*/  ISETP.LT.AND P2, PT, R26, UR11, !P0 ;  /* 0x0000000b1a007c0c */ /* 0x020fe4000c741270 */
[----:B------:R-:W-:Y:S01]  /*554f0*/  ISETP.LT.AND P0, PT, R29, UR11, !P0 ;  /* 0x0000000b1d007c0c */ /* 0x000fe2000c701270 */
[----:B------:R-:W-:-:S05]  /*55500*/  IMAD R27, R28, R24, RZ ;  /* 0x000000181c1b7224 */ /* 0x000fca00078e02ff */
[----:B------:R-:W-:-:S05]  /*55510*/  LEA R22, P6, R27, R0, 0x1 ;  /* 0x000000001b167211 */ /* 0x000fca00078c08ff */
[----:B------:R0:W-:Y:S01]  /*55520*/  @P2 STG.E.U16 desc[UR8][R16.64], R15 ;  /* 0x0000000f10002986 */ /* 0x0001e2000c101508 */
[----:B------:R-:W-:-:S03]  /*55530*/  LEA.HI.X.SX32 R23, R27, R2, 0x1, P6 ;  /* 0x000000021b177211 */ /* 0x000fc600030f0eff */
[----:B------:R0:W-:Y:S01]  /*55540*/  @P0 STG.E.U16 desc[UR8][R20.64], R10 ;  /* 0x0000000a14000986 */ /* 0x0001e2000c101508 */
[----:B------:R-:W-:Y:S05]  /*55550*/  @!P1 EXIT ;  /* 0x000000000000994d */ /* 0x000fea0003800000 */
[----:B0-----:R-:W-:-:S05]  /*55560*/  PRMT R11, R11, 0x7632, R11 ;  /* 0x000076320b0b7816 */ /* 0x001fca000000000b */
[----:B------:R-:W-:Y:S01]  /*55570*/  STG.E.U16 desc[UR8][R22.64], R11 ;  /* 0x0000000b16007986 */ /* 0x000fe2000c101508 */
[----:B------:R-:W-:Y:S05]  /*55580*/  EXIT ;  /* 0x000000000000794d */ /* 0x000fea0003800000 */
.L_x_3:
[----:B------:R-:W-:-:S00]  /*55590*/  BRA `(.L_x_3) ;  /* 0xfffffffc00fc7947 */ /* 0x000fc0000383ffff */
[----:B------:R-:W-:-:S00]  /*555a0*/  NOP ;  /* 0x0000000000007918 */ /* 0x000fc00000000000 */
        /* <DEDUP_REMOVED lines=13> */
.L_x_4:


//--------------------- .nv.shared.matmul_kernel  --------------------------
	.section	.nv.shared.matmul_kernel,"aw",@nobits
	.sectionflags	@""
	.align	16
	.zero		1024


//--------------------- .nv.shared.reserved.0     --------------------------
	.section	.nv.shared.reserved.0,"aw",@nobits
	.weak		__nv_reservedSMEM_offset_0_alias
	.size		__nv_reservedSMEM_offset_0_alias, 0, 0
	.other		__nv_reservedSMEM_offset_0_alias,@"STO_CUDA_RESERVED_SHARED STV_DEFAULT"
__nv_reservedSMEM_offset_0_alias:
	.zero		0


//--------------------- .nv.constant0.matmul_kernel --------------------------
	.section	.nv.constant0.matmul_kernel,"a",@progbits
	.sectionflags	@""
	.align	4
.nv.constant0.matmul_kernel:
	.zero		608


//--------------------- SYMBOLS --------------------------

	.type		.nv.reservedSmem.offset0,@object
	.size		.nv.reservedSmem.offset0,0x4
